	.target	sm_80

	.elftype	@"ET_EXEC"


//--------------------- .note.nv.tkinfo           --------------------------
	.section	.note.nv.tkinfo,"",@"SHT_NOTE"
	.sectionflags	@"SHF_NOTE_NV_TKINFO"
	.tkinfo
        /*0018*/ 	.word	0x00000002
        /*0030*/ 	.string	""
        /*0030*/ 	.string	"ptxas"
        /*0030*/ 	.string	"Cuda compilation tools, release 13.0, V13.0.88"
        /*0030*/ 	.string	"Build cuda_13.0.r13.0/compiler.36424714_0"
        /*0030*/ 	.string	"-v  -suppress-debug-info  -lineinfo  -arch sm_80 "



//--------------------- .note.nv.cuinfo           --------------------------
	.section	.note.nv.cuinfo,"",@"SHT_NOTE"
	.sectionflags	@"SHF_NOTE_NV_CUINFO"
        /*0018*/ 	.short	0x0002
        /*001a*/ 	.short	0x0050
        /*001c*/ 	.short	0x0082
	.zero		2


//--------------------- .nv.info                  --------------------------
	.section	.nv.info,"",@"SHT_CUDA_INFO"
	.align	4


	//----- nvinfo : EIATTR_REGCOUNT
	.align		4
        /*0000*/ 	.byte	0x04, 0x2f
        /*0002*/ 	.short	(.L_1 - .L_0)
	.align		4
.L_0:
        /*0004*/ 	.word	index@(matmul_kernel)
        /*0008*/ 	.word	0x000000ff


	//----- nvinfo : EIATTR_FRAME_SIZE
	.align		4
.L_1:
        /*000c*/ 	.byte	0x04, 0x11
        /*000e*/ 	.short	(.L_3 - .L_2)
	.align		4
.L_2:
        /*0010*/ 	.word	index@(matmul_kernel)
        /*0014*/ 	.word	0x000031d0


	//----- nvinfo : EIATTR_MIN_STACK_SIZE
	.align		4
.L_3:
        /*0018*/ 	.byte	0x04, 0x12
        /*001a*/ 	.short	(.L_5 - .L_4)
	.align		4
.L_4:
        /*001c*/ 	.word	index@(matmul_kernel)
        /*0020*/ 	.word	0x000031d0
.L_5:


//--------------------- .nv.info.matmul_kernel    --------------------------
	.section	.nv.info.matmul_kernel,"",@"SHT_CUDA_INFO"
	.sectionflags	@""
	.align	4


	//----- nvinfo : EIATTR_CUDA_API_VERSION
	.align		4
        /*0000*/ 	.byte	0x04, 0x37
        /*0002*/ 	.short	(.L_7 - .L_6)
.L_6:
        /*0004*/ 	.word	0x00000082


	//----- nvinfo : EIATTR_SW2861232_WAR
	.align		4
.L_7:
        /*0008*/ 	.byte	0x01, 0x35
	.zero		2


	//----- nvinfo : EIATTR_PARAM_CBANK
	.align		4
        /*000c*/ 	.byte	0x04, 0x0a
        /*000e*/ 	.short	(.L_9 - .L_8)
	.align		4
.L_8:
        /*0010*/ 	.word	index@(.nv.constant0.matmul_kernel)
        /*0014*/ 	.short	0x0160
        /*0016*/ 	.short	0x0050


	//----- nvinfo : EIATTR_CBANK_PARAM_SIZE
	.align		4
.L_9:
        /*0018*/ 	.byte	0x03, 0x19
        /*001a*/ 	.short	0x0050


	//----- nvinfo : EIATTR_KPARAM_INFO
	.align		4
        /*001c*/ 	.byte	0x04, 0x17
        /*001e*/ 	.short	(.L_11 - .L_10)
.L_10:
        /*0020*/ 	.word	0x00000000
        /*0024*/ 	.short	0x000d
        /*0026*/ 	.short	0x0048
        /*0028*/ 	.byte	0x00, 0xf4, 0x21, 0x00


	//----- nvinfo : EIATTR_KPARAM_INFO
	.align		4
.L_11:
        /*002c*/ 	.byte	0x04, 0x17
        /*002e*/ 	.short	(.L_13 - .L_12)
.L_12:
        /*0030*/ 	.word	0x00000000
        /*0034*/ 	.short	0x000c
        /*0036*/ 	.short	0x0040
        /*0038*/ 	.byte	0x00, 0xf4, 0x21, 0x00


	//----- nvinfo : EIATTR_KPARAM_INFO
	.align		4
.L_13:
        /*003c*/ 	.byte	0x04, 0x17
        /*003e*/ 	.short	(.L_15 - .L_14)
.L_14:
        /*0040*/ 	.word	0x00000000
        /*0044*/ 	.short	0x000b
        /*0046*/ 	.short	0x0038
        /*0048*/ 	.byte	0x00, 0xf0, 0x11, 0x00


	//----- nvinfo : EIATTR_KPARAM_INFO
	.align		4
.L_15:
        /*004c*/ 	.byte	0x04, 0x17
        /*004e*/ 	.short	(.L_17 - .L_16)
.L_16:
        /*0050*/ 	.word	0x00000000
        /*0054*/ 	.short	0x000a
        /*0056*/ 	.short	0x0034
        /*0058*/ 	.byte	0x00, 0xf0, 0x11, 0x00


	//----- nvinfo : EIATTR_KPARAM_INFO
	.align		4
.L_17:
        /*005c*/ 	.byte	0x04, 0x17
        /*005e*/ 	.short	(.L_19 - .L_18)
.L_18:
        /*0060*/ 	.word	0x00000000
        /*0064*/ 	.short	0x0009
        /*0066*/ 	.short	0x0030
        /*0068*/ 	.byte	0x00, 0xf0, 0x11, 0x00


	//----- nvinfo : EIATTR_KPARAM_INFO
	.align		4
.L_19:
        /*006c*/ 	.byte	0x04, 0x17
        /*006e*/ 	.short	(.L_21 - .L_20)
.L_20:
        /*0070*/ 	.word	0x00000000
        /*0074*/ 	.short	0x0008
        /*0076*/ 	.short	0x002c
        /*0078*/ 	.byte	0x00, 0xf0, 0x11, 0x00


	//----- nvinfo : EIATTR_KPARAM_INFO
	.align		4
.L_21:
        /*007c*/ 	.byte	0x04, 0x17
        /*007e*/ 	.short	(.L_23 - .L_22)
.L_22:
        /*0080*/ 	.word	0x00000000
        /*0084*/ 	.short	0x0007
        /*0086*/ 	.short	0x0028
        /*0088*/ 	.byte	0x00, 0xf0, 0x11, 0x00


	//----- nvinfo : EIATTR_KPARAM_INFO
	.align		4
.L_23:
        /*008c*/ 	.byte	0x04, 0x17
        /*008e*/ 	.short	(.L_25 - .L_24)
.L_24:
        /*0090*/ 	.word	0x00000000
        /*0094*/ 	.short	0x0006
        /*0096*/ 	.short	0x0024
        /*0098*/ 	.byte	0x00, 0xf0, 0x11, 0x00


	//----- nvinfo : EIATTR_KPARAM_INFO
	.align		4
.L_25:
        /*009c*/ 	.byte	0x04, 0x17
        /*009e*/ 	.short	(.L_27 - .L_26)
.L_26:
        /*00a0*/ 	.word	0x00000000
        /*00a4*/ 	.short	0x0005
        /*00a6*/ 	.short	0x0020
        /*00a8*/ 	.byte	0x00, 0xf0, 0x11, 0x00


	//----- nvinfo : EIATTR_KPARAM_INFO
	.align		4
.L_27:
        /*00ac*/ 	.byte	0x04, 0x17
        /*00ae*/ 	.short	(.L_29 - .L_28)
.L_28:
        /*00b0*/ 	.word	0x00000000
        /*00b4*/ 	.short	0x0004
        /*00b6*/ 	.short	0x001c
        /*00b8*/ 	.byte	0x00, 0xf0, 0x11, 0x00


	//----- nvinfo : EIATTR_KPARAM_INFO
	.align		4
.L_29:
        /*00bc*/ 	.byte	0x04, 0x17
        /*00be*/ 	.short	(.L_31 - .L_30)
.L_30:
        /*00c0*/ 	.word	0x00000000
        /*00c4*/ 	.short	0x0003
        /*00c6*/ 	.short	0x0018
        /*00c8*/ 	.byte	0x00, 0xf0, 0x11, 0x00


	//----- nvinfo : EIATTR_KPARAM_INFO
	.align		4
.L_31:
        /*00cc*/ 	.byte	0x04, 0x17
        /*00ce*/ 	.short	(.L_33 - .L_32)
.L_32:
        /*00d0*/ 	.word	0x00000000
        /*00d4*/ 	.short	0x0002
        /*00d6*/ 	.short	0x0010
        /*00d8*/ 	.byte	0x00, 0xf4, 0x21, 0x00


	//----- nvinfo : EIATTR_KPARAM_INFO
	.align		4
.L_33:
        /*00dc*/ 	.byte	0x04, 0x17
        /*00de*/ 	.short	(.L_35 - .L_34)
.L_34:
        /*00e0*/ 	.word	0x00000000
        /*00e4*/ 	.short	0x0001
        /*00e6*/ 	.short	0x0008
        /*00e8*/ 	.byte	0x00, 0xf4, 0x21, 0x00


	//----- nvinfo : EIATTR_KPARAM_INFO
	.align		4
.L_35:
        /*00ec*/ 	.byte	0x04, 0x17
        /*00ee*/ 	.short	(.L_37 - .L_36)
.L_36:
        /*00f0*/ 	.word	0x00000000
        /*00f4*/ 	.short	0x0000
        /*00f6*/ 	.short	0x0000
        /*00f8*/ 	.byte	0x00, 0xf4, 0x21, 0x00


	//----- nvinfo : EIATTR_MAXREG_COUNT
	.align		4
.L_37:
        /*00fc*/ 	.byte	0x03, 0x1b
        /*00fe*/ 	.short	0x00ff


	//----- nvinfo : EIATTR_NUM_BARRIERS
	.align		4
        /*0100*/ 	.byte	0x02, 0x4c
        /*0102*/ 	.byte	0x01
	.zero		1


	//----- nvinfo : EIATTR_ANNOTATIONS
	.align		4
        /*0104*/ 	.byte	0x04, 0x55
        /*0106*/ 	.short	(.L_39 - .L_38)


	//   ....[0]....
.L_38:
        /*0108*/ 	.word	0x00000001
        /*010c*/ 	.byte	0x00, 0x06, 0x00, 0x00, 0x01, 0x00, 0x00, 0x00, 0xf0, 0x06, 0x00, 0x00, 0x01, 0x00, 0x00, 0x00
        /* <DEDUP_REMOVED lines=403> */
        /*1a4c*/ 	.byte	0x30, 0x17, 0x01, 0x00


	//----- nvinfo : EIATTR_MERCURY_ISA_VERSION
	.align		4
.L_39:
        /*1a50*/ 	.byte	0x03, 0x5f
        /*1a52*/ 	.short	0x0000


	//----- nvinfo : EIATTR_EXIT_INSTR_OFFSETS
	.align		4
        /*1a54*/ 	.byte	0x04, 0x1c
        /*1a56*/ 	.short	(.L_41 - .L_40)


	//   ....[0]....
.L_40:
        /*1a58*/ 	.word	0x0007eec0


	//   ....[1]....
        /*1a5c*/ 	.word	0x0007eee0


	//----- nvinfo : EIATTR_REQNTID
	.align		4
.L_41:
        /*1a60*/ 	.byte	0x04, 0x10
        /*1a62*/ 	.short	(.L_43 - .L_42)
.L_42:
        /*1a64*/ 	.word	0x00000080
        /*1a68*/ 	.word	0x00000001
        /*1a6c*/ 	.word	0x00000001
.L_43:


//--------------------- .nv.callgraph             --------------------------
	.section	.nv.callgraph,"",@"SHT_CUDA_CALLGRAPH"
	.align	4
	.sectionentsize	8
	.align		4
        /*0000*/ 	.word	0x00000000
	.align		4
        /*0004*/ 	.word	0xffffffff
	.align		4
        /*0008*/ 	.word	0x00000000
	.align		4
        /*000c*/ 	.word	0xfffffffe
	.align		4
        /*0010*/ 	.word	0x00000000
	.align		4
        /*0014*/ 	.word	0xfffffffd
	.align		4
        /*0018*/ 	.word	0x00000000
	.align		4
        /*001c*/ 	.word	0xfffffffc


//--------------------- .nv.rel.action            --------------------------
	.section	.nv.rel.action,"",@"SHT_CUDA_RELOCINFO"
	.align	8
	.sectionentsize	8
        /*0000*/ 	.byte	0x73, 0x00, 0x00, 0x00, 0x00, 0x00, 0x00, 0x00, 0x00, 0x00, 0x00, 0x11, 0x25, 0x00, 0x05, 0x36


//--------------------- .nv.constant0.matmul_kernel --------------------------
	.section	.nv.constant0.matmul_kernel,"a",@progbits
	.sectionflags	@""
	.align	4
.nv.constant0.matmul_kernel:
	.zero		432


//--------------------- .text.matmul_kernel       --------------------------
	.section	.text.matmul_kernel,"ax",@progbits
	.sectioninfo	@"SHI_REGISTERS=255"
	.align	128
        .global         matmul_kernel
        .type           matmul_kernel,@function
        .size           matmul_kernel,(.L_x_4 - matmul_kernel)
        .other          matmul_kernel,@"STO_CUDA_ENTRY STV_DEFAULT"
matmul_kernel:
.text.matmul_kernel:
[----:B------:R-:W-:-:S03]  /*0000*/  IMAD.MOV.U32 R1, RZ, RZ, c[0x0][0x28] ;  /* 0x00000a00ff017624 */ /* 0x000fc600078e00ff */
[----:B------:R-:W-:Y:S01]  /*0010*/  IMAD.MOV.U32 R0, RZ, RZ, c[0x0][0x17c] ;  /* 0x00005f00ff007624 */ /* 0x000fe200078e00ff */
[----:B------:R-:W1:Y:S01]  /*0020*/  S2R R5, SR_CTAID.X ;  /* 0x0000000000057919 */ /* 0x000e620000002500 */
[----:B------:R-:W-:Y:S01]  /*0030*/  IADD3 R1, R1, -0x31d0, RZ ;  /* 0xffffce3001017810 */ /* 0x000fe20007ffe0ff */
[----:B------:R-:W-:Y:S01]  /*0040*/  IMAD.MOV.U32 R252, RZ, RZ, c[0x0][0x188] ;  /* 0x00006200fffc7624 */ /* 0x000fe200078e00ff */
[----:B------:R-:W-:Y:S01]  /*0050*/  MOV R134, c[0x0][0x180] ;  /* 0x0000600000867a02 */ /* 0x000fe20000000f00 */
[----:B------:R-:W2:Y:S01]  /*0060*/  S2R R20, SR_TID.X ;  /* 0x0000000000147919 */ /* 0x000ea20000002100 */
[----:B------:R-:W-:Y:S01]  /*0070*/  IADD3 R0, R0, 0xff, RZ ;  /* 0x000000ff00007810 */ /* 0x000fe20007ffe0ff */
[----:B------:R-:W-:Y:S01]  /*0080*/  ULDC.64 UR4, c[0x0][0x118] ;  /* 0x0000460000047ab9 */ /* 0x000fe20000000a00 */
[----:B------:R-:W-:Y:S01]  /*0090*/  LOP3.LUT R44, RZ, c[0x0][0x17c], RZ, 0x33, !PT ;  /* 0x00005f00ff2c7a12 */ /* 0x000fe200078e33ff */
[C---:B------:R-:W-:Y:S01]  /*00a0*/  IMAD.SHL.U32 R216, R252.reuse, 0x8, RZ ;  /* 0x00000008fcd87824 */ /* 0x040fe200078e00ff */
[----:B------:R-:W-:Y:S01]  /*00b0*/  SHF.R.S32.HI R3, RZ, 0x1f, R0 ;  /* 0x0000001fff037819 */ /* 0x000fe20000011400 */
[C---:B------:R-:W-:Y:S01]  /*00c0*/  IMAD R208, R252.reuse, 0xc, RZ ;  /* 0x0000000cfcd07824 */ /* 0x040fe200078e02ff */
[----:B------:R-:W-:-:S02]  /*00d0*/  SHF.L.U32 R200, R252, 0x4, RZ ;  /* 0x00000004fcc87819 */ /* 0x000fc400000006ff */
[----:B------:R-:W-:-:S04]  /*00e0*/  LEA.HI R3, R3, R0, RZ, 0x8 ;  /* 0x0000000003037211 */ /* 0x000fc800078f40ff */
[----:B------:R-:W-:-:S04]  /*00f0*/  SHF.R.S32.HI R4, RZ, 0x8, R3 ;  /* 0x00000008ff047819 */ /* 0x000fc80000011403 */
[-C--:B------:R-:W-:Y:S02]  /*0100*/  IABS R7, R4.reuse ;  /* 0x0000000400077213 */ /* 0x080fe40000000000 */
[----:B------:R-:W-:Y:S02]  /*0110*/  IABS R10, R4 ;  /* 0x00000004000a7213 */ /* 0x000fe40000000000 */
[----:B------:R-:W3:Y:S01]  /*0120*/  I2F.RP R0, R7 ;  /* 0x0000000700007306 */ /* 0x000ee20000209400 */
[----:B-1----:R-:W-:Y:S02]  /*0130*/  IABS R8, R5 ;  /* 0x0000000500087213 */ /* 0x002fe40000000000 */
[----:B--2---:R-:W-:-:S05]  /*0140*/  LOP3.LUT R132, R20, 0x7f, RZ, 0xc0, !PT ;  /* 0x0000007f14847812 */ /* 0x004fca00078ec0ff */
[----:B---3--:R-:W1:Y:S02]  /*0150*/  MUFU.RCP R0, R0 ;  /* 0x0000000000007308 */ /* 0x008e640000001000 */
[----:B-1----:R-:W-:Y:S01]  /*0160*/  IADD3 R2, R0, 0xffffffe, RZ ;  /* 0x0ffffffe00027810 */ /* 0x002fe20007ffe0ff */
[----:B------:R-:W-:-:S05]  /*0170*/  IMAD.MOV R0, RZ, RZ, -R10 ;  /* 0x000000ffff007224 */ /* 0x000fca00078e0a0a */
[----:B------:R1:W2:Y:S02]  /*0180*/  F2I.FTZ.U32.TRUNC.NTZ R3, R2 ;  /* 0x0000000200037305 */ /* 0x0002a4000021f000 */
[----:B-1----:R-:W-:Y:S01]  /*0190*/  MOV R2, RZ ;  /* 0x000000ff00027202 */ /* 0x002fe20000000f00 */
[----:B--2---:R-:W-:-:S04]  /*01a0*/  IMAD.MOV R6, RZ, RZ, -R3 ;  /* 0x000000ffff067224 */ /* 0x004fc800078e0a03 */
[----:B------:R-:W-:Y:S02]  /*01b0*/  IMAD R9, R6, R7, RZ ;  /* 0x0000000706097224 */ /* 0x000fe400078e02ff */
[----:B------:R-:W-:Y:S02]  /*01c0*/  IMAD.MOV.U32 R6, RZ, RZ, R8 ;  /* 0x000000ffff067224 */ /* 0x000fe400078e0008 */
[----:B------:R-:W-:-:S06]  /*01d0*/  IMAD.HI.U32 R3, R3, R9, R2 ;  /* 0x0000000903037227 */ /* 0x000fcc00078e0002 */
[----:B------:R-:W-:-:S04]  /*01e0*/  IMAD.HI.U32 R3, R3, R6, RZ ;  /* 0x0000000603037227 */ /* 0x000fc800078e00ff */
[----:B------:R-:W-:-:S05]  /*01f0*/  IMAD R0, R3, R0, R6 ;  /* 0x0000000003007224 */ /* 0x000fca00078e0206 */
[----:B------:R-:W-:-:S13]  /*0200*/  ISETP.GT.U32.AND P1, PT, R7, R0, PT ;  /* 0x000000000700720c */ /* 0x000fda0003f24070 */
[----:B------:R-:W-:Y:S01]  /*0210*/  @!P1 IMAD.IADD R0, R0, 0x1, -R7 ;  /* 0x0000000100009824 */ /* 0x000fe200078e0a07 */
[----:B------:R-:W-:Y:S02]  /*0220*/  @!P1 IADD3 R3, R3, 0x1, RZ ;  /* 0x0000000103039810 */ /* 0x000fe40007ffe0ff */
[----:B------:R-:W-:Y:S02]  /*0230*/  ISETP.NE.AND P1, PT, R4, RZ, PT ;  /* 0x000000ff0400720c */ /* 0x000fe40003f25270 */
[----:B------:R-:W-:Y:S02]  /*0240*/  ISETP.GE.U32.AND P0, PT, R0, R7, PT ;  /* 0x000000070000720c */ /* 0x000fe40003f06070 */
[----:B------:R-:W-:-:S04]  /*0250*/  LOP3.LUT R0, R5, R4, RZ, 0x3c, !PT ;  /* 0x0000000405007212 */ /* 0x000fc800078e3cff */
[----:B------:R-:W-:Y:S01]  /*0260*/  ISETP.GE.AND P2, PT, R0, RZ, PT ;  /* 0x000000ff0000720c */ /* 0x000fe20003f46270 */
[----:B------:R-:W-:-:S05]  /*0270*/  IMAD.MOV.U32 R0, RZ, RZ, c[0x0][0x178] ;  /* 0x00005e00ff007624 */ /* 0x000fca00078e00ff */
[----:B------:R-:W-:Y:S02]  /*0280*/  IADD3 R0, R0, 0x1ff, RZ ;  /* 0x000001ff00007810 */ /* 0x000fe40007ffe0ff */
[----:B------:R-:W-:-:S05]  /*0290*/  @P0 IADD3 R3, R3, 0x1, RZ ;  /* 0x0000000103030810 */ /* 0x000fca0007ffe0ff */
[----:B------:R-:W-:Y:S01]  /*02a0*/  IMAD.MOV.U32 R8, RZ, RZ, R3 ;  /* 0x000000ffff087224 */ /* 0x000fe200078e0003 */
[----:B------:R-:W-:-:S04]  /*02b0*/  SHF.R.S32.HI R3, RZ, 0x1f, R0 ;  /* 0x0000001fff037819 */ /* 0x000fc80000011400 */
[----:B------:R-:W-:Y:S02]  /*02c0*/  @!P2 IADD3 R8, -R8, RZ, RZ ;  /* 0x000000ff0808a210 */ /* 0x000fe40007ffe1ff */
[----:B------:R-:W-:Y:S02]  /*02d0*/  LEA.HI R3, R3, R0, RZ, 0x9 ;  /* 0x0000000003037211 */ /* 0x000fe400078f48ff */
[----:B------:R-:W-:-:S04]  /*02e0*/  @!P1 LOP3.LUT R8, RZ, R4, RZ, 0x33, !PT ;  /* 0x00000004ff089212 */ /* 0x000fc800078e33ff */
[----:B------:R-:W-:Y:S01]  /*02f0*/  LEA.HI.SX32 R3, R3, -R8, 0x17 ;  /* 0x8000000803037211 */ /* 0x000fe200078fbaff */
[----:B------:R-:W-:-:S03]  /*0300*/  IMAD.MOV R6, RZ, RZ, -R8 ;  /* 0x000000ffff067224 */ /* 0x000fc600078e0a08 */
[----:B------:R-:W-:Y:S01]  /*0310*/  IMNMX R11, R3, 0x1, PT ;  /* 0x00000001030b7817 */ /* 0x000fe20003800200 */
[----:B------:R-:W-:-:S03]  /*0320*/  IMAD R10, R4, R6, R5 ;  /* 0x00000006040a7224 */ /* 0x000fc600078e0205 */
[----:B------:R-:W-:Y:S02]  /*0330*/  IABS R7, R11 ;  /* 0x0000000b00077213 */ /* 0x000fe40000000000 */
[----:B------:R-:W-:Y:S02]  /*0340*/  IABS R6, R10 ;  /* 0x0000000a00067213 */ /* 0x000fe40000000000 */
[----:B------:R-:W1:Y:S08]  /*0350*/  I2F.RP R0, R7 ;  /* 0x0000000700007306 */ /* 0x000e700000209400 */
[----:B-1----:R-:W1:Y:S02]  /*0360*/  MUFU.RCP R0, R0 ;  /* 0x0000000000007308 */ /* 0x002e640000001000 */
[----:B-1----:R-:W-:-:S02]  /*0370*/  IADD3 R2, R0, 0xffffffe, RZ ;  /* 0x0ffffffe00027810 */ /* 0x002fc40007ffe0ff */
[----:B------:R-:W-:-:S04]  /*0380*/  IABS R0, c[0x0][0x17c] ;  /* 0x00005f0000007a13 */ /* 0x000fc80000000000 */
[----:B------:R1:W2:Y:S02]  /*0390*/  F2I.FTZ.U32.TRUNC.NTZ R3, R2 ;  /* 0x0000000200037305 */ /* 0x0002a4000021f000 */
[----:B-1----:R-:W-:Y:S01]  /*03a0*/  MOV R2, RZ ;  /* 0x000000ff00027202 */ /* 0x002fe20000000f00 */
[----:B--2---:R-:W-:-:S04]  /*03b0*/  IMAD.MOV R9, RZ, RZ, -R3 ;  /* 0x000000ffff097224 */ /* 0x004fc800078e0a03 */
[----:B------:R-:W-:Y:S01]  /*03c0*/  IMAD.MOV.U32 R4, RZ, RZ, R9 ;  /* 0x000000ffff047224 */ /* 0x000fe200078e0009 */
[----:B------:R-:W-:-:S03]  /*03d0*/  IABS R9, R11 ;  /* 0x0000000b00097213 */ /* 0x000fc60000000000 */
[----:B------:R-:W-:Y:S02]  /*03e0*/  IMAD R5, R4, R7, RZ ;  /* 0x0000000704057224 */ /* 0x000fe400078e02ff */
[----:B------:R-:W-:Y:S02]  /*03f0*/  IMAD.MOV.U32 R4, RZ, RZ, R6 ;  /* 0x000000ffff047224 */ /* 0x000fe400078e0006 */
[----:B------:R-:W-:Y:S02]  /*0400*/  IMAD.HI.U32 R3, R3, R5, R2 ;  /* 0x0000000503037227 */ /* 0x000fe400078e0002 */
[----:B------:R-:W1:Y:S02]  /*0410*/  I2F.RP R5, R0 ;  /* 0x0000000000057306 */ /* 0x000e640000209400 */
[----:B------:R-:W-:Y:S01]  /*0420*/  IMAD.MOV R2, RZ, RZ, -R9 ;  /* 0x000000ffff027224 */ /* 0x000fe200078e0a09 */
[----:B------:R-:W-:Y:S01]  /*0430*/  IABS R9, c[0x0][0x178] ;  /* 0x00005e0000097a13 */ /* 0x000fe20000000000 */
[----:B------:R-:W-:-:S04]  /*0440*/  IMAD.HI.U32 R3, R3, R4, RZ ;  /* 0x0000000403037227 */ /* 0x000fc800078e00ff */
[----:B------:R-:W-:Y:S02]  /*0450*/  IMAD R2, R3, R2, R4 ;  /* 0x0000000203027224 */ /* 0x000fe400078e0204 */
[----:B------:R-:W2:Y:S03]  /*0460*/  I2F.RP R4, R9 ;  /* 0x0000000900047306 */ /* 0x000ea60000209400 */
[----:B------:R-:W-:-:S05]  /*0470*/  ISETP.GT.U32.AND P1, PT, R7, R2, PT ;  /* 0x000000020700720c */ /* 0x000fca0003f24070 */
[----:B-1----:R-:W1:Y:S08]  /*0480*/  MUFU.RCP R5, R5 ;  /* 0x0000000500057308 */ /* 0x002e700000001000 */
[----:B------:R-:W-:Y:S01]  /*0490*/  @!P1 IMAD.IADD R2, R2, 0x1, -R7 ;  /* 0x0000000102029824 */ /* 0x000fe200078e0a07 */
[----:B--2---:R-:W2:Y:S01]  /*04a0*/  MUFU.RCP R4, R4 ;  /* 0x0000000400047308 */ /* 0x004ea20000001000 */
[----:B------:R-:W-:-:S02]  /*04b0*/  @!P1 IADD3 R3, R3, 0x1, RZ ;  /* 0x0000000103039810 */ /* 0x000fc40007ffe0ff */
[----:B------:R-:W-:Y:S02]  /*04c0*/  ISETP.NE.AND P1, PT, R11, RZ, PT ;  /* 0x000000ff0b00720c */ /* 0x000fe40003f25270 */
[----:B------:R-:W-:Y:S02]  /*04d0*/  ISETP.GE.U32.AND P0, PT, R2, R7, PT ;  /* 0x000000070200720c */ /* 0x000fe40003f06070 */
[----:B------:R-:W-:Y:S02]  /*04e0*/  LOP3.LUT R2, R10, R11, RZ, 0x3c, !PT ;  /* 0x0000000b0a027212 */ /* 0x000fe400078e3cff */
[----:B-1----:R-:W-:Y:S02]  /*04f0*/  IADD3 R6, R5, 0xffffffe, RZ ;  /* 0x0ffffffe05067810 */ /* 0x002fe40007ffe0ff */
[----:B------:R-:W-:Y:S02]  /*0500*/  ISETP.GE.AND P2, PT, R2, RZ, PT ;  /* 0x000000ff0200720c */ /* 0x000fe40003f46270 */
[----:B------:R1:W3:Y:S01]  /*0510*/  F2I.FTZ.U32.TRUNC.NTZ R7, R6 ;  /* 0x0000000600077305 */ /* 0x0002e2000021f000 */
[----:B--2---:R-:W-:-:S04]  /*0520*/  IADD3 R5, R4, 0xffffffe, RZ ;  /* 0x0ffffffe04057810 */ /* 0x004fc80007ffe0ff */
[----:B------:R-:W-:-:S03]  /*0530*/  @P0 IADD3 R3, R3, 0x1, RZ ;  /* 0x0000000103030810 */ /* 0x000fc60007ffe0ff */
[----:B------:R-:W2:Y:S02]  /*0540*/  F2I.FTZ.U32.TRUNC.NTZ R5, R5 ;  /* 0x0000000500057305 */ /* 0x000ea4000021f000 */
[----:B------:R-:W-:Y:S01]  /*0550*/  IMAD.MOV.U32 R12, RZ, RZ, R3 ;  /* 0x000000ffff0c7224 */ /* 0x000fe200078e0003 */
[----:B------:R-:W-:Y:S01]  /*0560*/  SHF.R.U32.HI R3, RZ, 0x6, R20 ;  /* 0x00000006ff037819 */ /* 0x000fe20000011614 */
[----:B-1----:R-:W-:Y:S01]  /*0570*/  IMAD.MOV.U32 R6, RZ, RZ, RZ ;  /* 0x000000ffff067224 */ /* 0x002fe200078e00ff */
[----:B------:R-:W-:Y:S01]  /*0580*/  LOP3.LUT R20, R20, 0x3f, RZ, 0xc0, !PT ;  /* 0x0000003f14147812 */ /* 0x000fe200078ec0ff */
[----:B------:R-:W-:Y:S01]  /*0590*/  @!P2 IMAD.MOV R12, RZ, RZ, -R12 ;  /* 0x000000ffff0ca224 */ /* 0x000fe200078e0a0c */
[----:B------:R-:W-:Y:S01]  /*05a0*/  @!P1 LOP3.LUT R12, RZ, R11, RZ, 0x33, !PT ;  /* 0x0000000bff0c9212 */ /* 0x000fe200078e33ff */
[----:B---3--:R-:W-:Y:S01]  /*05b0*/  IMAD.MOV R4, RZ, RZ, -R7 ;  /* 0x000000ffff047224 */ /* 0x008fe200078e0a07 */
[----:B------:R-:W-:Y:S02]  /*05c0*/  SGXT.U32 R3, R3, 0x1 ;  /* 0x000000010303781a */ /* 0x000fe40000000000 */
[C---:B------:R-:W-:Y:S01]  /*05d0*/  IADD3 R2, -R12.reuse, RZ, RZ ;  /* 0x000000ff0c027210 */ /* 0x040fe20007ffe1ff */
[----:B------:R-:W-:-:S04]  /*05e0*/  IMAD.SHL.U32 R13, R12, 0x100, RZ ;  /* 0x000001000c0d7824 */ /* 0x000fc800078e00ff */
[----:B------:R-:W-:Y:S01]  /*05f0*/  IMAD R2, R11, R2, R10 ;  /* 0x000000020b027224 */ /* 0x000fe200078e020a */
[----:B------:R1:W-:Y:S01]  /*0600*/  STL [R1+0x1520], R13 ;  /* 0x0015200d01007387 */ /* 0x0003e20000100800 */
[----:B------:R-:W-:Y:S02]  /*0610*/  IMAD.MOV.U32 R11, RZ, RZ, R4 ;  /* 0x000000ffff0b7224 */ /* 0x000fe400078e0004 */
[----:B------:R-:W-:Y:S01]  /*0620*/  IMAD.IADD R4, R8, 0x1, R2 ;  /* 0x0000000108047824 */ /* 0x000fe200078e0202 */
[----:B------:R-:W-:Y:S01]  /*0630*/  LOP3.LUT R2, R13, R3, RZ, 0xfc, !PT ;  /* 0x000000030d027212 */ /* 0x000fe200078efcff */
[----:B------:R-:W-:Y:S01]  /*0640*/  IMAD R3, R11, R0, RZ ;  /* 0x000000000b037224 */ /* 0x000fe200078e02ff */
[----:B--2---:R-:W-:Y:S01]  /*0650*/  IADD3 R8, RZ, -R5, RZ ;  /* 0x80000005ff087210 */ /* 0x004fe20007ffe0ff */
[----:B------:R-:W-:Y:S01]  /*0660*/  IMAD R18, R4, 0x200, R132 ;  /* 0x0000020004127824 */ /* 0x000fe200078e0284 */
[----:B------:R-:W-:Y:S01]  /*0670*/  LOP3.LUT R14, R2, 0xfe, RZ, 0xfc, !PT ;  /* 0x000000fe020e7812 */ /* 0x000fe200078efcff */
[----:B------:R-:W-:Y:S01]  /*0680*/  IMAD.HI.U32 R3, R7, R3, R6 ;  /* 0x0000000307037227 */ /* 0x000fe200078e0006 */
[----:B------:R-:W-:-:S02]  /*0690*/  IABS R25, R2 ;  /* 0x0000000200197213 */ /* 0x000fc40000000000 */
[----:B------:R-:W-:Y:S01]  /*06a0*/  IABS R33, R14 ;  /* 0x0000000e00217213 */ /* 0x000fe20000000000 */
[----:B------:R-:W-:Y:S01]  /*06b0*/  IMAD R7, R8, R9, RZ ;  /* 0x0000000908077224 */ /* 0x000fe200078e02ff */
[C---:B------:R-:W-:Y:S01]  /*06c0*/  IADD3 R17, R18.reuse, 0x80, RZ ;  /* 0x0000008012117810 */ /* 0x040fe20007ffe0ff */
[----:B------:R-:W-:Y:S01]  /*06d0*/  IMAD.MOV.U32 R4, RZ, RZ, RZ ;  /* 0x000000ffff047224 */ /* 0x000fe200078e00ff */
[----:B------:R-:W-:Y:S01]  /*06e0*/  IABS R8, R18 ;  /* 0x0000001200087213 */ /* 0x000fe20000000000 */
[----:B------:R-:W-:Y:S01]  /*06f0*/  STL [R1+0x1524], R18 ;  /* 0x0015241201007387 */ /* 0x000fe20000100800 */
[----:B------:R-:W-:Y:S01]  /*0700*/  IABS R10, R17 ;  /* 0x00000011000a7213 */ /* 0x000fe20000000000 */
[----:B------:R-:W-:Y:S01]  /*0710*/  IMAD.HI.U32 R4, R5, R7, R4 ;  /* 0x0000000705047227 */ /* 0x000fe200078e0004 */
[C---:B------:R-:W-:Y:S01]  /*0720*/  IADD3 R16, R18.reuse, 0x100, RZ ;  /* 0x0000010012107810 */ /* 0x040fe20007ffe0ff */
[----:B------:R-:W-:Y:S01]  /*0730*/  STL [R1+0x1528], R17 ;  /* 0x0015281101007387 */ /* 0x000fe20000100800 */
[----:B------:R-:W-:Y:S01]  /*0740*/  IADD3 R15, R18, 0x180, RZ ;  /* 0x00000180120f7810 */ /* 0x000fe20007ffe0ff */
[----:B------:R-:W-:Y:S01]  /*0750*/  IMAD.HI.U32 R7, R3, R33, RZ ;  /* 0x0000002103077227 */ /* 0x000fe200078e00ff */
[----:B------:R-:W-:Y:S01]  /*0760*/  IABS R12, R16 ;  /* 0x00000010000c7213 */ /* 0x000fe20000000000 */
[----:B------:R2:W-:Y:S01]  /*0770*/  STL [R1+0x1530], R16 ;  /* 0x0015301001007387 */ /* 0x0005e20000100800 */
[----:B-1----:R-:W-:Y:S01]  /*0780*/  IABS R13, R15 ;  /* 0x0000000f000d7213 */ /* 0x002fe20000000000 */
[----:B------:R-:W-:Y:S01]  /*0790*/  IMAD.HI.U32 R5, R4, R8, RZ ;  /* 0x0000000804057227 */ /* 0x000fe200078e00ff */
[----:B------:R-:W-:Y:S01]  /*07a0*/  ISETP.GE.AND P4, PT, R14, RZ, PT ;  /* 0x000000ff0e00720c */ /* 0x000fe20003f86270 */
[----:B------:R1:W-:Y:S01]  /*07b0*/  STL [R1+0x152c], R15 ;  /* 0x00152c0f01007387 */ /* 0x0003e20000100800 */
[----:B------:R-:W-:Y:S01]  /*07c0*/  LOP3.LUT R14, R2, 0xf6, RZ, 0xfc, !PT ;  /* 0x000000f6020e7812 */ /* 0x000fe200078efcff */
[----:B------:R-:W-:Y:S01]  /*07d0*/  IMAD.HI.U32 R6, R4, R10, RZ ;  /* 0x0000000a04067227 */ /* 0x000fe200078e00ff */
[----:B------:R-:W-:-:S02]  /*07e0*/  IADD3 R5, -R5, RZ, RZ ;  /* 0x000000ff05057210 */ /* 0x000fc40007ffe1ff */
[----:B------:R-:W-:Y:S01]  /*07f0*/  IABS R91, R14 ;  /* 0x0000000e005b7213 */ /* 0x000fe20000000000 */
[----:B------:R-:W-:Y:S02]  /*0800*/  IMAD.MOV R7, RZ, RZ, -R7 ;  /* 0x000000ffff077224 */ /* 0x000fe400078e0a07 */
[----:B------:R-:W-:Y:S02]  /*0810*/  IMAD.MOV R11, RZ, RZ, -R6 ;  /* 0x000000ffff0b7224 */ /* 0x000fe400078e0a06 */
[----:B------:R-:W-:Y:S02]  /*0820*/  IMAD R33, R0, R7, R33 ;  /* 0x0000000700217224 */ /* 0x000fe400078e0221 */
[----:B------:R-:W-:-:S03]  /*0830*/  IMAD.HI.U32 R6, R4, R12, RZ ;  /* 0x0000000c04067227 */ /* 0x000fc600078e00ff */
[----:B------:R-:W-:Y:S01]  /*0840*/  ISETP.GT.U32.AND P3, PT, R0, R33, PT ;  /* 0x000000210000720c */ /* 0x000fe20003f64070 */
[----:B------:R-:W-:-:S04]  /*0850*/  IMAD.HI.U32 R7, R4, R13, RZ ;  /* 0x0000000d04077227 */ /* 0x000fc800078e00ff */
[C---:B------:R-:W-:Y:S02]  /*0860*/  IMAD R4, R9.reuse, R5, R8 ;  /* 0x0000000509047224 */ /* 0x040fe400078e0208 */
[----:B------:R-:W-:Y:S02]  /*0870*/  IMAD.MOV R8, RZ, RZ, -R7 ;  /* 0x000000ffff087224 */ /* 0x000fe400078e0a07 */
[C---:B------:R-:W-:Y:S01]  /*0880*/  IMAD R5, R9.reuse, R11, R10 ;  /* 0x0000000b09057224 */ /* 0x040fe200078e020a */
[C---:B------:R-:W-:Y:S01]  /*0890*/  ISETP.GT.U32.AND P2, PT, R9.reuse, R4, PT ;  /* 0x000000040900720c */ /* 0x040fe20003f44070 */
[----:B------:R-:W-:Y:S01]  /*08a0*/  IMAD R7, R9, R8, R13 ;  /* 0x0000000809077224 */ /* 0x000fe200078e020d */
[----:B------:R-:W-:Y:S01]  /*08b0*/  LOP3.LUT R10, R2, 0x2, RZ, 0xfc, !PT ;  /* 0x00000002020a7812 */ /* 0x000fe200078efcff */
[----:B------:R-:W-:Y:S01]  /*08c0*/  IMAD.MOV R6, RZ, RZ, -R6 ;  /* 0x000000ffff067224 */ /* 0x000fe200078e0a06 */
[----:B------:R-:W-:Y:S01]  /*08d0*/  @!P3 IADD3 R33, R33, -R0, RZ ;  /* 0x800000002121b210 */ /* 0x000fe20007ffe0ff */
[----:B------:R-:W-:Y:S01]  /*08e0*/  IMAD.HI.U32 R8, R3, R25, RZ ;  /* 0x0000001903087227 */ /* 0x000fe200078e00ff */
[----:B------:R-:W-:-:S02]  /*08f0*/  ISETP.GT.U32.AND P5, PT, R9, R7, PT ;  /* 0x000000070900720c */ /* 0x000fc40003fa4070 */
[----:B------:R-:W-:Y:S01]  /*0900*/  IABS R31, R10 ;  /* 0x0000000a001f7213 */ /* 0x000fe20000000000 */
[C---:B------:R-:W-:Y:S01]  /*0910*/  IMAD R6, R9.reuse, R6, R12 ;  /* 0x0000000609067224 */ /* 0x040fe200078e020c */
[----:B------:R-:W-:Y:S01]  /*0920*/  ISETP.GT.U32.AND P3, PT, R0, R33, PT ;  /* 0x000000210000720c */ /* 0x000fe20003f64070 */
[----:B------:R-:W-:Y:S01]  /*0930*/  IMAD.MOV R8, RZ, RZ, -R8 ;  /* 0x000000ffff087224 */ /* 0x000fe200078e0a08 */
[C---:B------:R-:W-:Y:S02]  /*0940*/  ISETP.GT.U32.AND P0, PT, R9.reuse, R5, PT ;  /* 0x000000050900720c */ /* 0x040fe40003f04070 */
[----:B------:R-:W-:Y:S01]  /*0950*/  @!P2 IADD3 R4, R4, -R9, RZ ;  /* 0x800000090404a210 */ /* 0x000fe20007ffe0ff */
[----:B------:R-:W-:Y:S01]  /*0960*/  IMAD R25, R0, R8, R25 ;  /* 0x0000000800197224 */ /* 0x000fe200078e0219 */
[----:B------:R-:W-:Y:S01]  /*0970*/  ISETP.GT.U32.AND P1, PT, R9, R6, PT ;  /* 0x000000060900720c */ /* 0x000fe20003f24070 */
[----:B------:R-:W-:Y:S01]  /*0980*/  IMAD.HI.U32 R8, R3, R31, RZ ;  /* 0x0000001f03087227 */ /* 0x000fe200078e00ff */
[----:B------:R-:W-:-:S02]  /*0990*/  ISETP.GT.U32.AND P6, PT, R9, R4, PT ;  /* 0x000000040900720c */ /* 0x000fc40003fc4070 */
[----:B------:R-:W-:Y:S01]  /*09a0*/  ISETP.GE.AND P2, PT, R10, RZ, PT ;  /* 0x000000ff0a00720c */ /* 0x000fe20003f46270 */
[--C-:B------:R-:W-:Y:S01]  /*09b0*/  @!P5 IMAD.IADD R7, R7, 0x1, -R9.reuse ;  /* 0x000000010707d824 */ /* 0x100fe200078e0a09 */
[----:B------:R-:W-:Y:S01]  /*09c0*/  LOP3.LUT R10, R2, 0x4, RZ, 0xfc, !PT ;  /* 0x00000004020a7812 */ /* 0x000fe200078efcff */
[----:B------:R-:W-:Y:S01]  /*09d0*/  IMAD.MOV R8, RZ, RZ, -R8 ;  /* 0x000000ffff087224 */ /* 0x000fe200078e0a08 */
[----:B------:R-:W-:Y:S01]  /*09e0*/  @!P3 IADD3 R33, R33, -R0, RZ ;  /* 0x800000002121b210 */ /* 0x000fe20007ffe0ff */
[----:B------:R-:W-:Y:S01]  /*09f0*/  @!P0 IMAD.IADD R5, R5, 0x1, -R9 ;  /* 0x0000000105058824 */ /* 0x000fe200078e0a09 */
[C---:B------:R-:W-:Y:S01]  /*0a00*/  ISETP.GT.U32.AND P5, PT, R9.reuse, R7, PT ;  /* 0x000000070900720c */ /* 0x040fe20003fa4070 */
[C---:B------:R-:W-:Y:S01]  /*0a10*/  IMAD R31, R0.reuse, R8, R31 ;  /* 0x00000008001f7224 */ /* 0x040fe200078e021f */
[----:B------:R-:W-:Y:S01]  /*0a20*/  ISETP.GT.U32.AND P3, PT, R0, R25, PT ;  /* 0x000000190000720c */ /* 0x000fe20003f64070 */
[--C-:B------:R-:W-:Y:S01]  /*0a30*/  @!P1 IMAD.IADD R6, R6, 0x1, -R9.reuse ;  /* 0x0000000106069824 */ /* 0x100fe200078e0a09 */
[C---:B------:R-:W-:Y:S01]  /*0a40*/  ISETP.GT.U32.AND P0, PT, R9.reuse, R5, PT ;  /* 0x000000050900720c */ /* 0x040fe20003f04070 */
[----:B------:R-:W-:Y:S01]  /*0a50*/  @!P6 IMAD.IADD R4, R4, 0x1, -R9 ;  /* 0x000000010404e824 */ /* 0x000fe200078e0a09 */
[----:B------:R-:W-:Y:S01]  /*0a60*/  ISETP.GE.AND P6, PT, R18, RZ, PT ;  /* 0x000000ff1200720c */ /* 0x000fe20003fc6270 */
[----:B------:R-:W-:Y:S01]  /*0a70*/  @!P4 IMAD.MOV R33, RZ, RZ, -R33 ;  /* 0x000000ffff21c224 */ /* 0x000fe200078e0a21 */
[----:B------:R-:W-:-:S02]  /*0a80*/  ISETP.GT.U32.AND P1, PT, R9, R6, PT ;  /* 0x000000060900720c */ /* 0x000fc40003f24070 */
[C---:B------:R-:W-:Y:S02]  /*0a90*/  LOP3.LUT R11, R2.reuse, 0x6, RZ, 0xfc, !PT ;  /* 0x00000006020b7812 */ /* 0x040fe400078efcff */
[----:B------:R-:W-:Y:S01]  /*0aa0*/  IABS R29, R10 ;  /* 0x0000000a001d7213 */ /* 0x000fe20000000000 */
[--C-:B------:R-:W-:Y:S01]  /*0ab0*/  @!P5 IMAD.IADD R7, R7, 0x1, -R9.reuse ;  /* 0x000000010707d824 */ /* 0x100fe200078e0a09 */
[----:B------:R-:W-:Y:S01]  /*0ac0*/  ISETP.GE.AND P5, PT, R15, RZ, PT ;  /* 0x000000ff0f00720c */ /* 0x000fe20003fa6270 */
[----:B------:R-:W-:Y:S01]  /*0ad0*/  @!P3 IMAD.IADD R25, R25, 0x1, -R0 ;  /* 0x000000011919b824 */ /* 0x000fe200078e0a00 */
[----:B------:R-:W-:Y:S01]  /*0ae0*/  IABS R35, R11 ;  /* 0x0000000b00237213 */ /* 0x000fe20000000000 */
[----:B------:R-:W-:Y:S01]  /*0af0*/  IMAD.HI.U32 R8, R3, R29, RZ ;  /* 0x0000001d03087227 */ /* 0x000fe200078e00ff */
[----:B------:R-:W-:Y:S02]  /*0b00*/  ISETP.NE.AND P3, PT, RZ, c[0x0][0x178], PT ;  /* 0x00005e00ff007a0c */ /* 0x000fe40003f65270 */
[----:B------:R-:W-:Y:S01]  /*0b10*/  LOP3.LUT R12, R2, 0x38, RZ, 0xfc, !PT ;  /* 0x00000038020c7812 */ /* 0x000fe200078efcff */
[----:B------:R-:W-:Y:S01]  /*0b20*/  @!P6 IMAD.MOV R4, RZ, RZ, -R4 ;  /* 0x000000ffff04e224 */ /* 0x000fe200078e0a04 */
[----:B------:R-:W-:Y:S01]  /*0b30*/  ISETP.GT.U32.AND P6, PT, R0, R31, PT ;  /* 0x0000001f0000720c */ /* 0x000fe20003fc4070 */
[--C-:B------:R-:W-:Y:S01]  /*0b40*/  @!P0 IMAD.IADD R5, R5, 0x1, -R9.reuse ;  /* 0x0000000105058824 */ /* 0x100fe200078e0a09 */
[----:B------:R-:W-:Y:S01]  /*0b50*/  ISETP.GE.AND P0, PT, R16, RZ, PT ;  /* 0x000000ff1000720c */ /* 0x000fe20003f06270 */
[----:B------:R-:W-:Y:S01]  /*0b60*/  @!P1 IMAD.IADD R6, R6, 0x1, -R9 ;  /* 0x0000000106069824 */ /* 0x000fe200078e0a09 */
[----:B------:R-:W-:Y:S01]  /*0b70*/  ISETP.GE.AND P1, PT, R17, RZ, PT ;  /* 0x000000ff1100720c */ /* 0x000fe20003f26270 */
[----:B------:R-:W-:Y:S01]  /*0b80*/  @!P5 IMAD.MOV R7, RZ, RZ, -R7 ;  /* 0x000000ffff07d224 */ /* 0x000fe200078e0a07 */
[----:B------:R-:W-:Y:S01]  /*0b90*/  ISETP.GT.U32.AND P5, PT, R0, R25, PT ;  /* 0x000000190000720c */ /* 0x000fe20003fa4070 */
[----:B------:R-:W-:Y:S01]  /*0ba0*/  IMAD.HI.U32 R9, R3, R35, RZ ;  /* 0x0000002303097227 */ /* 0x000fe200078e00ff */
[----:B------:R-:W-:-:S02]  /*0bb0*/  IABS R73, R12 ;  /* 0x0000000c00497213 */ /* 0x000fc40000000000 */
[C---:B--2---:R-:W-:Y:S01]  /*0bc0*/  LOP3.LUT R16, R2.reuse, 0xf8, RZ, 0xfc, !PT ;  /* 0x000000f802107812 */ /* 0x044fe200078efcff */
[----:B------:R-:W-:Y:S01]  /*0bd0*/  IMAD.MOV R8, RZ, RZ, -R8 ;  /* 0x000000ffff087224 */ /* 0x000fe200078e0a08 */
[----:B------:R-:W-:Y:S01]  /*0be0*/  LOP3.LUT R18, R2, 0xfa, RZ, 0xfc, !PT ;  /* 0x000000fa02127812 */ /* 0x000fe200078efcff */
[----:B------:R-:W-:Y:S02]  /*0bf0*/  @!P6 IMAD.IADD R31, R31, 0x1, -R0 ;  /* 0x000000011f1fe824 */ /* 0x000fe400078e0a00 */
[----:B------:R-:W-:Y:S01]  /*0c00*/  IMAD.MOV R9, RZ, RZ, -R9 ;  /* 0x000000ffff097224 */ /* 0x000fe200078e0a09 */
[----:B------:R-:W-:Y:S01]  /*0c10*/  IABS R27, R18 ;  /* 0x00000012001b7213 */ /* 0x000fe20000000000 */
[C---:B------:R-:W-:Y:S01]  /*0c20*/  IMAD R29, R0.reuse, R8, R29 ;  /* 0x00000008001d7224 */ /* 0x040fe200078e021d */
[C---:B------:R-:W-:Y:S01]  /*0c30*/  ISETP.GT.U32.AND P6, PT, R0.reuse, R31, PT ;  /* 0x0000001f0000720c */ /* 0x040fe20003fc4070 */
[C---:B------:R-:W-:Y:S01]  /*0c40*/  IMAD R35, R0.reuse, R9, R35 ;  /* 0x0000000900237224 */ /* 0x040fe200078e0223 */
[----:B------:R-:W-:Y:S01]  /*0c50*/  @!P5 IADD3 R25, R25, -R0, RZ ;  /* 0x800000001919d210 */ /* 0x000fe20007ffe0ff */
[----:B------:R-:W-:Y:S01]  /*0c60*/  IMAD.MOV.U32 R32, RZ, RZ, R5 ;  /* 0x000000ffff207224 */ /* 0x000fe200078e0005 */
[----:B------:R-:W-:Y:S01]  /*0c70*/  ISETP.GT.U32.AND P5, PT, R0, R29, PT ;  /* 0x0000001d0000720c */ /* 0x000fe20003fa4070 */
[----:B------:R-:W-:Y:S01]  /*0c80*/  @!P0 IMAD.MOV R6, RZ, RZ, -R6 ;  /* 0x000000ffff068224 */ /* 0x000fe200078e0a06 */
[----:B------:R-:W-:-:S02]  /*0c90*/  LOP3.LUT R8, R2, 0x8, RZ, 0xfc, !PT ;  /* 0x0000000802087812 */ /* 0x000fc400078efcff */
[----:B------:R-:W-:Y:S02]  /*0ca0*/  LOP3.LUT R5, RZ, c[0x0][0x178], RZ, 0x33, !PT ;  /* 0x00005e00ff057a12 */ /* 0x000fe400078e33ff */
[----:B------:R-:W-:Y:S02]  /*0cb0*/  IABS R43, R8 ;  /* 0x00000008002b7213 */ /* 0x000fe40000000000 */
[----:B------:R-:W-:Y:S01]  /*0cc0*/  SEL R38, R5, R4, !P3 ;  /* 0x0000000405267207 */ /* 0x000fe20005800000 */
[--C-:B------:R-:W-:Y:S01]  /*0cd0*/  @!P6 IMAD.IADD R31, R31, 0x1, -R0.reuse ;  /* 0x000000011f1fe824 */ /* 0x100fe200078e0a00 */
[----:B------:R-:W-:Y:S01]  /*0ce0*/  ISETP.GT.U32.AND P6, PT, R0, R35, PT ;  /* 0x000000230000720c */ /* 0x000fe20003fc4070 */
[----:B------:R-:W-:Y:S01]  /*0cf0*/  IMAD.HI.U32 R4, R3, R43, RZ ;  /* 0x0000002b03047227 */ /* 0x000fe200078e00ff */
[----:B------:R-:W-:Y:S02]  /*0d00*/  SEL R36, R5, R6, !P3 ;  /* 0x0000000605247207 */ /* 0x000fe40005800000 */
[C---:B------:R-:W-:Y:S01]  /*0d10*/  LOP3.LUT R6, R2.reuse, 0xa, RZ, 0xfc, !PT ;  /* 0x0000000a02067812 */ /* 0x040fe200078efcff */
[----:B------:R-:W-:Y:S01]  /*0d20*/  @!P5 IMAD.IADD R29, R29, 0x1, -R0 ;  /* 0x000000011d1dd824 */ /* 0x000fe200078e0a00 */
[----:B------:R-:W-:Y:S01]  /*0d30*/  LOP3.LUT R9, R2, 0xe, RZ, 0xfc, !PT ;  /* 0x0000000e02097812 */ /* 0x000fe200078efcff */
[----:B------:R-:W-:Y:S01]  /*0d40*/  IMAD.MOV R4, RZ, RZ, -R4 ;  /* 0x000000ffff047224 */ /* 0x000fe200078e0a04 */
[----:B------:R-:W-:Y:S01]  /*0d50*/  IABS R37, R6 ;  /* 0x0000000600257213 */ /* 0x000fe20000000000 */
[----:B------:R-:W-:Y:S01]  /*0d60*/  @!P2 IMAD.MOV R31, RZ, RZ, -R31 ;  /* 0x000000ffff1fa224 */ /* 0x000fe200078e0a1f */
[----:B------:R-:W-:Y:S01]  /*0d70*/  IABS R39, R9 ;  /* 0x0000000900277213 */ /* 0x000fe20000000000 */
[C---:B------:R-:W-:Y:S01]  /*0d80*/  IMAD R43, R0.reuse, R4, R43 ;  /* 0x00000004002b7224 */ /* 0x040fe200078e022b */
[----:B------:R-:W-:Y:S01]  /*0d90*/  SEL R34, R5, R7, !P3 ;  /* 0x0000000705227207 */ /* 0x000fe20005800000 */
[----:B------:R-:W-:Y:S01]  /*0da0*/  @!P6 IMAD.IADD R35, R35, 0x1, -R0 ;  /* 0x000000012323e824 */ /* 0x000fe200078e0a00 */
[----:B------:R-:W-:Y:S01]  /*0db0*/  ISETP.GT.U32.AND P6, PT, R0, R29, PT ;  /* 0x0000001d0000720c */ /* 0x000fe20003fc4070 */
[----:B------:R-:W-:Y:S01]  /*0dc0*/  IMAD.HI.U32 R4, R3, R37, RZ ;  /* 0x0000002503047227 */ /* 0x000fe200078e00ff */
[----:B------:R-:W-:-:S02]  /*0dd0*/  LOP3.LUT R7, R2, 0xc, RZ, 0xfc, !PT ;  /* 0x0000000c02077812 */ /* 0x000fc400078efcff */
[----:B------:R-:W-:Y:S01]  /*0de0*/  ISETP.GT.U32.AND P4, PT, R0, R35, PT ;  /* 0x000000230000720c */ /* 0x000fe20003f84070 */
[----:B------:R-:W-:Y:S01]  /*0df0*/  IMAD.MOV R4, RZ, RZ, -R4 ;  /* 0x000000ffff047224 */ /* 0x000fe200078e0a04 */
[----:B------:R-:W-:Y:S01]  /*0e00*/  @!P1 IADD3 R32, -R32, RZ, RZ ;  /* 0x000000ff20209210 */ /* 0x000fe20007ffe1ff */
[----:B------:R-:W-:Y:S01]  /*0e10*/  IMAD R38, R38, c[0x0][0x184], RZ ;  /* 0x0000610026267a24 */ /* 0x000fe200078e02ff */
[----:B------:R-:W-:Y:S01]  /*0e20*/  IABS R41, R7 ;  /* 0x0000000700297213 */ /* 0x000fe20000000000 */
[C---:B------:R-:W-:Y:S01]  /*0e30*/  IMAD R37, R0.reuse, R4, R37 ;  /* 0x0000000400257224 */ /* 0x040fe200078e0225 */
[----:B------:R-:W-:Y:S01]  /*0e40*/  ISETP.GE.AND P0, PT, R11, RZ, PT ;  /* 0x000000ff0b00720c */ /* 0x000fe20003f06270 */
[----:B------:R-:W-:Y:S01]  /*0e50*/  IMAD.HI.U32 R4, R3, R39, RZ ;  /* 0x0000002703047227 */ /* 0x000fe200078e00ff */
[----:B------:R-:W-:Y:S02]  /*0e60*/  SEL R32, R5, R32, !P3 ;  /* 0x0000002005207207 */ /* 0x000fe40005800000 */
[----:B------:R-:W-:Y:S01]  /*0e70*/  @!P6 IADD3 R29, R29, -R0, RZ ;  /* 0x800000001d1de210 */ /* 0x000fe20007ffe0ff */
[----:B------:R-:W-:Y:S01]  /*0e80*/  IMAD.MOV R4, RZ, RZ, -R4 ;  /* 0x000000ffff047224 */ /* 0x000fe200078e0a04 */
[----:B------:R-:W-:Y:S01]  /*0e90*/  ISETP.GT.U32.AND P6, PT, R0, R37, PT ;  /* 0x000000250000720c */ /* 0x000fe20003fc4070 */
[----:B------:R-:W-:Y:S01]  /*0ea0*/  IMAD.HI.U32 R5, R3, R41, RZ ;  /* 0x0000002903057227 */ /* 0x000fe200078e00ff */
[----:B------:R-:W-:-:S02]  /*0eb0*/  ISETP.GE.AND P1, PT, R10, RZ, PT ;  /* 0x000000ff0a00720c */ /* 0x000fc40003f26270 */
[----:B------:R-:W-:Y:S01]  /*0ec0*/  LOP3.LUT R10, R2, 0x10, RZ, 0xfc, !PT ;  /* 0x00000010020a7812 */ /* 0x000fe200078efcff */
[C---:B------:R-:W-:Y:S01]  /*0ed0*/  IMAD R39, R0.reuse, R4, R39 ;  /* 0x0000000400277224 */ /* 0x040fe200078e0227 */
[----:B------:R-:W-:Y:S01]  /*0ee0*/  ISETP.GT.U32.AND P5, PT, R0, R43, PT ;  /* 0x0000002b0000720c */ /* 0x000fe20003fa4070 */
[----:B------:R-:W-:Y:S01]  /*0ef0*/  IMAD R32, R32, c[0x0][0x184], RZ ;  /* 0x0000610020207a24 */ /* 0x000fe200078e02ff */
[----:B------:R-:W-:Y:S01]  /*0f00*/  @!P4 IADD3 R35, R35, -R0, RZ ;  /* 0x800000002323c210 */ /* 0x000fe20007ffe0ff */
[----:B------:R-:W-:Y:S01]  /*0f10*/  IMAD R34, R34, c[0x0][0x184], RZ ;  /* 0x0000610022227a24 */ /* 0x000fe200078e02ff */
[----:B------:R-:W-:Y:S01]  /*0f20*/  IADD3 R5, -R5, RZ, RZ ;  /* 0x000000ff05057210 */ /* 0x000fe20007ffe1ff */
[----:B------:R-:W-:Y:S01]  /*0f30*/  IMAD R36, R36, c[0x0][0x184], RZ ;  /* 0x0000610024247a24 */ /* 0x000fe200078e02ff */
[----:B------:R-:W-:Y:S01]  /*0f40*/  ISETP.GE.AND P4, PT, R7, RZ, PT ;  /* 0x000000ff0700720c */ /* 0x000fe20003f86270 */
[--C-:B------:R-:W-:Y:S01]  /*0f50*/  @!P6 IMAD.IADD R37, R37, 0x1, -R0.reuse ;  /* 0x000000012525e824 */ /* 0x100fe200078e0a00 */
[C---:B------:R-:W-:Y:S01]  /*0f60*/  ISETP.GT.U32.AND P6, PT, R0.reuse, R39, PT ;  /* 0x000000270000720c */ /* 0x040fe20003fc4070 */
[----:B------:R-:W-:Y:S01]  /*0f70*/  @!P0 IMAD.MOV R35, RZ, RZ, -R35 ;  /* 0x000000ffff238224 */ /* 0x000fe200078e0a23 */
[----:B------:R-:W-:Y:S01]  /*0f80*/  IABS R45, R10 ;  /* 0x0000000a002d7213 */ /* 0x000fe20000000000 */
[----:B------:R-:W-:Y:S01]  /*0f90*/  IMAD R41, R0, R5, R41 ;  /* 0x0000000500297224 */ /* 0x000fe200078e0229 */
[----:B------:R-:W-:Y:S01]  /*0fa0*/  LOP3.LUT R7, R2, 0x12, RZ, 0xfc, !PT ;  /* 0x0000001202077812 */ /* 0x000fe200078efcff */
[----:B------:R-:W-:Y:S01]  /*0fb0*/  @!P5 IMAD.IADD R43, R43, 0x1, -R0 ;  /* 0x000000012b2bd824 */ /* 0x000fe200078e0a00 */
[----:B------:R-:W-:Y:S01]  /*0fc0*/  ISETP.GT.U32.AND P0, PT, R0, R37, PT ;  /* 0x000000250000720c */ /* 0x000fe20003f04070 */
[----:B------:R-:W-:Y:S01]  /*0fd0*/  IMAD.HI.U32 R5, R3, R45, RZ ;  /* 0x0000002d03057227 */ /* 0x000fe200078e00ff */
[----:B------:R-:W-:-:S02]  /*0fe0*/  IABS R49, R7 ;  /* 0x0000000700317213 */ /* 0x000fc40000000000 */
[----:B------:R-:W-:Y:S01]  /*0ff0*/  ISETP.GE.AND P3, PT, R2, RZ, PT ;  /* 0x000000ff0200720c */ /* 0x000fe20003f66270 */
[----:B------:R-:W-:Y:S01]  /*1000*/  IMAD.MOV R5, RZ, RZ, -R5 ;  /* 0x000000ffff057224 */ /* 0x000fe200078e0a05 */
[----:B------:R-:W-:Y:S01]  /*1010*/  ISETP.GT.U32.AND P5, PT, R0, R43, PT ;  /* 0x0000002b0000720c */ /* 0x000fe20003fa4070 */
[----:B------:R-:W-:Y:S01]  /*1020*/  IMAD.HI.U32 R4, R3, R49, RZ ;  /* 0x0000003103047227 */ /* 0x000fe200078e00ff */
[----:B------:R-:W-:Y:S02]  /*1030*/  @!P6 IADD3 R39, R39, -R0, RZ ;  /* 0x800000002727e210 */ /* 0x000fe40007ffe0ff */
[----:B------:R-:W-:Y:S01]  /*1040*/  LOP3.LUT R11, R2, 0x18, RZ, 0xfc, !PT ;  /* 0x00000018020b7812 */ /* 0x000fe200078efcff */
[C---:B------:R-:W-:Y:S01]  /*1050*/  IMAD R45, R0.reuse, R5, R45 ;  /* 0x00000005002d7224 */ /* 0x040fe200078e022d */
[C---:B------:R-:W-:Y:S01]  /*1060*/  ISETP.GT.U32.AND P6, PT, R0.reuse, R39, PT ;  /* 0x000000270000720c */ /* 0x040fe20003fc4070 */
[----:B------:R-:W-:Y:S01]  /*1070*/  IMAD.MOV R4, RZ, RZ, -R4 ;  /* 0x000000ffff047224 */ /* 0x000fe200078e0a04 */
[----:B------:R-:W-:Y:S01]  /*1080*/  IABS R53, R11 ;  /* 0x0000000b00357213 */ /* 0x000fe20000000000 */
[----:B------:R-:W-:Y:S01]  /*1090*/  @!P1 IMAD.MOV R29, RZ, RZ, -R29 ;  /* 0x000000ffff1d9224 */ /* 0x000fe200078e0a1d */
[C---:B------:R-:W-:Y:S01]  /*10a0*/  ISETP.GT.U32.AND P1, PT, R0.reuse, R41, PT ;  /* 0x000000290000720c */ /* 0x040fe20003f24070 */
[--C-:B------:R-:W-:Y:S01]  /*10b0*/  @!P0 IMAD.IADD R37, R37, 0x1, -R0.reuse ;  /* 0x0000000125258824 */ /* 0x100fe200078e0a00 */
[C---:B------:R-:W-:Y:S01]  /*10c0*/  ISETP.GT.U32.AND P0, PT, R0.reuse, R45, PT ;  /* 0x0000002d0000720c */ /* 0x040fe20003f04070 */
[----:B------:R-:W-:Y:S01]  /*10d0*/  IMAD R49, R0, R4, R49 ;  /* 0x0000000400317224 */ /* 0x000fe200078e0231 */
[----:B------:R-:W-:Y:S01]  /*10e0*/  ISETP.GE.AND P2, PT, R6, RZ, PT ;  /* 0x000000ff0600720c */ /* 0x000fe20003f46270 */
[----:B------:R-:W-:Y:S01]  /*10f0*/  @!P3 IMAD.MOV R25, RZ, RZ, -R25 ;  /* 0x000000ffff19b224 */ /* 0x000fe200078e0a19 */
[----:B------:R-:W-:Y:S01]  /*1100*/  ISETP.GE.AND P3, PT, R8, RZ, PT ;  /* 0x000000ff0800720c */ /* 0x000fe20003f66270 */
[--C-:B------:R-:W-:Y:S01]  /*1110*/  @!P5 IMAD.IADD R43, R43, 0x1, -R0.reuse ;  /* 0x000000012b2bd824 */ /* 0x100fe200078e0a00 */
[----:B------:R-:W-:Y:S01]  /*1120*/  LOP3.LUT R8, R2, 0x14, RZ, 0xfc, !PT ;  /* 0x0000001402087812 */ /* 0x000fe200078efcff */
[----:B------:R-:W-:Y:S01]  /*1130*/  @!P6 IMAD.IADD R39, R39, 0x1, -R0 ;  /* 0x000000012727e824 */ /* 0x000fe200078e0a00 */
[----:B------:R-:W-:Y:S01]  /*1140*/  ISETP.GT.U32.AND P6, PT, R0, R49, PT ;  /* 0x000000310000720c */ /* 0x000fe20003fc4070 */
[----:B------:R-:W-:Y:S01]  /*1150*/  IMAD.HI.U32 R6, R3, R53, RZ ;  /* 0x0000003503067227 */ /* 0x000fe200078e00ff */
[----:B------:R-:W-:-:S02]  /*1160*/  ISETP.GE.AND P5, PT, R9, RZ, PT ;  /* 0x000000ff0900720c */ /* 0x000fc40003fa6270 */
[----:B------:R-:W-:Y:S01]  /*1170*/  IABS R47, R8 ;  /* 0x00000008002f7213 */ /* 0x000fe20000000000 */
[--C-:B------:R-:W-:Y:S01]  /*1180*/  @!P1 IMAD.IADD R41, R41, 0x1, -R0.reuse ;  /* 0x0000000129299824 */ /* 0x100fe200078e0a00 */
[----:B------:R-:W-:Y:S01]  /*1190*/  LOP3.LUT R9, R2, 0x16, RZ, 0xfc, !PT ;  /* 0x0000001602097812 */ /* 0x000fe200078efcff */
[--C-:B------:R-:W-:Y:S01]  /*11a0*/  @!P0 IMAD.IADD R45, R45, 0x1, -R0.reuse ;  /* 0x000000012d2d8824 */ /* 0x100fe200078e0a00 */
[----:B------:R-:W-:Y:S01]  /*11b0*/  ISETP.GE.AND P0, PT, R7, RZ, PT ;  /* 0x000000ff0700720c */ /* 0x000fe20003f06270 */
[----:B------:R-:W-:Y:S01]  /*11c0*/  IMAD.HI.U32 R4, R3, R47, RZ ;  /* 0x0000002f03047227 */ /* 0x000fe200078e00ff */
[C---:B------:R-:W-:Y:S02]  /*11d0*/  ISETP.GT.U32.AND P1, PT, R0.reuse, R41, PT ;  /* 0x000000290000720c */ /* 0x040fe40003f24070 */
[----:B------:R-:W-:Y:S01]  /*11e0*/  IABS R51, R9 ;  /* 0x0000000900337213 */ /* 0x000fe20000000000 */
[----:B------:R-:W-:Y:S01]  /*11f0*/  @!P6 IMAD.IADD R49, R49, 0x1, -R0 ;  /* 0x000000013131e824 */ /* 0x000fe200078e0a00 */
[----:B------:R-:W-:Y:S01]  /*1200*/  ISETP.GT.U32.AND P6, PT, R0, R45, PT ;  /* 0x0000002d0000720c */ /* 0x000fe20003fc4070 */
[----:B------:R-:W-:Y:S01]  /*1210*/  IMAD.MOV R6, RZ, RZ, -R6 ;  /* 0x000000ffff067224 */ /* 0x000fe200078e0a06 */
[----:B------:R-:W-:Y:S01]  /*1220*/  IADD3 R4, -R4, RZ, RZ ;  /* 0x000000ff04047210 */ /* 0x000fe20007ffe1ff */
[----:B------:R-:W-:Y:S01]  /*1230*/  IMAD.HI.U32 R5, R3, R51, RZ ;  /* 0x0000003303057227 */ /* 0x000fe200078e00ff */
[----:B------:R-:W-:-:S02]  /*1240*/  LOP3.LUT R7, R2, 0x1a, RZ, 0xfc, !PT ;  /* 0x0000001a02077812 */ /* 0x000fc400078efcff */
[----:B------:R-:W-:Y:S01]  /*1250*/  @!P3 IADD3 R43, -R43, RZ, RZ ;  /* 0x000000ff2b2bb210 */ /* 0x000fe20007ffe1ff */
[----:B------:R-:W-:Y:S01]  /*1260*/  IMAD.MOV R5, RZ, RZ, -R5 ;  /* 0x000000ffff057224 */ /* 0x000fe200078e0a05 */
[----:B------:R-:W-:Y:S01]  /*1270*/  IABS R55, R7 ;  /* 0x0000000700377213 */ /* 0x000fe20000000000 */
[C---:B------:R-:W-:Y:S02]  /*1280*/  IMAD R47, R0.reuse, R4, R47 ;  /* 0x00000004002f7224 */ /* 0x040fe400078e022f */
[----:B------:R-:W-:Y:S01]  /*1290*/  IMAD R53, R0, R6, R53 ;  /* 0x0000000600357224 */ /* 0x000fe200078e0235 */
[----:B------:R-:W-:Y:S01]  /*12a0*/  LOP3.LUT R6, R2, 0x1c, RZ, 0xfc, !PT ;  /* 0x0000001c02067812 */ /* 0x000fe200078efcff */
[--C-:B------:R-:W-:Y:S01]  /*12b0*/  @!P1 IMAD.IADD R41, R41, 0x1, -R0.reuse ;  /* 0x0000000129299824 */ /* 0x100fe200078e0a00 */
[C---:B------:R-:W-:Y:S01]  /*12c0*/  ISETP.GT.U32.AND P3, PT, R0.reuse, R47, PT ;  /* 0x0000002f0000720c */ /* 0x040fe20003f64070 */
[----:B------:R-:W-:Y:S01]  /*12d0*/  IMAD R51, R0, R5, R51 ;  /* 0x0000000500337224 */ /* 0x000fe200078e0233 */
[----:B------:R-:W-:Y:S01]  /*12e0*/  ISETP.GE.AND P1, PT, R10, RZ, PT ;  /* 0x000000ff0a00720c */ /* 0x000fe20003f26270 */
[----:B------:R-:W-:Y:S01]  /*12f0*/  @!P2 IMAD.MOV R37, RZ, RZ, -R37 ;  /* 0x000000ffff25a224 */ /* 0x000fe200078e0a25 */
[C---:B------:R-:W-:Y:S01]  /*1300*/  ISETP.GT.U32.AND P2, PT, R0.reuse, R49, PT ;  /* 0x000000310000720c */ /* 0x040fe20003f44070 */
[----:B------:R-:W-:Y:S01]  /*1310*/  @!P6 IMAD.IADD R45, R45, 0x1, -R0 ;  /* 0x000000012d2de824 */ /* 0x000fe200078e0a00 */
[C---:B------:R-:W-:Y:S01]  /*1320*/  ISETP.GT.U32.AND P6, PT, R0.reuse, R53, PT ;  /* 0x000000350000720c */ /* 0x040fe20003fc4070 */
[----:B------:R-:W-:Y:S01]  /*1330*/  @!P4 IMAD.MOV R41, RZ, RZ, -R41 ;  /* 0x000000ffff29c224 */ /* 0x000fe200078e0a29 */
[----:B------:R-:W-:Y:S01]  /*1340*/  ISETP.GT.U32.AND P4, PT, R0, R51, PT ;  /* 0x000000330000720c */ /* 0x000fe20003f84070 */
[----:B------:R-:W-:Y:S01]  /*1350*/  IMAD.HI.U32 R4, R3, R55, RZ ;  /* 0x0000003703047227 */ /* 0x000fe200078e00ff */
[----:B------:R-:W-:-:S02]  /*1360*/  IABS R57, R6 ;  /* 0x0000000600397213 */ /* 0x000fc40000000000 */
[----:B------:R-:W-:Y:S01]  /*1370*/  LOP3.LUT R10, R2, 0x30, RZ, 0xfc, !PT ;  /* 0x00000030020a7812 */ /* 0x000fe200078efcff */
[--C-:B------:R-:W-:Y:S01]  /*1380*/  @!P3 IMAD.IADD R47, R47, 0x1, -R0.reuse ;  /* 0x000000012f2fb824 */ /* 0x100fe200078e0a00 */
[----:B------:R-:W-:Y:S01]  /*1390*/  IADD3 R5, -R4, RZ, RZ ;  /* 0x000000ff04057210 */ /* 0x000fe20007ffe1ff */
[----:B------:R-:W-:Y:S01]  /*13a0*/  @!P1 IMAD.MOV R45, RZ, RZ, -R45 ;  /* 0x000000ffff2d9224 */ /* 0x000fe200078e0a2d */
[----:B------:R-:W-:Y:S01]  /*13b0*/  ISETP.GE.AND P3, PT, R11, RZ, PT ;  /* 0x000000ff0b00720c */ /* 0x000fe20003f66270 */
[--C-:B------:R-:W-:Y:S01]  /*13c0*/  @!P2 IMAD.IADD R49, R49, 0x1, -R0.reuse ;  /* 0x000000013131a824 */ /* 0x100fe200078e0a00 */
[----:B------:R-:W-:Y:S01]  /*13d0*/  ISETP.GE.AND P2, PT, R9, RZ, PT ;  /* 0x000000ff0900720c */ /* 0x000fe20003f46270 */
[C---:B------:R-:W-:Y:S01]  /*13e0*/  IMAD R55, R0.reuse, R5, R55 ;  /* 0x0000000500377224 */ /* 0x040fe200078e0237 */
[----:B------:R-:W-:Y:S01]  /*13f0*/  @!P6 IADD3 R53, R53, -R0, RZ ;  /* 0x800000003535e210 */ /* 0x000fe20007ffe0ff */
[----:B------:R-:W-:Y:S01]  /*1400*/  @!P4 IMAD.IADD R51, R51, 0x1, -R0 ;  /* 0x000000013333c824 */ /* 0x000fe200078e0a00 */
[C---:B------:R-:W-:Y:S01]  /*1410*/  ISETP.GT.U32.AND P4, PT, R0.reuse, R47, PT ;  /* 0x0000002f0000720c */ /* 0x040fe20003f84070 */
[----:B------:R-:W-:Y:S01]  /*1420*/  @!P0 IMAD.MOV R49, RZ, RZ, -R49 ;  /* 0x000000ffff318224 */ /* 0x000fe200078e0a31 */
[C---:B------:R-:W-:Y:S01]  /*1430*/  ISETP.GT.U32.AND P1, PT, R0.reuse, R53, PT ;  /* 0x000000350000720c */ /* 0x040fe20003f24070 */
[----:B------:R-:W-:Y:S01]  /*1440*/  @!P5 IMAD.MOV R39, RZ, RZ, -R39 ;  /* 0x000000ffff27d224 */ /* 0x000fe200078e0a27 */
[C---:B------:R-:W-:Y:S01]  /*1450*/  ISETP.GT.U32.AND P0, PT, R0.reuse, R55, PT ;  /* 0x000000370000720c */ /* 0x040fe20003f04070 */
[----:B------:R-:W-:Y:S01]  /*1460*/  IMAD.HI.U32 R4, R3, R57, RZ ;  /* 0x0000003903047227 */ /* 0x000fe200078e00ff */
[----:B------:R-:W-:-:S02]  /*1470*/  ISETP.GT.U32.AND P6, PT, R0, R51, PT ;  /* 0x000000330000720c */ /* 0x000fc40003fc4070 */
[----:B------:R-:W-:Y:S01]  /*1480*/  ISETP.GE.AND P5, PT, R8, RZ, PT ;  /* 0x000000ff0800720c */ /* 0x000fe20003fa6270 */
[----:B------:R-:W-:Y:S01]  /*1490*/  IMAD.MOV R4, RZ, RZ, -R4 ;  /* 0x000000ffff047224 */ /* 0x000fe200078e0a04 */
[C---:B------:R-:W-:Y:S02]  /*14a0*/  LOP3.LUT R8, R2.reuse, 0x1e, RZ, 0xfc, !PT ;  /* 0x0000001e02087812 */ /* 0x040fe400078efcff */
[----:B------:R-:W-:Y:S01]  /*14b0*/  LOP3.LUT R9, R2, 0x20, RZ, 0xfc, !PT ;  /* 0x0000002002097812 */ /* 0x000fe200078efcff */
[----:B------:R-:W-:Y:S01]  /*14c0*/  IMAD R57, R0, R4, R57 ;  /* 0x0000000400397224 */ /* 0x000fe200078e0239 */
[----:B------:R-:W-:Y:S01]  /*14d0*/  IABS R61, R8 ;  /* 0x00000008003d7213 */ /* 0x000fe20000000000 */
[--C-:B------:R-:W-:Y:S01]  /*14e0*/  @!P4 IMAD.IADD R47, R47, 0x1, -R0.reuse ;  /* 0x000000012f2fc824 */ /* 0x100fe200078e0a00 */
[----:B------:R-:W-:Y:S01]  /*14f0*/  @!P1 IADD3 R53, R53, -R0, RZ ;  /* 0x8000000035359210 */ /* 0x000fe20007ffe0ff */
[----:B------:R-:W-:Y:S01]  /*1500*/  @!P0 IMAD.IADD R55, R55, 0x1, -R0 ;  /* 0x0000000137378824 */ /* 0x000fe200078e0a00 */
[----:B------:R-:W-:Y:S01]  /*1510*/  ISETP.GE.AND P1, PT, R6, RZ, PT ;  /* 0x000000ff0600720c */ /* 0x000fe20003f26270 */
[----:B------:R-:W-:Y:S01]  /*1520*/  IMAD.HI.U32 R4, R3, R61, RZ ;  /* 0x0000003d03047227 */ /* 0x000fe200078e00ff */
[----:B------:R-:W-:-:S02]  /*1530*/  LOP3.LUT R6, R2, 0x22, RZ, 0xfc, !PT ;  /* 0x0000002202067812 */ /* 0x000fc400078efcff */
[----:B------:R-:W-:Y:S01]  /*1540*/  @!P5 IADD3 R47, -R47, RZ, RZ ;  /* 0x000000ff2f2fd210 */ /* 0x000fe20007ffe1ff */
[----:B------:R-:W-:Y:S01]  /*1550*/  @!P6 IMAD.IADD R51, R51, 0x1, -R0 ;  /* 0x000000013333e824 */ /* 0x000fe200078e0a00 */
[C---:B------:R-:W-:Y:S01]  /*1560*/  ISETP.GT.U32.AND P6, PT, R0.reuse, R57, PT ;  /* 0x000000390000720c */ /* 0x040fe20003fc4070 */
[----:B------:R-:W-:Y:S01]  /*1570*/  IMAD.MOV R4, RZ, RZ, -R4 ;  /* 0x000000ffff047224 */ /* 0x000fe200078e0a04 */
[----:B------:R-:W-:Y:S01]  /*1580*/  IABS R63, R6 ;  /* 0x00000006003f7213 */ /* 0x000fe20000000000 */
[----:B------:R-:W-:Y:S01]  /*1590*/  @!P2 IMAD.MOV R51, RZ, RZ, -R51 ;  /* 0x000000ffff33a224 */ /* 0x000fe200078e0a33 */
[C---:B------:R-:W-:Y:S01]  /*15a0*/  ISETP.GT.U32.AND P5, PT, R0.reuse, R55, PT ;  /* 0x000000370000720c */ /* 0x040fe20003fa4070 */
[----:B------:R-:W-:Y:S01]  /*15b0*/  IMAD R61, R0, R4, R61 ;  /* 0x00000004003d7224 */ /* 0x000fe200078e023d */
[----:B------:R-:W-:Y:S01]  /*15c0*/  ISETP.GE.AND P4, PT, R7, RZ, PT ;  /* 0x000000ff0700720c */ /* 0x000fe20003f86270 */
[----:B------:R-:W-:Y:S01]  /*15d0*/  IMAD.HI.U32 R4, R3, R63, RZ ;  /* 0x0000003f03047227 */ /* 0x000fe200078e00ff */
[----:B------:R-:W-:-:S02]  /*15e0*/  IABS R59, R9 ;  /* 0x00000009003b7213 */ /* 0x000fc40000000000 */
[----:B------:R-:W-:Y:S01]  /*15f0*/  ISETP.GT.U32.AND P2, PT, R0, R61, PT ;  /* 0x0000003d0000720c */ /* 0x000fe20003f44070 */
[----:B------:R-:W-:Y:S01]  /*1600*/  IMAD.MOV R4, RZ, RZ, -R4 ;  /* 0x000000ffff047224 */ /* 0x000fe200078e0a04 */
[----:B------:R-:W-:Y:S01]  /*1610*/  LOP3.LUT R7, R2, 0x26, RZ, 0xfc, !PT ;  /* 0x0000002602077812 */ /* 0x000fe200078efcff */
[--C-:B------:R-:W-:Y:S01]  /*1620*/  @!P6 IMAD.IADD R57, R57, 0x1, -R0.reuse ;  /* 0x000000013939e824 */ /* 0x100fe200078e0a00 */
[----:B------:R-:W-:Y:S01]  /*1630*/  ISETP.GE.AND P0, PT, R8, RZ, PT ;  /* 0x000000ff0800720c */ /* 0x000fe20003f06270 */
[----:B------:R-:W-:Y:S01]  /*1640*/  IMAD.HI.U32 R5, R3, R59, RZ ;  /* 0x0000003b03057227 */ /* 0x000fe200078e00ff */
[----:B------:R-:W-:Y:S02]  /*1650*/  IABS R65, R7 ;  /* 0x0000000700417213 */ /* 0x000fe40000000000 */
[----:B------:R-:W-:Y:S01]  /*1660*/  ISETP.GT.U32.AND P6, PT, R0, R57, PT ;  /* 0x000000390000720c */ /* 0x000fe20003fc4070 */
[--C-:B------:R-:W-:Y:S01]  /*1670*/  @!P5 IMAD.IADD R55, R55, 0x1, -R0.reuse ;  /* 0x000000013737d824 */ /* 0x100fe200078e0a00 */
[----:B------:R-:W-:Y:S01]  /*1680*/  LOP3.LUT R8, R2, 0x28, RZ, 0xfc, !PT ;  /* 0x0000002802087812 */ /* 0x000fe200078efcff */
[C---:B------:R-:W-:Y:S01]  /*1690*/  IMAD R63, R0.reuse, R4, R63 ;  /* 0x00000004003f7224 */ /* 0x040fe200078e023f */
[----:B------:R-:W-:Y:S01]  /*16a0*/  IABS R79, R10 ;  /* 0x0000000a004f7213 */ /* 0x000fe20000000000 */
[----:B------:R-:W-:Y:S01]  /*16b0*/  IMAD.MOV R5, RZ, RZ, -R5 ;  /* 0x000000ffff057224 */ /* 0x000fe200078e0a05 */
[----:B------:R-:W-:Y:S01]  /*16c0*/  IABS R69, R8 ;  /* 0x0000000800457213 */ /* 0x000fe20000000000 */
[----:B------:R-:W-:Y:S01]  /*16d0*/  @!P4 IMAD.MOV R55, RZ, RZ, -R55 ;  /* 0x000000ffff37c224 */ /* 0x000fe200078e0a37 */
[C---:B------:R-:W-:Y:S01]  /*16e0*/  ISETP.GT.U32.AND P4, PT, R0.reuse, R63, PT ;  /* 0x0000003f0000720c */ /* 0x040fe20003f84070 */
[----:B------:R-:W-:Y:S01]  /*16f0*/  IMAD R59, R0, R5, R59 ;  /* 0x00000005003b7224 */ /* 0x000fe200078e023b */
[C---:B------:R-:W-:Y:S01]  /*1700*/  LOP3.LUT R5, R2.reuse, 0x24, RZ, 0xfc, !PT ;  /* 0x0000002402057812 */ /* 0x040fe200078efcff */
[----:B------:R-:W-:Y:S01]  /*1710*/  @!P2 IMAD.IADD R61, R61, 0x1, -R0 ;  /* 0x000000013d3da824 */ /* 0x000fe200078e0a00 */
[----:B------:R-:W-:Y:S01]  /*1720*/  LOP3.LUT R11, R2, 0x36, RZ, 0xfc, !PT ;  /* 0x00000036020b7812 */ /* 0x000fe200078efcff */
[----:B------:R-:W-:Y:S01]  /*1730*/  @!P3 IMAD.MOV R53, RZ, RZ, -R53 ;  /* 0x000000ffff35b224 */ /* 0x000fe200078e0a35 */
[----:B------:R-:W-:-:S02]  /*1740*/  ISETP.GT.U32.AND P5, PT, R0, R59, PT ;  /* 0x0000003b0000720c */ /* 0x000fc40003fa4070 */
[-C--:B------:R-:W-:Y:S02]  /*1750*/  @!P6 IADD3 R57, R57, -R0.reuse, RZ ;  /* 0x800000003939e210 */ /* 0x080fe40007ffe0ff */
[----:B------:R-:W-:Y:S02]  /*1760*/  IABS R67, R5 ;  /* 0x0000000500437213 */ /* 0x000fe40000000000 */
[C---:B------:R-:W-:Y:S01]  /*1770*/  ISETP.GT.U32.AND P2, PT, R0.reuse, R61, PT ;  /* 0x0000003d0000720c */ /* 0x040fe20003f44070 */
[----:B------:R-:W-:Y:S01]  /*1780*/  @!P1 IMAD.MOV R57, RZ, RZ, -R57 ;  /* 0x000000ffff399224 */ /* 0x000fe200078e0a39 */
[----:B------:R-:W-:Y:S01]  /*1790*/  @!P4 IADD3 R63, R63, -R0, RZ ;  /* 0x800000003f3fc210 */ /* 0x000fe20007ffe0ff */
[----:B------:R-:W-:Y:S01]  /*17a0*/  IMAD.HI.U32 R4, R3, R67, RZ ;  /* 0x0000004303047227 */ /* 0x000fe200078e00ff */
[----:B------:R-:W-:Y:S02]  /*17b0*/  ISETP.GE.AND P1, PT, R5, RZ, PT ;  /* 0x000000ff0500720c */ /* 0x000fe40003f26270 */
[----:B------:R-:W-:Y:S01]  /*17c0*/  ISETP.GT.U32.AND P4, PT, R0, R63, PT ;  /* 0x0000003f0000720c */ /* 0x000fe20003f84070 */
[----:B------:R-:W-:Y:S01]  /*17d0*/  IMAD.HI.U32 R5, R3, R65, RZ ;  /* 0x0000004103057227 */ /* 0x000fe200078e00ff */
[----:B------:R-:W-:-:S02]  /*17e0*/  ISETP.GE.AND P3, PT, R9, RZ, PT ;  /* 0x000000ff0900720c */ /* 0x000fc40003f66270 */
[----:B------:R-:W-:Y:S01]  /*17f0*/  ISETP.GE.AND P6, PT, R6, RZ, PT ;  /* 0x000000ff0600720c */ /* 0x000fe20003fc6270 */
[----:B------:R-:W-:Y:S01]  /*1800*/  @!P5 IMAD.IADD R59, R59, 0x1, -R0 ;  /* 0x000000013b3bd824 */ /* 0x000fe200078e0a00 */
[----:B------:R-:W-:Y:S01]  /*1810*/  LOP3.LUT R9, R2, 0x2e, RZ, 0xfc, !PT ;  /* 0x0000002e02097812 */ /* 0x000fe200078efcff */
[----:B------:R-:W-:Y:S01]  /*1820*/  IMAD.MOV R5, RZ, RZ, -R5 ;  /* 0x000000ffff057224 */ /* 0x000fe200078e0a05 */
[----:B------:R-:W-:Y:S01]  /*1830*/  @!P2 IADD3 R61, R61, -R0, RZ ;  /* 0x800000003d3da210 */ /* 0x000fe20007ffe0ff */
[----:B------:R-:W-:Y:S01]  /*1840*/  IMAD.MOV R4, RZ, RZ, -R4 ;  /* 0x000000ffff047224 */ /* 0x000fe200078e0a04 */
[C---:B------:R-:W-:Y:S01]  /*1850*/  ISETP.GT.U32.AND P5, PT, R0.reuse, R59, PT ;  /* 0x0000003b0000720c */ /* 0x040fe20003fa4070 */
[C---:B------:R-:W-:Y:S01]  /*1860*/  IMAD R65, R0.reuse, R5, R65 ;  /* 0x0000000500417224 */ /* 0x040fe200078e0241 */
[----:B------:R-:W-:Y:S01]  /*1870*/  ISETP.GE.AND P2, PT, R7, RZ, PT ;  /* 0x000000ff0700720c */ /* 0x000fe20003f46270 */
[----:B------:R-:W-:Y:S01]  /*1880*/  @!P4 IMAD.IADD R63, R63, 0x1, -R0 ;  /* 0x000000013f3fc824 */ /* 0x000fe200078e0a00 */
[----:B------:R-:W-:Y:S01]  /*1890*/  IABS R119, R9 ;  /* 0x0000000900777213 */ /* 0x000fe20000000000 */
[C---:B------:R-:W-:Y:S01]  /*18a0*/  IMAD R67, R0.reuse, R4, R67 ;  /* 0x0000000400437224 */ /* 0x040fe200078e0243 */
[----:B------:R-:W-:Y:S01]  /*18b0*/  ISETP.GT.U32.AND P4, PT, R0, R65, PT ;  /* 0x000000410000720c */ /* 0x000fe20003f84070 */
[----:B------:R-:W-:Y:S01]  /*18c0*/  IMAD.HI.U32 R6, R3, R69, RZ ;  /* 0x0000004503067227 */ /* 0x000fe200078e00ff */
[----:B------:R-:W-:-:S02]  /*18d0*/  LOP3.LUT R4, R2, 0x2a, RZ, 0xfc, !PT ;  /* 0x0000002a02047812 */ /* 0x000fc400078efcff */
[----:B------:R-:W-:Y:S01]  /*18e0*/  @!P6 IADD3 R63, -R63, RZ, RZ ;  /* 0x000000ff3f3fe210 */ /* 0x000fe20007ffe1ff */
[----:B------:R-:W-:Y:S01]  /*18f0*/  @!P0 IMAD.MOV R61, RZ, RZ, -R61 ;  /* 0x000000ffff3d8224 */ /* 0x000fe200078e0a3d */
[----:B------:R-:W-:Y:S01]  /*1900*/  ISETP.GT.U32.AND P0, PT, R0, R67, PT ;  /* 0x000000430000720c */ /* 0x000fe20003f04070 */
[----:B------:R-:W-:Y:S01]  /*1910*/  @!P5 IMAD.IADD R59, R59, 0x1, -R0 ;  /* 0x000000013b3bd824 */ /* 0x000fe200078e0a00 */
[----:B------:R-:W-:Y:S01]  /*1920*/  ISETP.GE.AND P5, PT, R8, RZ, PT ;  /* 0x000000ff0800720c */ /* 0x000fe20003fa6270 */
[----:B------:R-:W-:Y:S01]  /*1930*/  IMAD.MOV R6, RZ, RZ, -R6 ;  /* 0x000000ffff067224 */ /* 0x000fe200078e0a06 */
[----:B------:R-:W-:Y:S01]  /*1940*/  LOP3.LUT R8, R2, 0x2c, RZ, 0xfc, !PT ;  /* 0x0000002c02087812 */ /* 0x000fe200078efcff */
[----:B------:R-:W-:Y:S01]  /*1950*/  @!P3 IMAD.MOV R59, RZ, RZ, -R59 ;  /* 0x000000ffff3bb224 */ /* 0x000fe200078e0a3b */
[----:B------:R-:W-:Y:S01]  /*1960*/  IABS R111, R4 ;  /* 0x00000004006f7213 */ /* 0x000fe20000000000 */
[----:B------:R-:W-:Y:S01]  /*1970*/  IMAD R69, R0, R6, R69 ;  /* 0x0000000600457224 */ /* 0x000fe200078e0245 */
[----:B------:R-:W-:Y:S01]  /*1980*/  @!P4 IADD3 R65, R65, -R0, RZ ;  /* 0x800000004141c210 */ /* 0x000fe20007ffe0ff */
[----:B------:R-:W-:Y:S01]  /*1990*/  IMAD.HI.U32 R7, R3, R79, RZ ;  /* 0x0000004f03077227 */ /* 0x000fe200078e00ff */
[----:B------:R-:W-:-:S02]  /*19a0*/  IABS R71, R8 ;  /* 0x0000000800477213 */ /* 0x000fc40000000000 */
[----:B------:R-:W-:Y:S01]  /*19b0*/  ISETP.GE.AND P3, PT, R4, RZ, PT ;  /* 0x000000ff0400720c */ /* 0x000fe20003f66270 */
[C---:B------:R-:W-:Y:S01]  /*19c0*/  IMAD.HI.U32 R4, R3.reuse, R111, RZ ;  /* 0x0000006f03047227 */ /* 0x040fe200078e00ff */
[C---:B------:R-:W-:Y:S02]  /*19d0*/  ISETP.GT.U32.AND P4, PT, R0.reuse, R65, PT ;  /* 0x000000410000720c */ /* 0x040fe40003f84070 */
[----:B------:R-:W-:Y:S01]  /*19e0*/  ISETP.GT.U32.AND P6, PT, R0, R69, PT ;  /* 0x000000450000720c */ /* 0x000fe20003fc4070 */
[----:B------:R-:W-:Y:S01]  /*19f0*/  IMAD.HI.U32 R5, R3, R71, RZ ;  /* 0x0000004703057227 */ /* 0x000fe200078e00ff */
[----:B------:R-:W-:-:S03]  /*1a00*/  IABS R77, R11 ;  /* 0x0000000b004d7213 */ /* 0x000fc60000000000 */
[----:B------:R-:W-:Y:S02]  /*1a10*/  @!P0 IMAD.IADD R67, R67, 0x1, -R0 ;  /* 0x0000000143438824 */ /* 0x000fe400078e0a00 */
[----:B------:R-:W-:Y:S02]  /*1a20*/  IMAD.MOV R4, RZ, RZ, -R4 ;  /* 0x000000ffff047224 */ /* 0x000fe400078e0a04 */
[----:B------:R-:W-:Y:S01]  /*1a30*/  IMAD.MOV R5, RZ, RZ, -R5 ;  /* 0x000000ffff057224 */ /* 0x000fe200078e0a05 */
[C---:B------:R-:W-:Y:S01]  /*1a40*/  ISETP.GT.U32.AND P0, PT, R0.reuse, R67, PT ;  /* 0x000000430000720c */ /* 0x040fe20003f04070 */
[C---:B------:R-:W-:Y:S02]  /*1a50*/  IMAD R111, R0.reuse, R4, R111 ;  /* 0x00000004006f7224 */ /* 0x040fe400078e026f */
[C---:B------:R-:W-:Y:S02]  /*1a60*/  IMAD R71, R0.reuse, R5, R71 ;  /* 0x0000000500477224 */ /* 0x040fe400078e0247 */
[--C-:B------:R-:W-:Y:S01]  /*1a70*/  @!P4 IMAD.IADD R65, R65, 0x1, -R0.reuse ;  /* 0x000000014141c824 */ /* 0x100fe200078e0a00 */
[C---:B------:R-:W-:Y:S01]  /*1a80*/  ISETP.GT.U32.AND P4, PT, R0.reuse, R111, PT ;  /* 0x0000006f0000720c */ /* 0x040fe20003f84070 */
[----:B------:R-:W-:Y:S01]  /*1a90*/  @!P6 IMAD.IADD R69, R69, 0x1, -R0 ;  /* 0x000000014545e824 */ /* 0x000fe200078e0a00 */
[----:B------:R-:W-:Y:S01]  /*1aa0*/  ISETP.GT.U32.AND P6, PT, R0, R71, PT ;  /* 0x000000470000720c */ /* 0x000fe20003fc4070 */
[----:B------:R-:W-:-:S02]  /*1ab0*/  IMAD.MOV R7, RZ, RZ, -R7 ;  /* 0x000000ffff077224 */ /* 0x000fc400078e0a07 */
[----:B------:R-:W-:-:S04]  /*1ac0*/  IMAD.HI.U32 R6, R3, R119, RZ ;  /* 0x0000007703067227 */ /* 0x000fc800078e00ff */
[--C-:B------:R-:W-:Y:S01]  /*1ad0*/  @!P0 IMAD.IADD R67, R67, 0x1, -R0.reuse ;  /* 0x0000000143438824 */ /* 0x100fe200078e0a00 */
[----:B------:R-:W-:Y:S01]  /*1ae0*/  ISETP.GE.AND P0, PT, R8, RZ, PT ;  /* 0x000000ff0800720c */ /* 0x000fe20003f06270 */
[----:B------:R-:W-:Y:S01]  /*1af0*/  IMAD R79, R0, R7, R79 ;  /* 0x00000007004f7224 */ /* 0x000fe200078e024f */
[C---:B------:R-:W-:Y:S01]  /*1b00*/  LOP3.LUT R7, R2.reuse, 0x32, RZ, 0xfc, !PT ;  /* 0x0000003202077812 */ /* 0x040fe200078efcff */
[----:B------:R-:W-:Y:S01]  /*1b10*/  @!P4 IMAD.IADD R111, R111, 0x1, -R0 ;  /* 0x000000016f6fc824 */ /* 0x000fe200078e0a00 */
[----:B------:R-:W-:Y:S01]  /*1b20*/  LOP3.LUT R8, R2, 0x34, RZ, 0xfc, !PT ;  /* 0x0000003402087812 */ /* 0x000fe200078efcff */
[----:B------:R-:W-:Y:S01]  /*1b30*/  @!P1 IMAD.MOV R67, RZ, RZ, -R67 ;  /* 0x000000ffff439224 */ /* 0x000fe200078e0a43 */
[----:B------:R-:W-:Y:S01]  /*1b40*/  IABS R75, R7 ;  /* 0x00000007004b7213 */ /* 0x000fe20000000000 */
[----:B------:R-:W-:Y:S01]  /*1b50*/  IMAD.MOV R6, RZ, RZ, -R6 ;  /* 0x000000ffff067224 */ /* 0x000fe200078e0a06 */
[----:B------:R-:W-:Y:S01]  /*1b60*/  IABS R81, R8 ;  /* 0x0000000800517213 */ /* 0x000fe20000000000 */
[----:B------:R-:W-:Y:S01]  /*1b70*/  @!P2 IMAD.MOV R65, RZ, RZ, -R65 ;  /* 0x000000ffff41a224 */ /* 0x000fe200078e0a41 */
[----:B------:R-:W-:Y:S01]  /*1b80*/  ISETP.GT.U32.AND P4, PT, R0, R69, PT ;  /* 0x000000450000720c */ /* 0x000fe20003f84070 */
[----:B------:R-:W-:Y:S01]  /*1b90*/  IMAD.HI.U32 R4, R3, R75, RZ ;  /* 0x0000004b03047227 */ /* 0x000fe200078e00ff */
[----:B------:R-:W-:-:S02]  /*1ba0*/  @!P6 IADD3 R71, R71, -R0, RZ ;  /* 0x800000004747e210 */ /* 0x000fc40007ffe0ff */
[C---:B------:R-:W-:Y:S01]  /*1bb0*/  ISETP.GT.U32.AND P1, PT, R0.reuse, R111, PT ;  /* 0x0000006f0000720c */ /* 0x040fe20003f24070 */
[----:B------:R-:W-:Y:S01]  /*1bc0*/  IMAD.HI.U32 R5, R3, R81, RZ ;  /* 0x0000005103057227 */ /* 0x000fe200078e00ff */
[----:B------:R-:W-:-:S03]  /*1bd0*/  ISETP.GT.U32.AND P6, PT, R0, R71, PT ;  /* 0x000000470000720c */ /* 0x000fc60003fc4070 */
[C---:B------:R-:W-:Y:S02]  /*1be0*/  IMAD R119, R0.reuse, R6, R119 ;  /* 0x0000000600777224 */ /* 0x040fe400078e0277 */
[----:B------:R-:W-:Y:S02]  /*1bf0*/  IMAD.MOV R4, RZ, RZ, -R4 ;  /* 0x000000ffff047224 */ /* 0x000fe400078e0a04 */
[----:B------:R-:W-:Y:S01]  /*1c00*/  IMAD.MOV R6, RZ, RZ, -R5 ;  /* 0x000000ffff067224 */ /* 0x000fe200078e0a05 */
[----:B------:R-:W-:Y:S01]  /*1c10*/  @!P4 IADD3 R69, R69, -R0, RZ ;  /* 0x800000004545c210 */ /* 0x000fe20007ffe0ff */
[C---:B------:R-:W-:Y:S01]  /*1c20*/  IMAD R75, R0.reuse, R4, R75 ;  /* 0x00000004004b7224 */ /* 0x040fe200078e024b */
[C---:B------:R-:W-:Y:S01]  /*1c30*/  ISETP.GT.U32.AND P4, PT, R0.reuse, R79, PT ;  /* 0x0000004f0000720c */ /* 0x040fe20003f84070 */
[C---:B------:R-:W-:Y:S01]  /*1c40*/  IMAD R81, R0.reuse, R6, R81 ;  /* 0x0000000600517224 */ /* 0x040fe200078e0251 */
[C---:B------:R-:W-:Y:S01]  /*1c50*/  ISETP.GT.U32.AND P2, PT, R0.reuse, R119, PT ;  /* 0x000000770000720c */ /* 0x040fe20003f44070 */
[--C-:B------:R-:W-:Y:S01]  /*1c60*/  @!P1 IMAD.IADD R111, R111, 0x1, -R0.reuse ;  /* 0x000000016f6f9824 */ /* 0x100fe200078e0a00 */
[C---:B------:R-:W-:Y:S01]  /*1c70*/  ISETP.GT.U32.AND P1, PT, R0.reuse, R75, PT ;  /* 0x0000004b0000720c */ /* 0x040fe20003f24070 */
[----:B------:R-:W-:Y:S01]  /*1c80*/  @!P6 IMAD.IADD R71, R71, 0x1, -R0 ;  /* 0x000000014747e824 */ /* 0x000fe200078e0a00 */
[----:B------:R-:W-:Y:S01]  /*1c90*/  ISETP.GT.U32.AND P6, PT, R0, R81, PT ;  /* 0x000000510000720c */ /* 0x000fe20003fc4070 */
[----:B------:R-:W-:Y:S01]  /*1ca0*/  IMAD.HI.U32 R5, R3, R73, RZ ;  /* 0x0000004903057227 */ /* 0x000fe200078e00ff */
[----:B------:R-:W-:-:S02]  /*1cb0*/  LOP3.LUT R6, R2, 0x3a, RZ, 0xfc, !PT ;  /* 0x0000003a02067812 */ /* 0x000fc400078efcff */
[----:B------:R-:W-:Y:S01]  /*1cc0*/  @!P3 IADD3 R111, -R111, RZ, RZ ;  /* 0x000000ff6f6fb210 */ /* 0x000fe20007ffe1ff */
[----:B------:R-:W-:Y:S01]  /*1cd0*/  @!P5 IMAD.MOV R69, RZ, RZ, -R69 ;  /* 0x000000ffff45d224 */ /* 0x000fe200078e0a45 */
[----:B------:R-:W-:Y:S01]  /*1ce0*/  IABS R115, R6 ;  /* 0x0000000600737213 */ /* 0x000fe20000000000 */
[--C-:B------:R-:W-:Y:S01]  /*1cf0*/  @!P4 IMAD.IADD R79, R79, 0x1, -R0.reuse ;  /* 0x000000014f4fc824 */ /* 0x100fe200078e0a00 */
[----:B------:R-:W-:Y:S01]  /*1d00*/  ISETP.GE.AND P4, PT, R10, RZ, PT ;  /* 0x000000ff0a00720c */ /* 0x000fe20003f86270 */
[----:B------:R-:W-:Y:S01]  /*1d10*/  IMAD.MOV R5, RZ, RZ, -R5 ;  /* 0x000000ffff057224 */ /* 0x000fe200078e0a05 */
[----:B------:R-:W-:Y:S01]  /*1d20*/  @!P2 IADD3 R119, R119, -R0, RZ ;  /* 0x800000007777a210 */ /* 0x000fe20007ffe0ff */
[--C-:B------:R-:W-:Y:S01]  /*1d30*/  @!P1 IMAD.IADD R75, R75, 0x1, -R0.reuse ;  /* 0x000000014b4b9824 */ /* 0x100fe200078e0a00 */
[----:B------:R-:W-:Y:S01]  /*1d40*/  ISETP.GE.AND P2, PT, R9, RZ, PT ;  /* 0x000000ff0900720c */ /* 0x000fe20003f46270 */
[----:B------:R-:W-:Y:S01]  /*1d50*/  @!P6 IMAD.IADD R81, R81, 0x1, -R0 ;  /* 0x000000015151e824 */ /* 0x000fe200078e0a00 */
[C---:B------:R-:W-:Y:S01]  /*1d60*/  ISETP.GT.U32.AND P1, PT, R0.reuse, R119, PT ;  /* 0x000000770000720c */ /* 0x040fe20003f24070 */
[----:B------:R-:W-:Y:S01]  /*1d70*/  IMAD.HI.U32 R4, R3, R77, RZ ;  /* 0x0000004d03047227 */ /* 0x000fe200078e00ff */
[----:B------:R-:W-:-:S02]  /*1d80*/  ISETP.GT.U32.AND P6, PT, R0, R79, PT ;  /* 0x0000004f0000720c */ /* 0x000fc40003fc4070 */
[C---:B------:R-:W-:Y:S01]  /*1d90*/  ISETP.GT.U32.AND P5, PT, R0.reuse, R75, PT ;  /* 0x0000004b0000720c */ /* 0x040fe20003fa4070 */
[----:B------:R-:W-:Y:S01]  /*1da0*/  IMAD R73, R0, R5, R73 ;  /* 0x0000000500497224 */ /* 0x000fe200078e0249 */
[----:B------:R-:W-:Y:S01]  /*1db0*/  LOP3.LUT R9, R2, 0x3c, RZ, 0xfc, !PT ;  /* 0x0000003c02097812 */ /* 0x000fe200078efcff */
[----:B------:R-:W-:Y:S01]  /*1dc0*/  IMAD.MOV R4, RZ, RZ, -R4 ;  /* 0x000000ffff047224 */ /* 0x000fe200078e0a04 */
[C---:B------:R-:W-:Y:S01]  /*1dd0*/  ISETP.GT.U32.AND P3, PT, R0.reuse, R81, PT ;  /* 0x000000510000720c */ /* 0x040fe20003f64070 */
[----:B------:R-:W-:Y:S01]  /*1de0*/  @!P0 IMAD.MOV R71, RZ, RZ, -R71 ;  /* 0x000000ffff478224 */ /* 0x000fe200078e0a47 */
[----:B------:R-:W-:Y:S01]  /*1df0*/  IABS R83, R9 ;  /* 0x0000000900537213 */ /* 0x000fe20000000000 */
[----:B------:R-:W-:Y:S01]  /*1e00*/  IMAD R77, R0, R4, R77 ;  /* 0x00000004004d7224 */ /* 0x000fe200078e024d */
[----:B------:R-:W-:Y:S01]  /*1e10*/  LOP3.LUT R10, R2, 0x50, RZ, 0xfc, !PT ;  /* 0x00000050020a7812 */ /* 0x000fe200078efcff */
[--C-:B------:R-:W-:Y:S01]  /*1e20*/  @!P1 IMAD.IADD R119, R119, 0x1, -R0.reuse ;  /* 0x0000000177779824 */ /* 0x100fe200078e0a00 */
[----:B------:R-:W-:Y:S01]  /*1e30*/  ISETP.GE.AND P1, PT, R7, RZ, PT ;  /* 0x000000ff0700720c */ /* 0x000fe20003f26270 */
[----:B------:R-:W-:Y:S01]  /*1e40*/  @!P6 IMAD.IADD R79, R79, 0x1, -R0 ;  /* 0x000000014f4fe824 */ /* 0x000fe200078e0a00 */
[C---:B------:R-:W-:Y:S01]  /*1e50*/  ISETP.GT.U32.AND P6, PT, R0.reuse, R73, PT ;  /* 0x000000490000720c */ /* 0x040fe20003fc4070 */
[----:B------:R-:W-:Y:S01]  /*1e60*/  IMAD.HI.U32 R4, R3, R115, RZ ;  /* 0x0000007303047227 */ /* 0x000fe200078e00ff */
[----:B------:R-:W-:-:S02]  /*1e70*/  ISETP.GT.U32.AND P0, PT, R0, R77, PT ;  /* 0x0000004d0000720c */ /* 0x000fc40003f04070 */
[----:B------:R-:W-:Y:S01]  /*1e80*/  @!P2 IADD3 R119, -R119, RZ, RZ ;  /* 0x000000ff7777a210 */ /* 0x000fe20007ffe1ff */
[----:B------:R-:W-:Y:S01]  /*1e90*/  @!P5 IMAD.IADD R75, R75, 0x1, -R0 ;  /* 0x000000014b4bd824 */ /* 0x000fe200078e0a00 */
[----:B------:R-:W-:Y:S01]  /*1ea0*/  ISETP.GE.AND P5, PT, R8, RZ, PT ;  /* 0x000000ff0800720c */ /* 0x000fe20003fa6270 */
[----:B------:R-:W-:Y:S01]  /*1eb0*/  IMAD.HI.U32 R5, R3, R83, RZ ;  /* 0x0000005303057227 */ /* 0x000fe200078e00ff */
[----:B------:R-:W-:Y:S02]  /*1ec0*/  @!P3 IADD3 R81, R81, -R0, RZ ;  /* 0x800000005151b210 */ /* 0x000fe40007ffe0ff */
[----:B------:R-:W-:Y:S01]  /*1ed0*/  ISETP.GE.AND P3, PT, R11, RZ, PT ;  /* 0x000000ff0b00720c */ /* 0x000fe20003f66270 */
[----:B------:R-:W-:Y:S01]  /*1ee0*/  IMAD.MOV R4, RZ, RZ, -R4 ;  /* 0x000000ffff047224 */ /* 0x000fe200078e0a04 */
[C---:B------:R-:W-:Y:S01]  /*1ef0*/  LOP3.LUT R7, R2.reuse, 0x48, RZ, 0xfc, !PT ;  /* 0x0000004802077812 */ /* 0x040fe200078efcff */
[----:B------:R-:W-:Y:S01]  /*1f00*/  IMAD.MOV R5, RZ, RZ, -R5 ;  /* 0x000000ffff057224 */ /* 0x000fe200078e0a05 */
[----:B------:R-:W-:Y:S01]  /*1f10*/  LOP3.LUT R8, R2, 0x4c, RZ, 0xfc, !PT ;  /* 0x0000004c02087812 */ /* 0x000fe200078efcff */
[----:B------:R-:W-:Y:S01]  /*1f20*/  IMAD R115, R0, R4, R115 ;  /* 0x0000000400737224 */ /* 0x000fe200078e0273 */
[----:B------:R-:W-:Y:S01]  /*1f30*/  LOP3.LUT R4, R2, 0x3e, RZ, 0xfc, !PT ;  /* 0x0000003e02047812 */ /* 0x000fe200078efcff */
[--C-:B------:R-:W-:Y:S01]  /*1f40*/  @!P6 IMAD.IADD R73, R73, 0x1, -R0.reuse ;  /* 0x000000014949e824 */ /* 0x100fe200078e0a00 */
[----:B------:R-:W-:Y:S01]  /*1f50*/  ISETP.GE.AND P6, PT, R6, RZ, PT ;  /* 0x000000ff0600720c */ /* 0x000fe20003fc6270 */
[C---:B------:R-:W-:Y:S01]  /*1f60*/  IMAD R83, R0.reuse, R5, R83 ;  /* 0x0000000500537224 */ /* 0x040fe200078e0253 */
[----:B------:R-:W-:Y:S01]  /*1f70*/  IABS R85, R4 ;  /* 0x0000000400557213 */ /* 0x000fe20000000000 */
[----:B------:R-:W-:Y:S01]  /*1f80*/  @!P1 IMAD.MOV R75, RZ, RZ, -R75 ;  /* 0x000000ffff4b9224 */ /* 0x000fe200078e0a4b */
[C---:B------:R-:W-:Y:S01]  /*1f90*/  ISETP.GT.U32.AND P1, PT, R0.reuse, R115, PT ;  /* 0x000000730000720c */ /* 0x040fe20003f24070 */
[----:B------:R-:W-:Y:S01]  /*1fa0*/  @!P4 IMAD.MOV R79, RZ, RZ, -R79 ;  /* 0x000000ffff4fc224 */ /* 0x000fe200078e0a4f */
[C---:B------:R-:W-:Y:S01]  /*1fb0*/  ISETP.GT.U32.AND P4, PT, R0.reuse, R73, PT ;  /* 0x000000490000720c */ /* 0x040fe20003f84070 */
[----:B------:R-:W-:Y:S01]  /*1fc0*/  @!P5 IMAD.MOV R81, RZ, RZ, -R81 ;  /* 0x000000ffff51d224 */ /* 0x000fe200078e0a51 */
[----:B------:R-:W-:Y:S01]  /*1fd0*/  ISETP.GT.U32.AND P5, PT, R0, R83, PT ;  /* 0x000000530000720c */ /* 0x000fe20003fa4070 */
[----:B------:R-:W-:Y:S01]  /*1fe0*/  @!P0 IMAD.IADD R77, R77, 0x1, -R0 ;  /* 0x000000014d4d8824 */ /* 0x000fe200078e0a00 */
[----:B------:R-:W-:-:S02]  /*1ff0*/  LOP3.LUT R5, R2, 0x40, RZ, 0xfc, !PT ;  /* 0x0000004002057812 */ /* 0x000fc400078efcff */
[----:B------:R-:W-:Y:S02]  /*2000*/  ISETP.GE.AND P0, PT, R12, RZ, PT ;  /* 0x000000ff0c00720c */ /* 0x000fe40003f06270 */
[----:B------:R-:W-:Y:S02]  /*2010*/  ISETP.GT.U32.AND P2, PT, R0, R77, PT ;  /* 0x0000004d0000720c */ /* 0x000fe40003f44070 */
[----:B------:R-:W-:Y:S01]  /*2020*/  IABS R87, R5 ;  /* 0x0000000500577213 */ /* 0x000fe20000000000 */
[--C-:B------:R-:W-:Y:S01]  /*2030*/  @!P1 IMAD.IADD R115, R115, 0x1, -R0.reuse ;  /* 0x0000000173739824 */ /* 0x100fe200078e0a00 */
[----:B------:R-:W-:Y:S02]  /*2040*/  ISETP.GE.AND P1, PT, R5, RZ, PT ;  /* 0x000000ff0500720c */ /* 0x000fe40003f26270 */
[----:B------:R-:W-:Y:S01]  /*2050*/  @!P4 IADD3 R73, R73, -R0, RZ ;  /* 0x800000004949c210 */ /* 0x000fe20007ffe0ff */
[----:B------:R-:W-:Y:S01]  /*2060*/  @!P5 IMAD.IADD R83, R83, 0x1, -R0 ;  /* 0x000000015353d824 */ /* 0x000fe200078e0a00 */
[----:B------:R-:W-:Y:S01]  /*2070*/  ISETP.GE.AND P4, PT, R4, RZ, PT ;  /* 0x000000ff0400720c */ /* 0x000fe20003f86270 */
[----:B------:R-:W-:Y:S01]  /*2080*/  IMAD.HI.U32 R4, R3, R85, RZ ;  /* 0x0000005503047227 */ /* 0x000fe200078e00ff */
[----:B------:R-:W-:-:S02]  /*2090*/  ISETP.GT.U32.AND P5, PT, R0, R115, PT ;  /* 0x000000730000720c */ /* 0x000fc40003fa4070 */
[----:B------:R-:W-:Y:S01]  /*20a0*/  LOP3.LUT R6, R2, 0x42, RZ, 0xfc, !PT ;  /* 0x0000004202067812 */ /* 0x000fe200078efcff */
[----:B------:R-:W-:Y:S01]  /*20b0*/  IMAD.MOV R4, RZ, RZ, -R4 ;  /* 0x000000ffff047224 */ /* 0x000fe200078e0a04 */
[----:B------:R-:W-:Y:S01]  /*20c0*/  IABS R157, R7 ;  /* 0x00000007009d7213 */ /* 0x000fe20000000000 */
[--C-:B------:R-:W-:Y:S01]  /*20d0*/  @!P2 IMAD.IADD R77, R77, 0x1, -R0.reuse ;  /* 0x000000014d4da824 */ /* 0x100fe200078e0a00 */
[----:B------:R-:W-:Y:S01]  /*20e0*/  IABS R89, R6 ;  /* 0x0000000600597213 */ /* 0x000fe20000000000 */
[----:B------:R-:W-:Y:S01]  /*20f0*/  IMAD.HI.U32 R5, R3, R87, RZ ;  /* 0x0000005703057227 */ /* 0x000fe200078e00ff */
[----:B------:R-:W-:Y:S02]  /*2100*/  ISETP.GE.AND P2, PT, R9, RZ, PT ;  /* 0x000000ff0900720c */ /* 0x000fe40003f46270 */
[----:B------:R-:W-:Y:S01]  /*2110*/  IABS R153, R8 ;  /* 0x0000000800997213 */ /* 0x000fe20000000000 */
[C---:B------:R-:W-:Y:S01]  /*2120*/  IMAD R85, R0.reuse, R4, R85 ;  /* 0x0000000400557224 */ /* 0x040fe200078e0255 */
[----:B------:R-:W-:Y:S01]  /*2130*/  IADD3 R5, -R5, RZ, RZ ;  /* 0x000000ff05057210 */ /* 0x000fe20007ffe1ff */
[----:B------:R-:W-:Y:S01]  /*2140*/  @!P3 IMAD.MOV R77, RZ, RZ, -R77 ;  /* 0x000000ffff4db224 */ /* 0x000fe200078e0a4d */
[C---:B------:R-:W-:Y:S01]  /*2150*/  ISETP.GT.U32.AND P3, PT, R0.reuse, R83, PT ;  /* 0x000000530000720c */ /* 0x040fe20003f64070 */
[----:B------:R-:W-:Y:S01]  /*2160*/  @!P5 IMAD.IADD R115, R115, 0x1, -R0 ;  /* 0x000000017373d824 */ /* 0x000fe200078e0a00 */
[C---:B------:R-:W-:Y:S01]  /*2170*/  ISETP.GT.U32.AND P5, PT, R0.reuse, R85, PT ;  /* 0x000000550000720c */ /* 0x040fe20003fa4070 */
[----:B------:R-:W-:Y:S01]  /*2180*/  IMAD R87, R0, R5, R87 ;  /* 0x0000000500577224 */ /* 0x000fe200078e0257 */
[----:B------:R-:W-:Y:S01]  /*2190*/  LOP3.LUT R4, R2, 0x44, RZ, 0xfc, !PT ;  /* 0x0000004402047812 */ /* 0x000fe200078efcff */
[----:B------:R-:W-:Y:S01]  /*21a0*/  @!P0 IMAD.MOV R73, RZ, RZ, -R73 ;  /* 0x000000ffff498224 */ /* 0x000fe200078e0a49 */
[----:B------:R-:W-:-:S02]  /*21b0*/  @!P6 IADD3 R115, -R115, RZ, RZ ;  /* 0x000000ff7373e210 */ /* 0x000fc40007ffe1ff */
[----:B------:R-:W-:Y:S02]  /*21c0*/  ISETP.GT.U32.AND P6, PT, R0, R87, PT ;  /* 0x000000570000720c */ /* 0x000fe40003fc4070 */
[----:B------:R-:W-:Y:S02]  /*21d0*/  IABS R161, R4 ;  /* 0x0000000400a17213 */ /* 0x000fe40000000000 */
[----:B------:R-:W-:Y:S01]  /*21e0*/  ISETP.GE.AND P0, PT, R6, RZ, PT ;  /* 0x000000ff0600720c */ /* 0x000fe20003f06270 */
[--C-:B------:R-:W-:Y:S01]  /*21f0*/  @!P3 IMAD.IADD R83, R83, 0x1, -R0.reuse ;  /* 0x000000015353b824 */ /* 0x100fe200078e0a00 */
[----:B------:R-:W-:Y:S01]  /*2200*/  ISETP.GE.AND P3, PT, R4, RZ, PT ;  /* 0x000000ff0400720c */ /* 0x000fe20003f66270 */
[----:B------:R-:W-:Y:S01]  /*2210*/  @!P5 IMAD.IADD R85, R85, 0x1, -R0 ;  /* 0x000000015555d824 */ /* 0x000fe200078e0a00 */
[C---:B------:R-:W-:Y:S01]  /*2220*/  LOP3.LUT R6, R2.reuse, 0x46, RZ, 0xfc, !PT ;  /* 0x0000004602067812 */ /* 0x040fe200078efcff */
[----:B------:R-:W-:Y:S01]  /*2230*/  IMAD.HI.U32 R4, R3, R89, RZ ;  /* 0x0000005903047227 */ /* 0x000fe200078e00ff */
[----:B------:R-:W-:-:S02]  /*2240*/  LOP3.LUT R9, R2, 0x4e, RZ, 0xfc, !PT ;  /* 0x0000004e02097812 */ /* 0x000fc400078efcff */
[----:B------:R-:W-:Y:S01]  /*2250*/  ISETP.GT.U32.AND P5, PT, R0, R85, PT ;  /* 0x000000550000720c */ /* 0x000fe20003fa4070 */
[----:B------:R-:W-:Y:S01]  /*2260*/  IMAD.MOV R5, RZ, RZ, -R4 ;  /* 0x000000ffff057224 */ /* 0x000fe200078e0a04 */
[----:B------:R-:W-:Y:S01]  /*2270*/  IABS R159, R6 ;  /* 0x00000006009f7213 */ /* 0x000fe20000000000 */
[----:B------:R-:W-:Y:S01]  /*2280*/  IMAD.HI.U32 R4, R3, R161, RZ ;  /* 0x000000a103047227 */ /* 0x000fe200078e00ff */
[----:B------:R-:W-:Y:S02]  /*2290*/  IABS R151, R9 ;  /* 0x0000000900977213 */ /* 0x000fe40000000000 */
[----:B------:R-:W-:Y:S01]  /*22a0*/  IABS R149, R10 ;  /* 0x0000000a00957213 */ /* 0x000fe20000000000 */
[----:B------:R-:W-:Y:S01]  /*22b0*/  @!P6 IMAD.IADD R87, R87, 0x1, -R0 ;  /* 0x000000015757e824 */ /* 0x000fe200078e0a00 */
[C---:B------:R-:W-:Y:S01]  /*22c0*/  LOP3.LUT R12, R2.reuse, 0x8c, RZ, 0xfc, !PT ;  /* 0x0000008c020c7812 */ /* 0x040fe200078efcff */
[----:B------:R-:W-:Y:S01]  /*22d0*/  IMAD.MOV R4, RZ, RZ, -R4 ;  /* 0x000000ffff047224 */ /* 0x000fe200078e0a04 */
[----:B------:R-:W-:Y:S01]  /*22e0*/  LOP3.LUT R11, R2, 0x8a, RZ, 0xfc, !PT ;  /* 0x0000008a020b7812 */ /* 0x000fe200078efcff */
[C---:B------:R-:W-:Y:S01]  /*22f0*/  IMAD R89, R0.reuse, R5, R89 ;  /* 0x0000000500597224 */ /* 0x040fe200078e0259 */
[C---:B------:R-:W-:Y:S01]  /*2300*/  ISETP.GT.U32.AND P6, PT, R0.reuse, R87, PT ;  /* 0x000000570000720c */ /* 0x040fe20003fc4070 */
[C---:B------:R-:W-:Y:S01]  /*2310*/  IMAD R161, R0.reuse, R4, R161 ;  /* 0x0000000400a17224 */ /* 0x040fe200078e02a1 */
[----:B------:R-:W-:Y:S01]  /*2320*/  @!P5 IADD3 R85, R85, -R0, RZ ;  /* 0x800000005555d210 */ /* 0x000fe20007ffe0ff */
[----:B------:R-:W-:Y:S01]  /*2330*/  IMAD.HI.U32 R4, R3, R159, RZ ;  /* 0x0000009f03047227 */ /* 0x000fe200078e00ff */
[----:B------:R-:W-:-:S02]  /*2340*/  ISETP.GT.U32.AND P5, PT, R0, R89, PT ;  /* 0x000000590000720c */ /* 0x000fc40003fa4070 */
[----:B------:R-:W-:Y:S01]  /*2350*/  IABS R189, R12 ;  /* 0x0000000c00bd7213 */ /* 0x000fe20000000000 */
[----:B------:R-:W-:Y:S01]  /*2360*/  IMAD.HI.U32 R5, R3, R157, RZ ;  /* 0x0000009d03057227 */ /* 0x000fe200078e00ff */
[----:B------:R-:W-:-:S03]  /*2370*/  IABS R187, R11 ;  /* 0x0000000b00bb7213 */ /* 0x000fc60000000000 */
[----:B------:R-:W-:Y:S02]  /*2380*/  IMAD.MOV R4, RZ, RZ, -R4 ;  /* 0x000000ffff047224 */ /* 0x000fe400078e0a04 */
[----:B------:R-:W-:Y:S02]  /*2390*/  IMAD.MOV R5, RZ, RZ, -R5 ;  /* 0x000000ffff057224 */ /* 0x000fe400078e0a05 */
[----:B------:R-:W-:Y:S02]  /*23a0*/  IMAD R159, R0, R4, R159 ;  /* 0x00000004009f7224 */ /* 0x000fe400078e029f */
[----:B------:R-:W-:Y:S01]  /*23b0*/  @!P2 IMAD.MOV R83, RZ, RZ, -R83 ;  /* 0x000000ffff53a224 */ /* 0x000fe200078e0a53 */
[----:B------:R-:W-:Y:S01]  /*23c0*/  ISETP.GE.AND P2, PT, R6, RZ, PT ;  /* 0x000000ff0600720c */ /* 0x000fe20003f46270 */
[----:B------:R-:W-:Y:S01]  /*23d0*/  IMAD R157, R0, R5, R157 ;  /* 0x00000005009d7224 */ /* 0x000fe200078e029d */
[----:B------:R-:W-:Y:S01]  /*23e0*/  LOP3.LUT R6, R2, 0x4a, RZ, 0xfc, !PT ;  /* 0x0000004a02067812 */ /* 0x000fe200078efcff */
[--C-:B------:R-:W-:Y:S01]  /*23f0*/  @!P6 IMAD.IADD R87, R87, 0x1, -R0.reuse ;  /* 0x000000015757e824 */ /* 0x100fe200078e0a00 */
[C---:B------:R-:W-:Y:S01]  /*2400*/  ISETP.GT.U32.AND P6, PT, R0.reuse, R159, PT ;  /* 0x0000009f0000720c */ /* 0x040fe20003fc4070 */
[----:B------:R-:W-:Y:S01]  /*2410*/  @!P5 IMAD.IADD R89, R89, 0x1, -R0 ;  /* 0x000000015959d824 */ /* 0x000fe200078e0a00 */
[----:B------:R-:W-:Y:S01]  /*2420*/  IABS R155, R6 ;  /* 0x00000006009b7213 */ /* 0x000fe20000000000 */
[----:B------:R-:W-:Y:S01]  /*2430*/  @!P4 IMAD.MOV R85, RZ, RZ, -R85 ;  /* 0x000000ffff55c224 */ /* 0x000fe200078e0a55 */
[C---:B------:R-:W-:Y:S01]  /*2440*/  ISETP.GT.U32.AND P5, PT, R0.reuse, R157, PT ;  /* 0x0000009d0000720c */ /* 0x040fe20003fa4070 */
[----:B------:R-:W-:Y:S01]  /*2450*/  IMAD.HI.U32 R5, R3, R149, RZ ;  /* 0x0000009503057227 */ /* 0x000fe200078e00ff */
[----:B------:R-:W-:-:S02]  /*2460*/  ISETP.GT.U32.AND P4, PT, R0, R161, PT ;  /* 0x000000a10000720c */ /* 0x000fc40003f84070 */
[----:B------:R-:W-:Y:S01]  /*2470*/  @!P1 IADD3 R87, -R87, RZ, RZ ;  /* 0x000000ff57579210 */ /* 0x000fe20007ffe1ff */
[----:B------:R-:W-:-:S04]  /*2480*/  IMAD.HI.U32 R4, R3, R155, RZ ;  /* 0x0000009b03047227 */ /* 0x000fc800078e00ff */
[--C-:B------:R-:W-:Y:S01]  /*2490*/  @!P6 IMAD.IADD R159, R159, 0x1, -R0.reuse ;  /* 0x000000019f9fe824 */ /* 0x100fe200078e0a00 */
[----:B------:R-:W-:Y:S01]  /*24a0*/  IADD3 R4, -R4, RZ, RZ ;  /* 0x000000ff04047210 */ /* 0x000fe20007ffe1ff */
[----:B------:R-:W-:Y:S02]  /*24b0*/  IMAD.MOV R5, RZ, RZ, -R5 ;  /* 0x000000ffff057224 */ /* 0x000fe400078e0a05 */
[----:B------:R-:W-:Y:S01]  /*24c0*/  @!P5 IMAD.IADD R157, R157, 0x1, -R0 ;  /* 0x000000019d9dd824 */ /* 0x000fe200078e0a00 */
[C---:B------:R-:W-:Y:S01]  /*24d0*/  ISETP.GT.U32.AND P5, PT, R0.reuse, R159, PT ;  /* 0x0000009f0000720c */ /* 0x040fe20003fa4070 */
[C---:B------:R-:W-:Y:S02]  /*24e0*/  IMAD R155, R0.reuse, R4, R155 ;  /* 0x00000004009b7224 */ /* 0x040fe400078e029b */
[----:B------:R-:W-:Y:S01]  /*24f0*/  IMAD.HI.U32 R4, R3, R153, RZ ;  /* 0x0000009903047227 */ /* 0x000fe200078e00ff */
[----:B------:R-:W-:-:S03]  /*2500*/  ISETP.GT.U32.AND P1, PT, R0, R157, PT ;  /* 0x0000009d0000720c */ /* 0x000fc60003f24070 */
[----:B------:R-:W-:Y:S01]  /*2510*/  @!P4 IMAD.IADD R161, R161, 0x1, -R0 ;  /* 0x00000001a1a1c824 */ /* 0x000fe200078e0a00 */
[C---:B------:R-:W-:Y:S01]  /*2520*/  ISETP.GT.U32.AND P4, PT, R0.reuse, R89, PT ;  /* 0x000000590000720c */ /* 0x040fe20003f84070 */
[----:B------:R-:W-:Y:S02]  /*2530*/  IMAD.MOV R4, RZ, RZ, -R4 ;  /* 0x000000ffff047224 */ /* 0x000fe400078e0a04 */
[C---:B------:R-:W-:Y:S01]  /*2540*/  IMAD R149, R0.reuse, R5, R149 ;  /* 0x0000000500957224 */ /* 0x040fe200078e0295 */
[C---:B------:R-:W-:Y:S01]  /*2550*/  ISETP.GT.U32.AND P6, PT, R0.reuse, R161, PT ;  /* 0x000000a10000720c */ /* 0x040fe20003fc4070 */
[C---:B------:R-:W-:Y:S02]  /*2560*/  IMAD R153, R0.reuse, R4, R153 ;  /* 0x0000000400997224 */ /* 0x040fe400078e0299 */
[----:B------:R-:W-:Y:S02]  /*2570*/  @!P5 IMAD.IADD R159, R159, 0x1, -R0 ;  /* 0x000000019f9fd824 */ /* 0x000fe400078e0a00 */
[----:B------:R-:W-:Y:S01]  /*2580*/  IMAD.HI.U32 R4, R3, R151, RZ ;  /* 0x0000009703047227 */ /* 0x000fe200078e00ff */
[----:B------:R-:W-:-:S02]  /*2590*/  ISETP.GT.U32.AND P5, PT, R0, R153, PT ;  /* 0x000000990000720c */ /* 0x000fc40003fa4070 */
[----:B------:R-:W-:Y:S01]  /*25a0*/  @!P1 IADD3 R157, R157, -R0, RZ ;  /* 0x800000009d9d9210 */ /* 0x000fe20007ffe0ff */
[----:B------:R-:W-:Y:S01]  /*25b0*/  IMAD.MOV R4, RZ, RZ, -R4 ;  /* 0x000000ffff047224 */ /* 0x000fe200078e0a04 */
[----:B------:R-:W-:Y:S01]  /*25c0*/  ISETP.GE.AND P1, PT, R6, RZ, PT ;  /* 0x000000ff0600720c */ /* 0x000fe20003f26270 */
[--C-:B------:R-:W-:Y:S01]  /*25d0*/  @!P4 IMAD.IADD R89, R89, 0x1, -R0.reuse ;  /* 0x000000015959c824 */ /* 0x100fe200078e0a00 */
[C---:B------:R-:W-:Y:S01]  /*25e0*/  ISETP.GT.U32.AND P4, PT, R0.reuse, R155, PT ;  /* 0x0000009b0000720c */ /* 0x040fe20003f84070 */
[--C-:B------:R-:W-:Y:S01]  /*25f0*/  @!P6 IMAD.IADD R161, R161, 0x1, -R0.reuse ;  /* 0x00000001a1a1e824 */ /* 0x100fe200078e0a00 */
[----:B------:R-:W-:Y:S01]  /*2600*/  ISETP.GE.AND P6, PT, R7, RZ, PT ;  /* 0x000000ff0700720c */ /* 0x000fe20003fc6270 */
[----:B------:R-:W-:Y:S01]  /*2610*/  IMAD R151, R0, R4, R151 ;  /* 0x0000000400977224 */ /* 0x000fe200078e0297 */
[C---:B------:R-:W-:Y:S01]  /*2620*/  LOP3.LUT R7, R2.reuse, 0x52, RZ, 0xfc, !PT ;  /* 0x0000005202077812 */ /* 0x040fe200078efcff */
[----:B------:R-:W-:Y:S01]  /*2630*/  @!P3 IMAD.MOV R161, RZ, RZ, -R161 ;  /* 0x000000ffffa1b224 */ /* 0x000fe200078e0aa1 */
[----:B------:R-:W-:Y:S01]  /*2640*/  LOP3.LUT R6, R2, 0x54, RZ, 0xfc, !PT ;  /* 0x0000005402067812 */ /* 0x000fe200078efcff */
[----:B------:R-:W-:Y:S01]  /*2650*/  @!P5 IMAD.IADD R153, R153, 0x1, -R0 ;  /* 0x000000019999d824 */ /* 0x000fe200078e0a00 */
[----:B------:R-:W-:Y:S01]  /*2660*/  IABS R147, R7 ;  /* 0x0000000700937213 */ /* 0x000fe20000000000 */
[----:B------:R-:W-:Y:S01]  /*2670*/  @!P2 IMAD.MOV R159, RZ, RZ, -R159 ;  /* 0x000000ffff9fa224 */ /* 0x000fe200078e0a9f */
[----:B------:R-:W-:-:S02]  /*2680*/  ISETP.GT.U32.AND P3, PT, R0, R151, PT ;  /* 0x000000970000720c */ /* 0x000fc40003f64070 */
[----:B------:R-:W-:Y:S01]  /*2690*/  ISETP.GT.U32.AND P5, PT, R0, R153, PT ;  /* 0x000000990000720c */ /* 0x000fe20003fa4070 */
[----:B------:R-:W-:Y:S01]  /*26a0*/  IMAD.HI.U32 R4, R3, R147, RZ ;  /* 0x0000009303047227 */ /* 0x000fe200078e00ff */
[----:B------:R-:W-:Y:S02]  /*26b0*/  @!P0 IADD3 R89, -R89, RZ, RZ ;  /* 0x000000ff59598210 */ /* 0x000fe40007ffe1ff */
[----:B------:R-:W-:Y:S01]  /*26c0*/  IABS R145, R6 ;  /* 0x0000000600917213 */ /* 0x000fe20000000000 */
[----:B------:R-:W-:Y:S01]  /*26d0*/  IMAD.MOV R4, RZ, RZ, -R4 ;  /* 0x000000ffff047224 */ /* 0x000fe200078e0a04 */
[----:B------:R-:W-:Y:S01]  /*26e0*/  ISETP.GE.AND P2, PT, R9, RZ, PT ;  /* 0x000000ff0900720c */ /* 0x000fe20003f46270 */
[--C-:B------:R-:W-:Y:S01]  /*26f0*/  @!P4 IMAD.IADD R155, R155, 0x1, -R0.reuse ;  /* 0x000000019b9bc824 */ /* 0x100fe200078e0a00 */
[----:B------:R-:W-:Y:S01]  /*2700*/  ISETP.GE.AND P4, PT, R8, RZ, PT ;  /* 0x000000ff0800720c */ /* 0x000fe20003f86270 */
[----:B------:R-:W-:Y:S01]  /*2710*/  IMAD R147, R0, R4, R147 ;  /* 0x0000000400937224 */ /* 0x000fe200078e0293 */
[----:B------:R-:W-:Y:S01]  /*2720*/  LOP3.LUT R8, R2, 0x56, RZ, 0xfc, !PT ;  /* 0x0000005602087812 */ /* 0x000fe200078efcff */
[----:B------:R-:W-:Y:S01]  /*2730*/  @!P6 IMAD.MOV R157, RZ, RZ, -R157 ;  /* 0x000000ffff9de224 */ /* 0x000fe200078e0a9d */
[C---:B------:R-:W-:Y:S01]  /*2740*/  ISETP.GT.U32.AND P6, PT, R0.reuse, R149, PT ;  /* 0x000000950000720c */ /* 0x040fe20003fc4070 */
[----:B------:R-:W-:Y:S01]  /*2750*/  @!P5 IMAD.IADD R153, R153, 0x1, -R0 ;  /* 0x000000019999d824 */ /* 0x000fe200078e0a00 */
[C---:B------:R-:W-:Y:S01]  /*2760*/  ISETP.GT.U32.AND P5, PT, R0.reuse, R147, PT ;  /* 0x000000930000720c */ /* 0x040fe20003fa4070 */
[----:B------:R-:W-:Y:S01]  /*2770*/  IMAD.HI.U32 R4, R3, R145, RZ ;  /* 0x0000009103047227 */ /* 0x000fe200078e00ff */
[----:B------:R-:W-:-:S02]  /*2780*/  ISETP.GT.U32.AND P0, PT, R0, R155, PT ;  /* 0x0000009b0000720c */ /* 0x000fc40003f04070 */
[----:B------:R-:W-:Y:S01]  /*2790*/  IABS R143, R8 ;  /* 0x00000008008f7213 */ /* 0x000fe20000000000 */
[--C-:B------:R-:W-:Y:S01]  /*27a0*/  @!P3 IMAD.IADD R151, R151, 0x1, -R0.reuse ;  /* 0x000000019797b824 */ /* 0x100fe200078e0a00 */
[----:B------:R-:W-:Y:S02]  /*27b0*/  IADD3 R5, -R4, RZ, RZ ;  /* 0x000000ff04057210 */ /* 0x000fe40007ffe1ff */
[----:B------:R-:W-:Y:S01]  /*27c0*/  ISETP.GE.AND P3, PT, R7, RZ, PT ;  /* 0x000000ff0700720c */ /* 0x000fe20003f66270 */
[----:B------:R-:W-:Y:S01]  /*27d0*/  IMAD.HI.U32 R4, R3, R143, RZ ;  /* 0x0000008f03047227 */ /* 0x000fe200078e00ff */
[----:B------:R-:W-:Y:S02]  /*27e0*/  LOP3.LUT R7, R2, 0x58, RZ, 0xfc, !PT ;  /* 0x0000005802077812 */ /* 0x000fe400078efcff */
[----:B------:R-:W-:Y:S01]  /*27f0*/  @!P4 IADD3 R153, -R153, RZ, RZ ;  /* 0x000000ff9999c210 */ /* 0x000fe20007ffe1ff */
[--C-:B------:R-:W-:Y:S01]  /*2800*/  @!P5 IMAD.IADD R147, R147, 0x1, -R0.reuse ;  /* 0x000000019393d824 */ /* 0x100fe200078e0a00 */
[----:B------:R-:W-:Y:S01]  /*2810*/  IABS R141, R7 ;  /* 0x00000007008d7213 */ /* 0x000fe20000000000 */
[----:B------:R-:W-:Y:S01]  /*2820*/  @!P6 IMAD.IADD R149, R149, 0x1, -R0 ;  /* 0x000000019595e824 */ /* 0x000fe200078e0a00 */
[----:B------:R-:W-:Y:S01]  /*2830*/  @!P0 IADD3 R155, R155, -R0, RZ ;  /* 0x800000009b9b8210 */ /* 0x000fe20007ffe0ff */
[----:B------:R-:W-:Y:S01]  /*2840*/  IMAD.MOV R4, RZ, RZ, -R4 ;  /* 0x000000ffff047224 */ /* 0x000fe200078e0a04 */
[C---:B------:R-:W-:Y:S01]  /*2850*/  ISETP.GT.U32.AND P5, PT, R0.reuse, R147, PT ;  /* 0x000000930000720c */ /* 0x040fe20003fa4070 */
[C---:B------:R-:W-:Y:S01]  /*2860*/  IMAD R145, R0.reuse, R5, R145 ;  /* 0x0000000500917224 */ /* 0x040fe200078e0291 */
[C---:B------:R-:W-:Y:S01]  /*2870*/  ISETP.GT.U32.AND P6, PT, R0.reuse, R151, PT ;  /* 0x000000970000720c */ /* 0x040fe20003fc4070 */
[----:B------:R-:W-:Y:S01]  /*2880*/  @!P1 IMAD.MOV R155, RZ, RZ, -R155 ;  /* 0x000000ffff9b9224 */ /* 0x000fe200078e0a9b */
[C---:B------:R-:W-:Y:S01]  /*2890*/  ISETP.GT.U32.AND P1, PT, R0.reuse, R149, PT ;  /* 0x000000950000720c */ /* 0x040fe20003f24070 */
[----:B------:R-:W-:Y:S01]  /*28a0*/  IMAD R143, R0, R4, R143 ;  /* 0x00000004008f7224 */ /* 0x000fe200078e028f */
[----:B------:R-:W-:Y:S01]  /*28b0*/  LOP3.LUT R9, R2, 0x5a, RZ, 0xfc, !PT ;  /* 0x0000005a02097812 */ /* 0x000fe200078efcff */
[----:B------:R-:W-:Y:S01]  /*28c0*/  IMAD.HI.U32 R4, R3, R141, RZ ;  /* 0x0000008d03047227 */ /* 0x000fe200078e00ff */
[----:B------:R-:W-:-:S02]  /*28d0*/  ISETP.GE.AND P0, PT, R10, RZ, PT ;  /* 0x000000ff0a00720c */ /* 0x000fc40003f06270 */
[----:B------:R-:W-:Y:S01]  /*28e0*/  IABS R139, R9 ;  /* 0x00000009008b7213 */ /* 0x000fe20000000000 */
[----:B------:R-:W-:Y:S01]  /*28f0*/  IMAD.MOV R4, RZ, RZ, -R4 ;  /* 0x000000ffff047224 */ /* 0x000fe200078e0a04 */
[----:B------:R-:W-:Y:S02]  /*2900*/  LOP3.LUT R10, R2, 0x88, RZ, 0xfc, !PT ;  /* 0x00000088020a7812 */ /* 0x000fe400078efcff */
[----:B------:R-:W-:Y:S01]  /*2910*/  @!P5 IADD3 R147, R147, -R0, RZ ;  /* 0x800000009393d210 */ /* 0x000fe20007ffe0ff */
[--C-:B------:R-:W-:Y:S01]  /*2920*/  @!P6 IMAD.IADD R151, R151, 0x1, -R0.reuse ;  /* 0x000000019797e824 */ /* 0x100fe200078e0a00 */
[C---:B------:R-:W-:Y:S01]  /*2930*/  ISETP.GT.U32.AND P5, PT, R0.reuse, R143, PT ;  /* 0x0000008f0000720c */ /* 0x040fe20003fa4070 */
[----:B------:R-:W-:Y:S01]  /*2940*/  @!P1 IMAD.IADD R149, R149, 0x1, -R0 ;  /* 0x0000000195959824 */ /* 0x000fe200078e0a00 */
[C---:B------:R-:W-:Y:S01]  /*2950*/  ISETP.GT.U32.AND P6, PT, R0.reuse, R145, PT ;  /* 0x000000910000720c */ /* 0x040fe20003fc4070 */
[----:B------:R-:W-:Y:S01]  /*2960*/  IMAD R141, R0, R4, R141 ;  /* 0x00000004008d7224 */ /* 0x000fe200078e028d */
[----:B------:R-:W-:Y:S01]  /*2970*/  ISETP.GE.AND P1, PT, R6, RZ, PT ;  /* 0x000000ff0600720c */ /* 0x000fe20003f26270 */
[----:B------:R-:W-:Y:S01]  /*2980*/  @!P2 IMAD.MOV R151, RZ, RZ, -R151 ;  /* 0x000000ffff97a224 */ /* 0x000fe200078e0a97 */
[----:B------:R-:W-:Y:S01]  /*2990*/  LOP3.LUT R6, R2, 0x5c, RZ, 0xfc, !PT ;  /* 0x0000005c02067812 */ /* 0x000fe200078efcff */
[----:B------:R-:W-:Y:S01]  /*29a0*/  IMAD.HI.U32 R5, R3, R139, RZ ;  /* 0x0000008b03057227 */ /* 0x000fe200078e00ff */
[----:B------:R-:W-:-:S02]  /*29b0*/  ISETP.GT.U32.AND P2, PT, R0, R141, PT ;  /* 0x0000008d0000720c */ /* 0x000fc40003f44070 */
[----:B------:R-:W-:Y:S01]  /*29c0*/  IABS R137, R6 ;  /* 0x0000000600897213 */ /* 0x000fe20000000000 */
[----:B------:R-:W-:Y:S01]  /*29d0*/  IMAD.MOV R5, RZ, RZ, -R5 ;  /* 0x000000ffff057224 */ /* 0x000fe200078e0a05 */
[----:B------:R-:W-:Y:S01]  /*29e0*/  IABS R181, R10 ;  /* 0x0000000a00b57213 */ /* 0x000fe20000000000 */
[--C-:B------:R-:W-:Y:S02]  /*29f0*/  @!P5 IMAD.IADD R143, R143, 0x1, -R0.reuse ;  /* 0x000000018f8fd824 */ /* 0x100fe400078e0a00 */
[----:B------:R-:W-:Y:S01]  /*2a00*/  @!P6 IMAD.IADD R145, R145, 0x1, -R0 ;  /* 0x000000019191e824 */ /* 0x000fe200078e0a00 */
[----:B------:R-:W-:Y:S01]  /*2a10*/  ISETP.GE.AND P6, PT, R8, RZ, PT ;  /* 0x000000ff0800720c */ /* 0x000fe20003fc6270 */
[----:B------:R-:W-:Y:S01]  /*2a20*/  IMAD.HI.U32 R4, R3, R137, RZ ;  /* 0x0000008903047227 */ /* 0x000fe200078e00ff */
[C---:B------:R-:W-:Y:S02]  /*2a30*/  ISETP.GT.U32.AND P4, PT, R0.reuse, R143, PT ;  /* 0x0000008f0000720c */ /* 0x040fe40003f84070 */
[----:B------:R-:W-:Y:S01]  /*2a40*/  ISETP.GT.U32.AND P5, PT, R0, R145, PT ;  /* 0x000000910000720c */ /* 0x000fe20003fa4070 */
[----:B------:R-:W-:Y:S01]  /*2a50*/  IMAD.MOV R4, RZ, RZ, -R4 ;  /* 0x000000ffff047224 */ /* 0x000fe200078e0a04 */
[----:B------:R-:W-:Y:S01]  /*2a60*/  LOP3.LUT R8, R2, 0x5e, RZ, 0xfc, !PT ;  /* 0x0000005e02087812 */ /* 0x000fe200078efcff */
[--C-:B------:R-:W-:Y:S01]  /*2a70*/  @!P2 IMAD.IADD R141, R141, 0x1, -R0.reuse ;  /* 0x000000018d8da824 */ /* 0x100fe200078e0a00 */
[----:B------:R-:W-:Y:S01]  /*2a80*/  ISETP.GE.AND P2, PT, R6, RZ, PT ;  /* 0x000000ff0600720c */ /* 0x000fe20003f46270 */
[C---:B------:R-:W-:Y:S01]  /*2a90*/  IMAD R137, R0.reuse, R4, R137 ;  /* 0x0000000400897224 */ /* 0x040fe200078e0289 */
[----:B------:R-:W-:Y:S01]  /*2aa0*/  IABS R135, R8 ;  /* 0x0000000800877213 */ /* 0x000fe20000000000 */
[----:B------:R-:W-:Y:S01]  /*2ab0*/  IMAD R139, R0, R5, R139 ;  /* 0x00000005008b7224 */ /* 0x000fe200078e028b */
[C---:B------:R-:W-:Y:S01]  /*2ac0*/  LOP3.LUT R5, R2.reuse, 0x60, RZ, 0xfc, !PT ;  /* 0x0000006002057812 */ /* 0x040fe200078efcff */
[----:B------:R-:W-:Y:S01]  /*2ad0*/  @!P3 IMAD.MOV R147, RZ, RZ, -R147 ;  /* 0x000000ffff93b224 */ /* 0x000fe200078e0a93 */
[----:B------:R-:W-:Y:S01]  /*2ae0*/  LOP3.LUT R6, R2, 0x62, RZ, 0xfc, !PT ;  /* 0x0000006202067812 */ /* 0x000fe200078efcff */
[----:B------:R-:W-:Y:S01]  /*2af0*/  @!P4 IMAD.IADD R143, R143, 0x1, -R0 ;  /* 0x000000018f8fc824 */ /* 0x000fe200078e0a00 */
[----:B------:R-:W-:Y:S01]  /*2b00*/  ISETP.GT.U32.AND P4, PT, R0, R137, PT ;  /* 0x000000890000720c */ /* 0x000fe20003f84070 */
[----:B------:R-:W-:Y:S01]  /*2b10*/  IMAD.HI.U32 R4, R3, R135, RZ ;  /* 0x0000008703047227 */ /* 0x000fe200078e00ff */
[----:B------:R-:W-:-:S02]  /*2b20*/  @!P5 IADD3 R145, R145, -R0, RZ ;  /* 0x800000009191d210 */ /* 0x000fc40007ffe0ff */
[C---:B------:R-:W-:Y:S01]  /*2b30*/  ISETP.GT.U32.AND P3, PT, R0.reuse, R139, PT ;  /* 0x0000008b0000720c */ /* 0x040fe20003f64070 */
[----:B------:R-:W-:Y:S01]  /*2b40*/  IMAD.MOV R4, RZ, RZ, -R4 ;  /* 0x000000ffff047224 */ /* 0x000fe200078e0a04 */
[----:B------:R-:W-:Y:S01]  /*2b50*/  @!P1 IADD3 R145, -R145, RZ, RZ ;  /* 0x000000ff91919210 */ /* 0x000fe20007ffe1ff */
[----:B------:R-:W-:Y:S01]  /*2b60*/  @!P0 IMAD.MOV R149, RZ, RZ, -R149 ;  /* 0x000000ffff958224 */ /* 0x000fe200078e0a95 */
[C---:B------:R-:W-:Y:S01]  /*2b70*/  ISETP.GT.U32.AND P1, PT, R0.reuse, R141, PT ;  /* 0x0000008d0000720c */ /* 0x040fe20003f24070 */
[----:B------:R-:W-:Y:S01]  /*2b80*/  IMAD R135, R0, R4, R135 ;  /* 0x0000000400877224 */ /* 0x000fe200078e0287 */
[----:B------:R-:W-:Y:S01]  /*2b90*/  IABS R133, R5 ;  /* 0x0000000500857213 */ /* 0x000fe20000000000 */
[----:B------:R-:W-:Y:S01]  /*2ba0*/  @!P6 IMAD.MOV R143, RZ, RZ, -R143 ;  /* 0x000000ffff8fe224 */ /* 0x000fe200078e0a8f */
[----:B------:R-:W-:Y:S01]  /*2bb0*/  ISETP.GE.AND P0, PT, R7, RZ, PT ;  /* 0x000000ff0700720c */ /* 0x000fe20003f06270 */
[----:B------:R-:W-:Y:S01]  /*2bc0*/  @!P4 IMAD.IADD R137, R137, 0x1, -R0 ;  /* 0x000000018989c824 */ /* 0x000fe200078e0a00 */
[----:B------:R-:W-:Y:S01]  /*2bd0*/  IABS R131, R6 ;  /* 0x0000000600837213 */ /* 0x000fe20000000000 */
[----:B------:R-:W-:Y:S01]  /*2be0*/  IMAD.HI.U32 R4, R3, R133, RZ ;  /* 0x0000008503047227 */ /* 0x000fe200078e00ff */
[----:B------:R-:W-:-:S02]  /*2bf0*/  ISETP.GE.AND P5, PT, R9, RZ, PT ;  /* 0x000000ff0900720c */ /* 0x000fc40003fa6270 */
[----:B------:R-:W-:Y:S01]  /*2c00*/  ISETP.GT.U32.AND P4, PT, R0, R137, PT ;  /* 0x000000890000720c */ /* 0x000fe20003f84070 */
[--C-:B------:R-:W-:Y:S01]  /*2c10*/  @!P3 IMAD.IADD R139, R139, 0x1, -R0.reuse ;  /* 0x000000018b8bb824 */ /* 0x100fe200078e0a00 */
[----:B------:R-:W-:Y:S01]  /*2c20*/  ISETP.GE.AND P6, PT, R8, RZ, PT ;  /* 0x000000ff0800720c */ /* 0x000fe20003fc6270 */
[----:B------:R-:W-:Y:S01]  /*2c30*/  @!P1 IMAD.IADD R141, R141, 0x1, -R0 ;  /* 0x000000018d8d9824 */ /* 0x000fe200078e0a00 */
[C---:B------:R-:W-:Y:S01]  /*2c40*/  ISETP.GT.U32.AND P1, PT, R0.reuse, R135, PT ;  /* 0x000000870000720c */ /* 0x040fe20003f24070 */
[----:B------:R-:W-:Y:S01]  /*2c50*/  IMAD.MOV R4, RZ, RZ, -R4 ;  /* 0x000000ffff047224 */ /* 0x000fe200078e0a04 */
[----:B------:R-:W-:Y:S01]  /*2c60*/  ISETP.GT.U32.AND P3, PT, R0, R139, PT ;  /* 0x0000008b0000720c */ /* 0x000fe20003f64070 */
[----:B------:R-:W-:Y:S01]  /*2c70*/  @!P0 IMAD.MOV R141, RZ, RZ, -R141 ;  /* 0x000000ffff8d8224 */ /* 0x000fe200078e0a8d */
[----:B------:R-:W-:Y:S01]  /*2c80*/  LOP3.LUT R8, R2, 0x66, RZ, 0xfc, !PT ;  /* 0x0000006602087812 */ /* 0x000fe200078efcff */
[----:B------:R-:W-:Y:S01]  /*2c90*/  IMAD R133, R0, R4, R133 ;  /* 0x0000000400857224 */ /* 0x000fe200078e0285 */
[----:B------:R-:W-:Y:S01]  /*2ca0*/  LOP3.LUT R7, R2, 0x64, RZ, 0xfc, !PT ;  /* 0x0000006402077812 */ /* 0x000fe200078efcff */
[----:B------:R-:W-:Y:S01]  /*2cb0*/  IMAD.HI.U32 R4, R3, R131, RZ ;  /* 0x0000008303047227 */ /* 0x000fe200078e00ff */
[----:B------:R-:W-:-:S02]  /*2cc0*/  IABS R127, R8 ;  /* 0x00000008007f7213 */ /* 0x000fc40000000000 */
[----:B------:R-:W-:Y:S01]  /*2cd0*/  IABS R129, R7 ;  /* 0x0000000700817213 */ /* 0x000fe20000000000 */
[--C-:B------:R-:W-:Y:S01]  /*2ce0*/  @!P4 IMAD.IADD R137, R137, 0x1, -R0.reuse ;  /* 0x000000018989c824 */ /* 0x100fe200078e0a00 */
[----:B------:R-:W-:Y:S01]  /*2cf0*/  ISETP.GT.U32.AND P4, PT, R0, R133, PT ;  /* 0x000000850000720c */ /* 0x000fe20003f84070 */
[----:B------:R-:W-:Y:S01]  /*2d00*/  @!P1 IMAD.IADD R135, R135, 0x1, -R0 ;  /* 0x0000000187879824 */ /* 0x000fe200078e0a00 */
[----:B------:R-:W-:Y:S01]  /*2d10*/  ISETP.GE.AND P1, PT, R6, RZ, PT ;  /* 0x000000ff0600720c */ /* 0x000fe20003f26270 */
[----:B------:R-:W-:Y:S01]  /*2d20*/  IMAD.MOV R4, RZ, RZ, -R4 ;  /* 0x000000ffff047224 */ /* 0x000fe200078e0a04 */
[----:B------:R-:W-:Y:S01]  /*2d30*/  @!P3 IADD3 R139, R139, -R0, RZ ;  /* 0x800000008b8bb210 */ /* 0x000fe20007ffe0ff */
[----:B------:R-:W-:Y:S01]  /*2d40*/  @!P2 IMAD.MOV R137, RZ, RZ, -R137 ;  /* 0x000000ffff89a224 */ /* 0x000fe200078e0a89 */
[C---:B------:R-:W-:Y:S01]  /*2d50*/  ISETP.GT.U32.AND P0, PT, R0.reuse, R135, PT ;  /* 0x000000870000720c */ /* 0x040fe20003f04070 */
[----:B------:R-:W-:Y:S01]  /*2d60*/  IMAD R131, R0, R4, R131 ;  /* 0x0000000400837224 */ /* 0x000fe200078e0283 */
[----:B------:R-:W-:Y:S01]  /*2d70*/  ISETP.GE.AND P3, PT, R5, RZ, PT ;  /* 0x000000ff0500720c */ /* 0x000fe20003f66270 */
[----:B------:R-:W-:Y:S01]  /*2d80*/  IMAD.HI.U32 R5, R3, R127, RZ ;  /* 0x0000007f03057227 */ /* 0x000fe200078e00ff */
[----:B------:R-:W-:-:S02]  /*2d90*/  ISETP.GE.AND P2, PT, R7, RZ, PT ;  /* 0x000000ff0700720c */ /* 0x000fc40003f46270 */
[----:B------:R-:W-:Y:S01]  /*2da0*/  LOP3.LUT R7, R2, 0x6c, RZ, 0xfc, !PT ;  /* 0x0000006c02077812 */ /* 0x000fe200078efcff */
[----:B------:R-:W-:Y:S01]  /*2db0*/  @!P5 IMAD.MOV R139, RZ, RZ, -R139 ;  /* 0x000000ffff8bd224 */ /* 0x000fe200078e0a8b */
[-C--:B------:R-:W-:Y:S01]  /*2dc0*/  @!P4 IADD3 R133, R133, -R0.reuse, RZ ;  /* 0x800000008585c210 */ /* 0x080fe20007ffe0ff */
[----:B------:R-:W-:Y:S01]  /*2dd0*/  IMAD.MOV R5, RZ, RZ, -R5 ;  /* 0x000000ffff057224 */ /* 0x000fe200078e0a05 */
[C---:B------:R-:W-:Y:S01]  /*2de0*/  ISETP.GT.U32.AND P5, PT, R0.reuse, R131, PT ;  /* 0x000000830000720c */ /* 0x040fe20003fa4070 */
[----:B------:R-:W-:Y:S01]  /*2df0*/  IMAD.HI.U32 R4, R3, R129, RZ ;  /* 0x0000008103047227 */ /* 0x000fe200078e00ff */
[C---:B------:R-:W-:Y:S02]  /*2e00*/  ISETP.GT.U32.AND P4, PT, R0.reuse, R133, PT ;  /* 0x000000850000720c */ /* 0x040fe40003f84070 */
[----:B------:R-:W-:Y:S01]  /*2e10*/  @!P0 IADD3 R135, R135, -R0, RZ ;  /* 0x8000000087878210 */ /* 0x000fe20007ffe0ff */
[----:B------:R-:W-:Y:S01]  /*2e20*/  IMAD R127, R0, R5, R127 ;  /* 0x00000005007f7224 */ /* 0x000fe200078e027f */
[C---:B------:R-:W-:Y:S01]  /*2e30*/  LOP3.LUT R6, R2.reuse, 0x68, RZ, 0xfc, !PT ;  /* 0x0000006802067812 */ /* 0x040fe200078efcff */
[----:B------:R-:W-:Y:S01]  /*2e40*/  IMAD.MOV R4, RZ, RZ, -R4 ;  /* 0x000000ffff047224 */ /* 0x000fe200078e0a04 */
[----:B------:R-:W-:Y:S01]  /*2e50*/  LOP3.LUT R5, R2, 0x6a, RZ, 0xfc, !PT ;  /* 0x0000006a02057812 */ /* 0x000fe200078efcff */
[----:B------:R-:W-:Y:S01]  /*2e60*/  @!P6 IMAD.MOV R135, RZ, RZ, -R135 ;  /* 0x000000ffff87e224 */ /* 0x000fe200078e0a87 */
[C---:B------:R-:W-:Y:S01]  /*2e70*/  ISETP.GT.U32.AND P6, PT, R0.reuse, R127, PT ;  /* 0x0000007f0000720c */ /* 0x040fe20003fc4070 */
[C---:B------:R-:W-:Y:S01]  /*2e80*/  IMAD R129, R0.reuse, R4, R129 ;  /* 0x0000000400817224 */ /* 0x040fe200078e0281 */
[----:B------:R-:W-:Y:S01]  /*2e90*/  IABS R121, R7 ;  /* 0x0000000700797213 */ /* 0x000fe20000000000 */
[--C-:B------:R-:W-:Y:S01]  /*2ea0*/  @!P5 IMAD.IADD R131, R131, 0x1, -R0.reuse ;  /* 0x000000018383d824 */ /* 0x100fe200078e0a00 */
[----:B------:R-:W-:Y:S01]  /*2eb0*/  IABS R125, R6 ;  /* 0x00000006007d7213 */ /* 0x000fe20000000000 */
[----:B------:R-:W-:Y:S01]  /*2ec0*/  @!P4 IMAD.IADD R133, R133, 0x1, -R0 ;  /* 0x000000018585c824 */ /* 0x000fe200078e0a00 */
[----:B------:R-:W-:-:S02]  /*2ed0*/  ISETP.GT.U32.AND P4, PT, R0, R129, PT ;  /* 0x000000810000720c */ /* 0x000fc40003f84070 */
[----:B------:R-:W-:Y:S01]  /*2ee0*/  ISETP.GT.U32.AND P5, PT, R0, R131, PT ;  /* 0x000000830000720c */ /* 0x000fe20003fa4070 */
[----:B------:R-:W-:Y:S01]  /*2ef0*/  IMAD.HI.U32 R4, R3, R125, RZ ;  /* 0x0000007d03047227 */ /* 0x000fe200078e00ff */
[----:B------:R-:W-:Y:S02]  /*2f00*/  IABS R123, R5 ;  /* 0x00000005007b7213 */ /* 0x000fe40000000000 */
[----:B------:R-:W-:Y:S01]  /*2f10*/  ISETP.GE.AND P0, PT, R8, RZ, PT ;  /* 0x000000ff0800720c */ /* 0x000fe20003f06270 */
[----:B------:R-:W-:Y:S01]  /*2f20*/  @!P6 IMAD.IADD R127, R127, 0x1, -R0 ;  /* 0x000000017f7fe824 */ /* 0x000fe200078e0a00 */
[----:B------:R-:W-:Y:S01]  /*2f30*/  LOP3.LUT R9, R2, 0x74, RZ, 0xfc, !PT ;  /* 0x0000007402097812 */ /* 0x000fe200078efcff */
[----:B------:R-:W-:Y:S01]  /*2f40*/  @!P3 IMAD.MOV R133, RZ, RZ, -R133 ;  /* 0x000000ffff85b224 */ /* 0x000fe200078e0a85 */
[----:B------:R-:W-:Y:S01]  /*2f50*/  ISETP.GE.AND P3, PT, R6, RZ, PT ;  /* 0x000000ff0600720c */ /* 0x000fe20003f66270 */
[----:B------:R-:W-:Y:S01]  /*2f60*/  IMAD.MOV R6, RZ, RZ, -R4 ;  /* 0x000000ffff067224 */ /* 0x000fe200078e0a04 */
[----:B------:R-:W-:Y:S01]  /*2f70*/  ISETP.GT.U32.AND P6, PT, R0, R127, PT ;  /* 0x0000007f0000720c */ /* 0x000fe20003fc4070 */
[----:B------:R-:W-:Y:S01]  /*2f80*/  IMAD.HI.U32 R4, R3, R123, RZ ;  /* 0x0000007b03047227 */ /* 0x000fe200078e00ff */
[----:B------:R-:W-:-:S02]  /*2f90*/  @!P4 IADD3 R129, R129, -R0, RZ ;  /* 0x800000008181c210 */ /* 0x000fc40007ffe0ff */
[----:B------:R-:W-:Y:S01]  /*2fa0*/  IABS R165, R9 ;  /* 0x0000000900a57213 */ /* 0x000fe20000000000 */
[--C-:B------:R-:W-:Y:S01]  /*2fb0*/  @!P5 IMAD.IADD R131, R131, 0x1, -R0.reuse ;  /* 0x000000018383d824 */ /* 0x100fe200078e0a00 */
[----:B------:R-:W-:Y:S01]  /*2fc0*/  ISETP.GE.AND P5, PT, R5, RZ, PT ;  /* 0x000000ff0500720c */ /* 0x000fe20003fa6270 */
[----:B------:R-:W-:Y:S01]  /*2fd0*/  IMAD.HI.U32 R5, R3, R121, RZ ;  /* 0x0000007903057227 */ /* 0x000fe200078e00ff */
[----:B------:R-:W-:Y:S02]  /*2fe0*/  ISETP.GT.U32.AND P4, PT, R0, R129, PT ;  /* 0x000000810000720c */ /* 0x000fe40003f84070 */
[----:B------:R-:W-:Y:S01]  /*2ff0*/  LOP3.LUT R8, R2, 0x72, RZ, 0xfc, !PT ;  /* 0x0000007202087812 */ /* 0x000fe200078efcff */
[----:B------:R-:W-:Y:S01]  /*3000*/  IMAD R125, R0, R6, R125 ;  /* 0x00000006007d7224 */ /* 0x000fe200078e027d */
[----:B------:R-:W-:Y:S01]  /*3010*/  IADD3 R5, -R5, RZ, RZ ;  /* 0x000000ff05057210 */ /* 0x000fe20007ffe1ff */
[----:B------:R-:W-:Y:S01]  /*3020*/  @!P6 IMAD.IADD R127, R127, 0x1, -R0 ;  /* 0x000000017f7fe824 */ /* 0x000fe200078e0a00 */
[----:B------:R-:W-:Y:S01]  /*3030*/  IABS R163, R8 ;  /* 0x0000000800a37213 */ /* 0x000fe20000000000 */
[----:B------:R-:W-:-:S02]  /*3040*/  IMAD.MOV R4, RZ, RZ, -R4 ;  /* 0x000000ffff047224 */ /* 0x000fc400078e0a04 */
[C---:B------:R-:W-:Y:S02]  /*3050*/  IMAD R121, R0.reuse, R5, R121 ;  /* 0x0000000500797224 */ /* 0x040fe400078e0279 */
[----:B------:R-:W-:Y:S02]  /*3060*/  @!P0 IMAD.MOV R127, RZ, RZ, -R127 ;  /* 0x000000ffff7f8224 */ /* 0x000fe400078e0a7f */
[----:B------:R-:W-:Y:S01]  /*3070*/  @!P4 IMAD.IADD R129, R129, 0x1, -R0 ;  /* 0x000000018181c824 */ /* 0x000fe200078e0a00 */
[C---:B------:R-:W-:Y:S01]  /*3080*/  ISETP.GT.U32.AND P4, PT, R0.reuse, R125, PT ;  /* 0x0000007d0000720c */ /* 0x040fe20003f84070 */
[----:B------:R-:W-:Y:S01]  /*3090*/  @!P1 IMAD.MOV R131, RZ, RZ, -R131 ;  /* 0x000000ffff839224 */ /* 0x000fe200078e0a83 */
[C---:B------:R-:W-:Y:S01]  /*30a0*/  ISETP.GT.U32.AND P0, PT, R0.reuse, R121, PT ;  /* 0x000000790000720c */ /* 0x040fe20003f04070 */
[----:B------:R-:W-:Y:S01]  /*30b0*/  IMAD R123, R0, R4, R123 ;  /* 0x00000004007b7224 */ /* 0x000fe200078e027b */
[----:B------:R-:W-:Y:S01]  /*30c0*/  ISETP.GE.AND P1, PT, R7, RZ, PT ;  /* 0x000000ff0700720c */ /* 0x000fe20003f26270 */
[----:B------:R-:W-:Y:S01]  /*30d0*/  @!P2 IMAD.MOV R129, RZ, RZ, -R129 ;  /* 0x000000ffff81a224 */ /* 0x000fe200078e0a81 */
[----:B------:R-:W-:-:S02]  /*30e0*/  LOP3.LUT R7, R2, 0x70, RZ, 0xfc, !PT ;  /* 0x0000007002077812 */ /* 0x000fc400078efcff */
[----:B------:R-:W-:Y:S02]  /*30f0*/  ISETP.GT.U32.AND P2, PT, R0, R123, PT ;  /* 0x0000007b0000720c */ /* 0x000fe40003f44070 */
[----:B------:R-:W-:Y:S02]  /*3100*/  IABS R117, R7 ;  /* 0x0000000700757213 */ /* 0x000fe40000000000 */
[----:B------:R-:W-:Y:S02]  /*3110*/  LOP3.LUT R4, R2, 0x6e, RZ, 0xfc, !PT ;  /* 0x0000006e02047812 */ /* 0x000fe400078efcff */
[----:B------:R-:W-:Y:S01]  /*3120*/  @!P4 IADD3 R125, R125, -R0, RZ ;  /* 0x800000007d7dc210 */ /* 0x000fe20007ffe0ff */
[----:B------:R-:W-:Y:S01]  /*3130*/  @!P0 IMAD.IADD R121, R121, 0x1, -R0 ;  /* 0x0000000179798824 */ /* 0x000fe200078e0a00 */
[----:B------:R-:W-:Y:S01]  /*3140*/  IABS R113, R4 ;  /* 0x0000000400717213 */ /* 0x000fe20000000000 */
[----:B------:R-:W-:Y:S01]  /*3150*/  IMAD.HI.U32 R5, R3, R117, RZ ;  /* 0x0000007503057227 */ /* 0x000fe200078e00ff */
[----:B------:R-:W-:-:S02]  /*3160*/  ISETP.GT.U32.AND P4, PT, R0, R125, PT ;  /* 0x0000007d0000720c */ /* 0x000fc40003f84070 */
[----:B------:R-:W-:Y:S01]  /*3170*/  ISETP.GT.U32.AND P0, PT, R0, R121, PT ;  /* 0x000000790000720c */ /* 0x000fe20003f04070 */
[----:B------:R-:W-:Y:S01]  /*3180*/  IMAD.MOV R5, RZ, RZ, -R5 ;  /* 0x000000ffff057224 */ /* 0x000fe200078e0a05 */
[----:B------:R-:W-:Y:S01]  /*3190*/  ISETP.GE.AND P6, PT, R4, RZ, PT ;  /* 0x000000ff0400720c */ /* 0x000fe20003fc6270 */
[----:B------:R-:W-:Y:S02]  /*31a0*/  @!P2 IMAD.IADD R123, R123, 0x1, -R0 ;  /* 0x000000017b7ba824 */ /* 0x000fe400078e0a00 */
[C---:B------:R-:W-:Y:S02]  /*31b0*/  IMAD R117, R0.reuse, R5, R117 ;  /* 0x0000000500757224 */ /* 0x040fe400078e0275 */
[----:B------:R-:W-:Y:S01]  /*31c0*/  IMAD.HI.U32 R5, R3, R165, RZ ;  /* 0x000000a503057227 */ /* 0x000fe200078e00ff */
[----:B------:R-:W-:-:S03]  /*31d0*/  ISETP.GT.U32.AND P2, PT, R0, R123, PT ;  /* 0x0000007b0000720c */ /* 0x000fc60003f44070 */
[----:B------:R-:W-:Y:S01]  /*31e0*/  IMAD.HI.U32 R4, R3, R113, RZ ;  /* 0x0000007103047227 */ /* 0x000fe200078e00ff */
[----:B------:R-:W-:Y:S02]  /*31f0*/  @!P4 IADD3 R125, R125, -R0, RZ ;  /* 0x800000007d7dc210 */ /* 0x000fe40007ffe0ff */
[----:B------:R-:W-:Y:S01]  /*3200*/  ISETP.GE.AND P4, PT, R7, RZ, PT ;  /* 0x000000ff0700720c */ /* 0x000fe20003f86270 */
[----:B------:R-:W-:Y:S01]  /*3210*/  IMAD.MOV R5, RZ, RZ, -R5 ;  /* 0x000000ffff057224 */ /* 0x000fe200078e0a05 */
[----:B------:R-:W-:Y:S01]  /*3220*/  @!P3 IADD3 R125, -R125, RZ, RZ ;  /* 0x000000ff7d7db210 */ /* 0x000fe20007ffe1ff */
[----:B------:R-:W-:Y:S01]  /*3230*/  @!P0 IMAD.IADD R121, R121, 0x1, -R0 ;  /* 0x0000000179798824 */ /* 0x000fe200078e0a00 */
[----:B------:R-:W-:Y:S01]  /*3240*/  ISETP.GT.U32.AND P3, PT, R0, R117, PT ;  /* 0x000000750000720c */ /* 0x000fe20003f64070 */
[----:B------:R-:W-:Y:S01]  /*3250*/  IMAD.MOV R6, RZ, RZ, -R4 ;  /* 0x000000ffff067224 */ /* 0x000fe200078e0a04 */
[----:B------:R-:W-:Y:S01]  /*3260*/  LOP3.LUT R7, R2, 0x78, RZ, 0xfc, !PT ;  /* 0x0000007802077812 */ /* 0x000fe200078efcff */
[----:B------:R-:W-:Y:S01]  /*3270*/  IMAD R165, R0, R5, R165 ;  /* 0x0000000500a57224 */ /* 0x000fe200078e02a5 */
[----:B------:R-:W-:Y:S01]  /*3280*/  @!P1 IADD3 R121, -R121, RZ, RZ ;  /* 0x000000ff79799210 */ /* 0x000fe20007ffe1ff */
[----:B------:R-:W-:Y:S01]  /*3290*/  IMAD.HI.U32 R4, R3, R163, RZ ;  /* 0x000000a303047227 */ /* 0x000fe200078e00ff */
[----:B------:R-:W-:-:S02]  /*32a0*/  IABS R169, R7 ;  /* 0x0000000700a97213 */ /* 0x000fc40000000000 */
[C---:B------:R-:W-:Y:S01]  /*32b0*/  ISETP.GT.U32.AND P1, PT, R0.reuse, R165, PT ;  /* 0x000000a50000720c */ /* 0x040fe20003f24070 */
[----:B------:R-:W-:Y:S01]  /*32c0*/  IMAD R113, R0, R6, R113 ;  /* 0x0000000600717224 */ /* 0x000fe200078e0271 */
[----:B------:R-:W-:Y:S01]  /*32d0*/  LOP3.LUT R6, R2, 0x76, RZ, 0xfc, !PT ;  /* 0x0000007602067812 */ /* 0x000fe200078efcff */
[----:B------:R-:W-:Y:S02]  /*32e0*/  IMAD.MOV R4, RZ, RZ, -R4 ;  /* 0x000000ffff047224 */ /* 0x000fe400078e0a04 */
[--C-:B------:R-:W-:Y:S01]  /*32f0*/  @!P2 IMAD.IADD R123, R123, 0x1, -R0.reuse ;  /* 0x000000017b7ba824 */ /* 0x100fe200078e0a00 */
[----:B------:R-:W-:Y:S01]  /*3300*/  IABS R167, R6 ;  /* 0x0000000600a77213 */ /* 0x000fe20000000000 */
[C---:B------:R-:W-:Y:S01]  /*3310*/  IMAD R163, R0.reuse, R4, R163 ;  /* 0x0000000400a37224 */ /* 0x040fe200078e02a3 */
[C---:B------:R-:W-:Y:S01]  /*3320*/  ISETP.GT.U32.AND P2, PT, R0.reuse, R113, PT ;  /* 0x000000710000720c */ /* 0x040fe20003f44070 */
[----:B------:R-:W-:Y:S02]  /*3330*/  @!P3 IMAD.IADD R117, R117, 0x1, -R0 ;  /* 0x000000017575b824 */ /* 0x000fe400078e0a00 */
[----:B------:R-:W-:Y:S01]  /*3340*/  IMAD.HI.U32 R4, R3, R167, RZ ;  /* 0x000000a703047227 */ /* 0x000fe200078e00ff */
[----:B------:R-:W-:-:S02]  /*3350*/  ISETP.GT.U32.AND P0, PT, R0, R163, PT ;  /* 0x000000a30000720c */ /* 0x000fc40003f04070 */
[----:B------:R-:W-:Y:S01]  /*3360*/  @!P1 IADD3 R165, R165, -R0, RZ ;  /* 0x80000000a5a59210 */ /* 0x000fe20007ffe0ff */
[----:B------:R-:W-:Y:S01]  /*3370*/  IMAD.MOV R4, RZ, RZ, -R4 ;  /* 0x000000ffff047224 */ /* 0x000fe200078e0a04 */
[C---:B------:R-:W-:Y:S01]  /*3380*/  ISETP.GT.U32.AND P3, PT, R0.reuse, R117, PT ;  /* 0x000000750000720c */ /* 0x040fe20003f64070 */
[----:B------:R-:W-:Y:S01]  /*3390*/  @!P5 IMAD.MOV R123, RZ, RZ, -R123 ;  /* 0x000000ffff7bd224 */ /* 0x000fe200078e0a7b */
[C---:B------:R-:W-:Y:S01]  /*33a0*/  ISETP.GT.U32.AND P1, PT, R0.reuse, R165, PT ;  /* 0x000000a50000720c */ /* 0x040fe20003f24070 */
[----:B------:R-:W-:Y:S01]  /*33b0*/  IMAD R167, R0, R4, R167 ;  /* 0x0000000400a77224 */ /* 0x000fe200078e02a7 */
[----:B------:R-:W-:Y:S01]  /*33c0*/  ISETP.GE.AND P5, PT, R8, RZ, PT ;  /* 0x000000ff0800720c */ /* 0x000fe20003fa6270 */
[----:B------:R-:W-:Y:S01]  /*33d0*/  IMAD.HI.U32 R4, R3, R169, RZ ;  /* 0x000000a903047227 */ /* 0x000fe200078e00ff */
[----:B------:R-:W-:-:S03]  /*33e0*/  LOP3.LUT R8, R2, 0x7a, RZ, 0xfc, !PT ;  /* 0x0000007a02087812 */ /* 0x000fc600078efcff */
[----:B------:R-:W-:Y:S01]  /*33f0*/  @!P2 IMAD.IADD R113, R113, 0x1, -R0 ;  /* 0x000000017171a824 */ /* 0x000fe200078e0a00 */
[----:B------:R-:W-:Y:S01]  /*3400*/  IABS R171, R8 ;  /* 0x0000000800ab7213 */ /* 0x000fe20000000000 */
[----:B------:R-:W-:Y:S02]  /*3410*/  IMAD.MOV R4, RZ, RZ, -R4 ;  /* 0x000000ffff047224 */ /* 0x000fe400078e0a04 */
[--C-:B------:R-:W-:Y:S01]  /*3420*/  @!P0 IMAD.IADD R163, R163, 0x1, -R0.reuse ;  /* 0x00000001a3a38824 */ /* 0x100fe200078e0a00 */
[C---:B------:R-:W-:Y:S01]  /*3430*/  ISETP.GT.U32.AND P2, PT, R0.reuse, R113, PT ;  /* 0x000000710000720c */ /* 0x040fe20003f44070 */
[----:B------:R-:W-:Y:S01]  /*3440*/  IMAD R169, R0, R4, R169 ;  /* 0x0000000400a97224 */ /* 0x000fe200078e02a9 */
[----:B------:R-:W-:Y:S01]  /*3450*/  LOP3.LUT R4, R2, 0x7c, RZ, 0xfc, !PT ;  /* 0x0000007c02047812 */ /* 0x000fe200078efcff */
[--C-:B------:R-:W-:Y:S01]  /*3460*/  @!P3 IMAD.IADD R117, R117, 0x1, -R0.reuse ;  /* 0x000000017575b824 */ /* 0x100fe200078e0a00 */
[C---:B------:R-:W-:Y:S01]  /*3470*/  ISETP.GT.U32.AND P0, PT, R0.reuse, R163, PT ;  /* 0x000000a30000720c */ /* 0x040fe20003f04070 */
[----:B------:R-:W-:Y:S01]  /*3480*/  @!P1 IMAD.IADD R165, R165, 0x1, -R0 ;  /* 0x00000001a5a59824 */ /* 0x000fe200078e0a00 */
[C---:B------:R-:W-:Y:S01]  /*3490*/  ISETP.GT.U32.AND P3, PT, R0.reuse, R167, PT ;  /* 0x000000a70000720c */ /* 0x040fe20003f64070 */
[----:B------:R-:W-:Y:S01]  /*34a0*/  IMAD.HI.U32 R5, R3, R171, RZ ;  /* 0x000000ab03057227 */ /* 0x000fe200078e00ff */
[----:B------:R-:W-:-:S02]  /*34b0*/  ISETP.GT.U32.AND P1, PT, R0, R169, PT ;  /* 0x000000a90000720c */ /* 0x000fc40003f24070 */
[----:B------:R-:W-:Y:S01]  /*34c0*/  IABS R175, R4 ;  /* 0x0000000400af7213 */ /* 0x000fe20000000000 */
[----:B------:R-:W-:Y:S02]  /*34d0*/  IMAD.MOV R5, RZ, RZ, -R5 ;  /* 0x000000ffff057224 */ /* 0x000fe400078e0a05 */
[--C-:B------:R-:W-:Y:S01]  /*34e0*/  @!P2 IMAD.IADD R113, R113, 0x1, -R0.reuse ;  /* 0x000000017171a824 */ /* 0x100fe200078e0a00 */
[----:B------:R-:W-:Y:S01]  /*34f0*/  ISETP.GE.AND P2, PT, R9, RZ, PT ;  /* 0x000000ff0900720c */ /* 0x000fe20003f46270 */
[----:B------:R-:W-:Y:S01]  /*3500*/  IMAD R171, R0, R5, R171 ;  /* 0x0000000500ab7224 */ /* 0x000fe200078e02ab */
[----:B------:R-:W-:Y:S01]  /*3510*/  LOP3.LUT R5, R2, 0x7e, RZ, 0xfc, !PT ;  /* 0x0000007e02057812 */ /* 0x000fe200078efcff */
[----:B------:R-:W-:Y:S01]  /*3520*/  @!P6 IMAD.MOV R113, RZ, RZ, -R113 ;  /* 0x000000ffff71e224 */ /* 0x000fe200078e0a71 */
[----:B------:R-:W-:Y:S01]  /*3530*/  @!P0 IADD3 R163, R163, -R0, RZ ;  /* 0x80000000a3a38210 */ /* 0x000fe20007ffe0ff */
[--C-:B------:R-:W-:Y:S01]  /*3540*/  @!P3 IMAD.IADD R167, R167, 0x1, -R0.reuse ;  /* 0x00000001a7a7b824 */ /* 0x100fe200078e0a00 */
[----:B------:R-:W-:Y:S01]  /*3550*/  IABS R173, R5 ;  /* 0x0000000500ad7213 */ /* 0x000fe20000000000 */
[----:B------:R-:W-:Y:S01]  /*3560*/  @!P1 IMAD.IADD R169, R169, 0x1, -R0 ;  /* 0x00000001a9a99824 */ /* 0x000fe200078e0a00 */
[----:B------:R-:W-:Y:S01]  /*3570*/  ISETP.GE.AND P6, PT, R6, RZ, PT ;  /* 0x000000ff0600720c */ /* 0x000fe20003fc6270 */
[----:B------:R-:W-:Y:S01]  /*3580*/  @!P5 IMAD.MOV R163, RZ, RZ, -R163 ;  /* 0x000000ffffa3d224 */ /* 0x000fe200078e0aa3 */
[----:B------:R-:W-:Y:S01]  /*3590*/  ISETP.GT.U32.AND P3, PT, R0, R167, PT ;  /* 0x000000a70000720c */ /* 0x000fe20003f64070 */
[----:B------:R-:W-:Y:S01]  /*35a0*/  @!P4 IMAD.MOV R117, RZ, RZ, -R117 ;  /* 0x000000ffff75c224 */ /* 0x000fe200078e0a75 */
[----:B------:R-:W-:Y:S01]  /*35b0*/  ISETP.GE.AND P5, PT, R4, RZ, PT ;  /* 0x000000ff0400720c */ /* 0x000fe20003fa6270 */
[----:B------:R-:W-:Y:S01]  /*35c0*/  IMAD.HI.U32 R4, R3, R175, RZ ;  /* 0x000000af03047227 */ /* 0x000fe200078e00ff */
[----:B------:R-:W-:-:S02]  /*35d0*/  ISETP.GT.U32.AND P1, PT, R0, R169, PT ;  /* 0x000000a90000720c */ /* 0x000fc40003f24070 */
[C---:B------:R-:W-:Y:S01]  /*35e0*/  LOP3.LUT R6, R2.reuse, 0x80, RZ, 0xfc, !PT ;  /* 0x0000008002067812 */ /* 0x040fe200078efcff */
[----:B------:R-:W-:Y:S01]  /*35f0*/  @!P2 IMAD.MOV R165, RZ, RZ, -R165 ;  /* 0x000000ffffa5a224 */ /* 0x000fe200078e0aa5 */
[----:B------:R-:W-:Y:S01]  /*3600*/  ISETP.GE.AND P2, PT, R5, RZ, PT ;  /* 0x000000ff0500720c */ /* 0x000fe20003f46270 */
[----:B------:R-:W-:Y:S01]  /*3610*/  IMAD.HI.U32 R5, R3, R173, RZ ;  /* 0x000000ad03057227 */ /* 0x000fe200078e00ff */
[----:B------:R-:W-:Y:S02]  /*3620*/  ISETP.GE.AND P4, PT, R7, RZ, PT ;  /* 0x000000ff0700720c */ /* 0x000fe40003f86270 */
[----:B------:R-:W-:Y:S01]  /*3630*/  LOP3.LUT R7, R2, 0x82, RZ, 0xfc, !PT ;  /* 0x0000008202077812 */ /* 0x000fe200078efcff */
[----:B------:R-:W-:Y:S01]  /*3640*/  IMAD.MOV R4, RZ, RZ, -R4 ;  /* 0x000000ffff047224 */ /* 0x000fe200078e0a04 */
[----:B------:R-:W-:Y:S01]  /*3650*/  @!P3 IADD3 R167, R167, -R0, RZ ;  /* 0x80000000a7a7b210 */ /* 0x000fe20007ffe0ff */
[----:B------:R-:W-:Y:S01]  /*3660*/  IMAD.MOV R5, RZ, RZ, -R5 ;  /* 0x000000ffff057224 */ /* 0x000fe200078e0a05 */
[C---:B------:R-:W-:Y:S01]  /*3670*/  ISETP.GT.U32.AND P3, PT, R0.reuse, R171, PT ;  /* 0x000000ab0000720c */ /* 0x040fe20003f64070 */
[C---:B------:R-:W-:Y:S01]  /*3680*/  IMAD R175, R0.reuse, R4, R175 ;  /* 0x0000000400af7224 */ /* 0x040fe200078e02af */
[----:B------:R-:W-:Y:S01]  /*3690*/  @!P1 IADD3 R169, R169, -R0, RZ ;  /* 0x80000000a9a99210 */ /* 0x000fe20007ffe0ff */
[C---:B------:R-:W-:Y:S01]  /*36a0*/  IMAD R173, R0.reuse, R5, R173 ;  /* 0x0000000500ad7224 */ /* 0x040fe200078e02ad */
[----:B------:R-:W-:Y:S01]  /*36b0*/  IABS R185, R6 ;  /* 0x0000000600b97213 */ /* 0x000fe20000000000 */
[----:B------:R-:W-:Y:S01]  /*36c0*/  @!P6 IMAD.MOV R167, RZ, RZ, -R167 ;  /* 0x000000ffffa7e224 */ /* 0x000fe200078e0aa7 */
[C---:B------:R-:W-:Y:S01]  /*36d0*/  ISETP.GT.U32.AND P1, PT, R0.reuse, R175, PT ;  /* 0x000000af0000720c */ /* 0x040fe20003f24070 */
[----:B------:R-:W-:Y:S01]  /*36e0*/  @!P4 IMAD.MOV R169, RZ, RZ, -R169 ;  /* 0x000000ffffa9c224 */ /* 0x000fe200078e0aa9 */
[----:B------:R-:W-:Y:S01]  /*36f0*/  ISETP.GT.U32.AND P6, PT, R0, R173, PT ;  /* 0x000000ad0000720c */ /* 0x000fe20003fc4070 */
[----:B------:R-:W-:Y:S01]  /*3700*/  IMAD.HI.U32 R4, R3, R185, RZ ;  /* 0x000000b903047227 */ /* 0x000fe200078e00ff */
[----:B------:R-:W-:-:S02]  /*3710*/  IABS R183, R7 ;  /* 0x0000000700b77213 */ /* 0x000fc40000000000 */
[----:B------:R-:W-:Y:S01]  /*3720*/  ISETP.GE.AND P0, PT, R8, RZ, PT ;  /* 0x000000ff0800720c */ /* 0x000fe20003f06270 */
[--C-:B------:R-:W-:Y:S01]  /*3730*/  @!P3 IMAD.IADD R171, R171, 0x1, -R0.reuse ;  /* 0x00000001ababb824 */ /* 0x100fe200078e0a00 */
[C---:B------:R-:W-:Y:S01]  /*3740*/  LOP3.LUT R8, R2.reuse, 0x84, RZ, 0xfc, !PT ;  /* 0x0000008402087812 */ /* 0x040fe200078efcff */
[----:B------:R-:W-:Y:S01]  /*3750*/  IMAD.HI.U32 R5, R3, R183, RZ ;  /* 0x000000b703057227 */ /* 0x000fe200078e00ff */
[----:B------:R-:W-:Y:S02]  /*3760*/  LOP3.LUT R9, R2, 0x86, RZ, 0xfc, !PT ;  /* 0x0000008602097812 */ /* 0x000fe400078efcff */
[C---:B------:R-:W-:Y:S01]  /*3770*/  ISETP.GT.U32.AND P3, PT, R0.reuse, R171, PT ;  /* 0x000000ab0000720c */ /* 0x040fe20003f64070 */
[--C-:B------:R-:W-:Y:S01]  /*3780*/  @!P1 IMAD.IADD R175, R175, 0x1, -R0.reuse ;  /* 0x00000001afaf9824 */ /* 0x100fe200078e0a00 */
[----:B------:R-:W-:Y:S01]  /*3790*/  IABS R177, R8 ;  /* 0x0000000800b17213 */ /* 0x000fe20000000000 */
[----:B------:R-:W-:Y:S01]  /*37a0*/  @!P6 IMAD.IADD R173, R173, 0x1, -R0 ;  /* 0x00000001adade824 */ /* 0x000fe200078e0a00 */
[----:B------:R-:W-:Y:S01]  /*37b0*/  IABS R179, R9 ;  /* 0x0000000900b37213 */ /* 0x000fe20000000000 */
[----:B------:R-:W-:Y:S01]  /*37c0*/  IMAD.MOV R4, RZ, RZ, -R4 ;  /* 0x000000ffff047224 */ /* 0x000fe200078e0a04 */
[C---:B------:R-:W-:Y:S01]  /*37d0*/  ISETP.GT.U32.AND P1, PT, R0.reuse, R175, PT ;  /* 0x000000af0000720c */ /* 0x040fe20003f24070 */
[----:B------:R-:W-:Y:S01]  /*37e0*/  IMAD.MOV R5, RZ, RZ, -R5 ;  /* 0x000000ffff057224 */ /* 0x000fe200078e0a05 */
[C---:B------:R-:W-:Y:S01]  /*37f0*/  ISETP.GT.U32.AND P6, PT, R0.reuse, R173, PT ;  /* 0x000000ad0000720c */ /* 0x040fe20003fc4070 */
[----:B------:R-:W-:Y:S01]  /*3800*/  IMAD R185, R0, R4, R185 ;  /* 0x0000000400b97224 */ /* 0x000fe200078e02b9 */
[----:B------:R-:W-:Y:S01]  /*3810*/  ISETP.GE.AND P4, PT, R6, RZ, PT ;  /* 0x000000ff0600720c */ /* 0x000fe20003f86270 */
[----:B------:R-:W-:-:S02]  /*3820*/  IMAD R183, R0, R5, R183 ;  /* 0x0000000500b77224 */ /* 0x000fc400078e02b7 */
[----:B------:R-:W-:Y:S01]  /*3830*/  IMAD.HI.U32 R4, R3, R177, RZ ;  /* 0x000000b103047227 */ /* 0x000fe200078e00ff */
[-C--:B------:R-:W-:Y:S02]  /*3840*/  @!P3 IADD3 R171, R171, -R0.reuse, RZ ;  /* 0x80000000ababb210 */ /* 0x080fe40007ffe0ff */
[----:B------:R-:W-:Y:S01]  /*3850*/  ISETP.GE.AND P3, PT, R7, RZ, PT ;  /* 0x000000ff0700720c */ /* 0x000fe20003f66270 */
[----:B------:R-:W-:Y:S02]  /*3860*/  IMAD.MOV R6, RZ, RZ, -R4 ;  /* 0x000000ffff067224 */ /* 0x000fe400078e0a04 */
[----:B------:R-:W-:Y:S01]  /*3870*/  @!P1 IMAD.IADD R175, R175, 0x1, -R0 ;  /* 0x00000001afaf9824 */ /* 0x000fe200078e0a00 */
[C---:B------:R-:W-:Y:S01]  /*3880*/  ISETP.GT.U32.AND P1, PT, R0.reuse, R185, PT ;  /* 0x000000b90000720c */ /* 0x040fe20003f24070 */
[----:B------:R-:W-:Y:S01]  /*3890*/  IMAD.HI.U32 R4, R3, R179, RZ ;  /* 0x000000b303047227 */ /* 0x000fe200078e00ff */
[----:B------:R-:W-:Y:S02]  /*38a0*/  @!P6 IADD3 R173, R173, -R0, RZ ;  /* 0x80000000adade210 */ /* 0x000fe40007ffe0ff */
[C---:B------:R-:W-:Y:S01]  /*38b0*/  ISETP.GT.U32.AND P6, PT, R0.reuse, R183, PT ;  /* 0x000000b70000720c */ /* 0x040fe20003fc4070 */
[----:B------:R-:W-:Y:S01]  /*38c0*/  IMAD R177, R0, R6, R177 ;  /* 0x0000000600b17224 */ /* 0x000fe200078e02b1 */
[----:B------:R-:W-:Y:S01]  /*38d0*/  @!P5 IADD3 R175, -R175, RZ, RZ ;  /* 0x000000ffafafd210 */ /* 0x000fe20007ffe1ff */
[----:B------:R-:W-:-:S02]  /*38e0*/  IMAD.MOV R7, RZ, RZ, -R4 ;  /* 0x000000ffff077224 */ /* 0x000fc400078e0a04 */
[----:B------:R-:W-:-:S04]  /*38f0*/  IMAD.HI.U32 R5, R3, R181, RZ ;  /* 0x000000b503057227 */ /* 0x000fc800078e00ff */
[--C-:B------:R-:W-:Y:S01]  /*3900*/  @!P1 IMAD.IADD R185, R185, 0x1, -R0.reuse ;  /* 0x00000001b9b99824 */ /* 0x100fe200078e0a00 */
[C---:B------:R-:W-:Y:S01]  /*3910*/  ISETP.GT.U32.AND P1, PT, R0.reuse, R177, PT ;  /* 0x000000b10000720c */ /* 0x040fe20003f24070 */
[----:B------:R-:W-:Y:S01]  /*3920*/  IMAD R179, R0, R7, R179 ;  /* 0x0000000700b37224 */ /* 0x000fe200078e02b3 */
[----:B------:R-:W-:Y:S01]  /*3930*/  LOP3.LUT R7, R2, 0x90, RZ, 0xfc, !PT ;  /* 0x0000009002077812 */ /* 0x000fe200078efcff */
[----:B------:R-:W-:Y:S02]  /*3940*/  @!P6 IMAD.IADD R183, R183, 0x1, -R0 ;  /* 0x00000001b7b7e824 */ /* 0x000fe400078e0a00 */
[----:B------:R-:W-:Y:S01]  /*3950*/  IMAD.MOV R5, RZ, RZ, -R5 ;  /* 0x000000ffff057224 */ /* 0x000fe200078e0a05 */
[----:B------:R-:W-:Y:S01]  /*3960*/  ISETP.GT.U32.AND P6, PT, R0, R179, PT ;  /* 0x000000b30000720c */ /* 0x000fe20003fc4070 */
[----:B------:R-:W-:Y:S01]  /*3970*/  IMAD.HI.U32 R4, R3, R189, RZ ;  /* 0x000000bd03047227 */ /* 0x000fe200078e00ff */
[----:B------:R-:W-:-:S03]  /*3980*/  IABS R193, R7 ;  /* 0x0000000700c17213 */ /* 0x000fc60000000000 */
[----:B------:R-:W-:Y:S01]  /*3990*/  IMAD R181, R0, R5, R181 ;  /* 0x0000000500b57224 */ /* 0x000fe200078e02b5 */
[----:B------:R-:W-:Y:S01]  /*39a0*/  IADD3 R4, -R4, RZ, RZ ;  /* 0x000000ff04047210 */ /* 0x000fe20007ffe1ff */
[--C-:B------:R-:W-:Y:S01]  /*39b0*/  @!P1 IMAD.IADD R177, R177, 0x1, -R0.reuse ;  /* 0x00000001b1b19824 */ /* 0x100fe200078e0a00 */
[C---:B------:R-:W-:Y:S01]  /*39c0*/  ISETP.GT.U32.AND P1, PT, R0.reuse, R183, PT ;  /* 0x000000b70000720c */ /* 0x040fe20003f24070 */
[----:B------:R-:W-:Y:S01]  /*39d0*/  @!P0 IMAD.MOV R171, RZ, RZ, -R171 ;  /* 0x000000ffffab8224 */ /* 0x000fe200078e0aab */
[C---:B------:R-:W-:Y:S01]  /*39e0*/  ISETP.GT.U32.AND P0, PT, R0.reuse, R185, PT ;  /* 0x000000b90000720c */ /* 0x040fe20003f04070 */
[----:B------:R-:W-:Y:S01]  /*39f0*/  @!P2 IMAD.MOV R173, RZ, RZ, -R173 ;  /* 0x000000ffffada224 */ /* 0x000fe200078e0aad */
[C---:B------:R-:W-:Y:S01]  /*3a00*/  ISETP.GT.U32.AND P2, PT, R0.reuse, R181, PT ;  /* 0x000000b50000720c */ /* 0x040fe20003f44070 */
[----:B------:R-:W-:Y:S01]  /*3a10*/  @!P6 IMAD.IADD R179, R179, 0x1, -R0 ;  /* 0x00000001b3b3e824 */ /* 0x000fe200078e0a00 */
[----:B------:R-:W-:Y:S01]  /*3a20*/  ISETP.GT.U32.AND P6, PT, R0, R177, PT ;  /* 0x000000b10000720c */ /* 0x000fe20003fc4070 */
[----:B------:R-:W-:-:S03]  /*3a30*/  IMAD.HI.U32 R6, R3, R187, RZ ;  /* 0x000000bb03067227 */ /* 0x000fc600078e00ff */
[C---:B------:R-:W-:Y:S01]  /*3a40*/  ISETP.GT.U32.AND P5, PT, R0.reuse, R179, PT ;  /* 0x000000b30000720c */ /* 0x040fe20003fa4070 */
[----:B------:R-:W-:Y:S02]  /*3a50*/  IMAD.MOV R6, RZ, RZ, -R6 ;  /* 0x000000ffff067224 */ /* 0x000fe400078e0a06 */
[C---:B------:R-:W-:Y:S02]  /*3a60*/  IMAD R189, R0.reuse, R4, R189 ;  /* 0x0000000400bd7224 */ /* 0x040fe400078e02bd */
[----:B------:R-:W-:Y:S01]  /*3a70*/  IMAD R187, R0, R6, R187 ;  /* 0x0000000600bb7224 */ /* 0x000fe200078e02bb */
[----:B------:R-:W-:Y:S01]  /*3a80*/  LOP3.LUT R6, R2, 0x8e, RZ, 0xfc, !PT ;  /* 0x0000008e02067812 */ /* 0x000fe200078efcff */
[--C-:B------:R-:W-:Y:S02]  /*3a90*/  @!P0 IMAD.IADD R185, R185, 0x1, -R0.reuse ;  /* 0x00000001b9b98824 */ /* 0x100fe400078e0a00 */
[----:B------:R-:W-:Y:S01]  /*3aa0*/  @!P6 IMAD.IADD R177, R177, 0x1, -R0 ;  /* 0x00000001b1b1e824 */ /* 0x000fe200078e0a00 */
[----:B------:R-:W-:Y:S01]  /*3ab0*/  ISETP.GT.U32.AND P6, PT, R0, R189, PT ;  /* 0x000000bd0000720c */ /* 0x000fe20003fc4070 */
[----:B------:R-:W-:Y:S01]  /*3ac0*/  IMAD.HI.U32 R5, R3, R193, RZ ;  /* 0x000000c103057227 */ /* 0x000fe200078e00ff */
[----:B------:R-:W-:-:S02]  /*3ad0*/  IABS R191, R6 ;  /* 0x0000000600bf7213 */ /* 0x000fc40000000000 */
[-C--:B------:R-:W-:Y:S01]  /*3ae0*/  @!P5 IADD3 R179, R179, -R0.reuse, RZ ;  /* 0x80000000b3b3d210 */ /* 0x080fe20007ffe0ff */
[--C-:B------:R-:W-:Y:S01]  /*3af0*/  @!P2 IMAD.IADD R181, R181, 0x1, -R0.reuse ;  /* 0x00000001b5b5a824 */ /* 0x100fe200078e0a00 */
[----:B------:R-:W-:Y:S01]  /*3b00*/  ISETP.GE.AND P5, PT, R9, RZ, PT ;  /* 0x000000ff0900720c */ /* 0x000fe20003fa6270 */
[----:B------:R-:W-:Y:S01]  /*3b10*/  @!P1 IMAD.IADD R183, R183, 0x1, -R0 ;  /* 0x00000001b7b79824 */ /* 0x000fe200078e0a00 */
[----:B------:R-:W-:Y:S01]  /*3b20*/  ISETP.GE.AND P1, PT, R8, RZ, PT ;  /* 0x000000ff0800720c */ /* 0x000fe20003f26270 */
[----:B------:R-:W-:Y:S01]  /*3b30*/  IMAD.MOV R5, RZ, RZ, -R5 ;  /* 0x000000ffff057224 */ /* 0x000fe200078e0a05 */
[C---:B------:R-:W-:Y:S01]  /*3b40*/  ISETP.GT.U32.AND P0, PT, R0.reuse, R187, PT ;  /* 0x000000bb0000720c */ /* 0x040fe20003f04070 */
[----:B------:R-:W-:Y:S01]  /*3b50*/  @!P4 IMAD.MOV R185, RZ, RZ, -R185 ;  /* 0x000000ffffb9c224 */ /* 0x000fe200078e0ab9 */
[----:B------:R-:W-:Y:S01]  /*3b60*/  ISETP.GT.U32.AND P4, PT, R0, R181, PT ;  /* 0x000000b50000720c */ /* 0x000fe20003f84070 */
[----:B------:R-:W-:Y:S01]  /*3b70*/  IMAD.HI.U32 R4, R3, R191, RZ ;  /* 0x000000bf03047227 */ /* 0x000fe200078e00ff */
[----:B------:R-:W-:-:S02]  /*3b80*/  @!P6 IADD3 R189, R189, -R0, RZ ;  /* 0x80000000bdbde210 */ /* 0x000fc40007ffe0ff */
[----:B------:R-:W-:Y:S01]  /*3b90*/  ISETP.GE.AND P2, PT, R10, RZ, PT ;  /* 0x000000ff0a00720c */ /* 0x000fe20003f46270 */
[----:B------:R-:W-:Y:S01]  /*3ba0*/  IMAD R193, R0, R5, R193 ;  /* 0x0000000500c17224 */ /* 0x000fe200078e02c1 */
[----:B------:R-:W-:Y:S01]  /*3bb0*/  LOP3.LUT R5, R2, 0x92, RZ, 0xfc, !PT ;  /* 0x0000009202057812 */ /* 0x000fe200078efcff */
[----:B------:R-:W-:Y:S01]  /*3bc0*/  IMAD.MOV R4, RZ, RZ, -R4 ;  /* 0x000000ffff047224 */ /* 0x000fe200078e0a04 */
[C---:B------:R-:W-:Y:S01]  /*3bd0*/  ISETP.GT.U32.AND P6, PT, R0.reuse, R189, PT ;  /* 0x000000bd0000720c */ /* 0x040fe20003fc4070 */
[----:B------:R-:W-:Y:S01]  /*3be0*/  @!P5 IMAD.MOV R179, RZ, RZ, -R179 ;  /* 0x000000ffffb3d224 */ /* 0x000fe200078e0ab3 */
[----:B------:R-:W-:Y:S01]  /*3bf0*/  IABS R195, R5 ;  /* 0x0000000500c37213 */ /* 0x000fe20000000000 */
[----:B------:R-:W-:Y:S01]  /*3c00*/  IMAD R191, R0, R4, R191 ;  /* 0x0000000400bf7224 */ /* 0x000fe200078e02bf */
[----:B------:R-:W-:Y:S01]  /*3c10*/  ISETP.GE.AND P5, PT, R12, RZ, PT ;  /* 0x000000ff0c00720c */ /* 0x000fe20003fa6270 */
[----:B------:R-:W-:Y:S01]  /*3c20*/  @!P1 IMAD.MOV R177, RZ, RZ, -R177 ;  /* 0x000000ffffb19224 */ /* 0x000fe200078e0ab1 */
[----:B------:R-:W-:Y:S01]  /*3c30*/  @!P4 IADD3 R181, R181, -R0, RZ ;  /* 0x80000000b5b5c210 */ /* 0x000fe20007ffe0ff */
[----:B------:R-:W-:Y:S01]  /*3c40*/  IMAD.HI.U32 R4, R3, R195, RZ ;  /* 0x000000c303047227 */ /* 0x000fe200078e00ff */
[----:B------:R-:W-:-:S02]  /*3c50*/  ISETP.GT.U32.AND P1, PT, R0, R191, PT ;  /* 0x000000bf0000720c */ /* 0x000fc40003f24070 */
[----:B------:R-:W-:Y:S01]  /*3c60*/  ISETP.GT.U32.AND P4, PT, R0, R193, PT ;  /* 0x000000c10000720c */ /* 0x000fe20003f84070 */
[----:B------:R-:W-:Y:S01]  /*3c70*/  IMAD.MOV R4, RZ, RZ, -R4 ;  /* 0x000000ffff047224 */ /* 0x000fe200078e0a04 */
[----:B------:R-:W-:Y:S01]  /*3c80*/  LOP3.LUT R8, R2, 0x94, RZ, 0xfc, !PT ;  /* 0x0000009402087812 */ /* 0x000fe200078efcff */
[--C-:B------:R-:W-:Y:S01]  /*3c90*/  @!P6 IMAD.IADD R189, R189, 0x1, -R0.reuse ;  /* 0x00000001bdbde824 */ /* 0x100fe200078e0a00 */
[----:B------:R-:W-:Y:S01]  /*3ca0*/  ISETP.GE.AND P6, PT, R7, RZ, PT ;  /* 0x000000ff0700720c */ /* 0x000fe20003fc6270 */
[----:B------:R-:W-:Y:S01]  /*3cb0*/  IMAD R195, R0, R4, R195 ;  /* 0x0000000400c37224 */ /* 0x000fe200078e02c3 */
[----:B------:R-:W-:Y:S01]  /*3cc0*/  IABS R197, R8 ;  /* 0x0000000800c57213 */ /* 0x000fe20000000000 */
[----:B------:R-:W-:Y:S01]  /*3cd0*/  @!P5 IMAD.MOV R189, RZ, RZ, -R189 ;  /* 0x000000ffffbdd224 */ /* 0x000fe200078e0abd */
[----:B------:R-:W-:Y:S01]  /*3ce0*/  LOP3.LUT R4, R2, 0x96, RZ, 0xfc, !PT ;  /* 0x0000009602047812 */ /* 0x000fe200078efcff */
[--C-:B------:R-:W-:Y:S01]  /*3cf0*/  @!P0 IMAD.IADD R187, R187, 0x1, -R0.reuse ;  /* 0x00000001bbbb8824 */ /* 0x100fe200078e0a00 */
[C---:B------:R-:W-:Y:S01]  /*3d00*/  ISETP.GT.U32.AND P5, PT, R0.reuse, R195, PT ;  /* 0x000000c30000720c */ /* 0x040fe20003fa4070 */
[----:B------:R-:W-:Y:S01]  /*3d10*/  @!P1 IMAD.IADD R191, R191, 0x1, -R0 ;  /* 0x00000001bfbf9824 */ /* 0x000fe200078e0a00 */
[----:B------:R-:W-:Y:S01]  /*3d20*/  ISETP.GE.AND P1, PT, R5, RZ, PT ;  /* 0x000000ff0500720c */ /* 0x000fe20003f26270 */
[----:B------:R-:W-:Y:S01]  /*3d30*/  @!P2 IMAD.MOV R181, RZ, RZ, -R181 ;  /* 0x000000ffffb5a224 */ /* 0x000fe200078e0ab5 */
[----:B------:R-:W-:Y:S01]  /*3d40*/  @!P4 IADD3 R193, R193, -R0, RZ ;  /* 0x80000000c1c1c210 */ /* 0x000fe20007ffe0ff */
[----:B------:R-:W-:Y:S01]  /*3d50*/  @!P3 IMAD.MOV R183, RZ, RZ, -R183 ;  /* 0x000000ffffb7b224 */ /* 0x000fe200078e0ab7 */
[C---:B------:R-:W-:Y:S01]  /*3d60*/  ISETP.GT.U32.AND P4, PT, R0.reuse, R191, PT ;  /* 0x000000bf0000720c */ /* 0x040fe20003f84070 */
[----:B------:R-:W-:Y:S01]  /*3d70*/  IMAD.HI.U32 R5, R3, R197, RZ ;  /* 0x000000c503057227 */ /* 0x000fe200078e00ff */
[----:B------:R-:W-:-:S02]  /*3d80*/  ISETP.GT.U32.AND P2, PT, R0, R193, PT ;  /* 0x000000c10000720c */ /* 0x000fc40003f44070 */
[----:B------:R-:W-:Y:S01]  /*3d90*/  ISETP.GT.U32.AND P3, PT, R0, R187, PT ;  /* 0x000000bb0000720c */ /* 0x000fe20003f64070 */
[----:B------:R-:W-:Y:S01]  /*3da0*/  IMAD.MOV R5, RZ, RZ, -R5 ;  /* 0x000000ffff057224 */ /* 0x000fe200078e0a05 */
[----:B------:R-:W-:Y:S01]  /*3db0*/  LOP3.LUT R7, R2, 0x9a, RZ, 0xfc, !PT ;  /* 0x0000009a02077812 */ /* 0x000fe200078efcff */
[--C-:B------:R-:W-:Y:S01]  /*3dc0*/  @!P5 IMAD.IADD R195, R195, 0x1, -R0.reuse ;  /* 0x00000001c3c3d824 */ /* 0x100fe200078e0a00 */
[----:B------:R-:W-:Y:S01]  /*3dd0*/  IABS R199, R4 ;  /* 0x0000000400c77213 */ /* 0x000fe20000000000 */
[C---:B------:R-:W-:Y:S01]  /*3de0*/  IMAD R197, R0.reuse, R5, R197 ;  /* 0x0000000500c57224 */ /* 0x040fe200078e02c5 */
[----:B------:R-:W-:Y:S02]  /*3df0*/  IABS R203, R7 ;  /* 0x0000000700cb7213 */ /* 0x000fe40000000000 */
[----:B------:R-:W-:Y:S02]  /*3e00*/  ISETP.GT.U32.AND P5, PT, R0, R195, PT ;  /* 0x000000c30000720c */ /* 0x000fe40003fa4070 */
[----:B------:R-:W-:Y:S01]  /*3e10*/  @!P4 IADD3 R191, R191, -R0, RZ ;  /* 0x80000000bfbfc210 */ /* 0x000fe20007ffe0ff */
[--C-:B------:R-:W-:Y:S01]  /*3e20*/  @!P2 IMAD.IADD R193, R193, 0x1, -R0.reuse ;  /* 0x00000001c1c1a824 */ /* 0x100fe200078e0a00 */
[----:B------:R-:W-:Y:S01]  /*3e30*/  ISETP.GE.AND P4, PT, R4, RZ, PT ;  /* 0x000000ff0400720c */ /* 0x000fe20003f86270 */
[----:B------:R-:W-:Y:S01]  /*3e40*/  @!P3 IMAD.IADD R187, R187, 0x1, -R0 ;  /* 0x00000001bbbbb824 */ /* 0x000fe200078e0a00 */
[----:B------:R-:W-:Y:S01]  /*3e50*/  ISETP.GT.U32.AND P2, PT, R0, R197, PT ;  /* 0x000000c50000720c */ /* 0x000fe20003f44070 */
[----:B------:R-:W-:Y:S01]  /*3e60*/  IMAD.HI.U32 R4, R3, R199, RZ ;  /* 0x000000c703047227 */ /* 0x000fe200078e00ff */
[----:B------:R-:W-:-:S02]  /*3e70*/  ISETP.GE.AND P3, PT, R6, RZ, PT ;  /* 0x000000ff0600720c */ /* 0x000fc40003f66270 */
[----:B------:R-:W-:Y:S01]  /*3e80*/  ISETP.GE.AND P0, PT, R11, RZ, PT ;  /* 0x000000ff0b00720c */ /* 0x000fe20003f06270 */
[----:B------:R-:W-:Y:S01]  /*3e90*/  IMAD.HI.U32 R6, R3, R203, RZ ;  /* 0x000000cb03067227 */ /* 0x000fe200078e00ff */
[----:B------:R-:W-:Y:S02]  /*3ea0*/  IADD3 R4, -R4, RZ, RZ ;  /* 0x000000ff04047210 */ /* 0x000fe40007ffe1ff */
[C---:B------:R-:W-:Y:S01]  /*3eb0*/  LOP3.LUT R5, R2.reuse, 0x98, RZ, 0xfc, !PT ;  /* 0x0000009802057812 */ /* 0x040fe200078efcff */
[----:B------:R-:W-:Y:S01]  /*3ec0*/  IMAD.MOV R6, RZ, RZ, -R6 ;  /* 0x000000ffff067224 */ /* 0x000fe200078e0a06 */
[----:B------:R-:W-:Y:S01]  /*3ed0*/  LOP3.LUT R9, R2, 0xa2, RZ, 0xfc, !PT ;  /* 0x000000a202097812 */ /* 0x000fe200078efcff */
[C---:B------:R-:W-:Y:S01]  /*3ee0*/  IMAD R199, R0.reuse, R4, R199 ;  /* 0x0000000400c77224 */ /* 0x040fe200078e02c7 */
[----:B------:R-:W-:Y:S01]  /*3ef0*/  IABS R201, R5 ;  /* 0x0000000500c97213 */ /* 0x000fe20000000000 */
[--C-:B------:R-:W-:Y:S01]  /*3f00*/  @!P5 IMAD.IADD R195, R195, 0x1, -R0.reuse ;  /* 0x00000001c3c3d824 */ /* 0x100fe200078e0a00 */
[----:B------:R-:W-:Y:S01]  /*3f10*/  IABS R211, R9 ;  /* 0x0000000900d37213 */ /* 0x000fe20000000000 */
[C---:B------:R-:W-:Y:S01]  /*3f20*/  IMAD R203, R0.reuse, R6, R203 ;  /* 0x0000000600cb7224 */ /* 0x040fe200078e02cb */
[----:B------:R-:W-:Y:S01]  /*3f30*/  ISETP.GT.U32.AND P5, PT, R0, R199, PT ;  /* 0x000000c70000720c */ /* 0x000fe20003fa4070 */
[----:B------:R-:W-:Y:S01]  /*3f40*/  @!P2 IMAD.IADD R197, R197, 0x1, -R0 ;  /* 0x00000001c5c5a824 */ /* 0x000fe200078e0a00 */
[----:B------:R-:W-:Y:S01]  /*3f50*/  LOP3.LUT R10, R2, 0xb6, RZ, 0xfc, !PT ;  /* 0x000000b6020a7812 */ /* 0x000fe200078efcff */
[----:B------:R-:W-:Y:S01]  /*3f60*/  @!P3 IMAD.MOV R191, RZ, RZ, -R191 ;  /* 0x000000ffffbfb224 */ /* 0x000fe200078e0abf */
[----:B------:R-:W-:Y:S01]  /*3f70*/  ISETP.GE.AND P3, PT, R5, RZ, PT ;  /* 0x000000ff0500720c */ /* 0x000fe20003f66270 */
[----:B------:R-:W-:Y:S01]  /*3f80*/  @!P1 IMAD.MOV R195, RZ, RZ, -R195 ;  /* 0x000000ffffc39224 */ /* 0x000fe200078e0ac3 */
[C---:B------:R-:W-:Y:S01]  /*3f90*/  ISETP.GT.U32.AND P1, PT, R0.reuse, R203, PT ;  /* 0x000000cb0000720c */ /* 0x040fe20003f24070 */
[----:B------:R-:W-:Y:S01]  /*3fa0*/  IMAD.HI.U32 R5, R3, R201, RZ ;  /* 0x000000c903057227 */ /* 0x000fe200078e00ff */
[----:B------:R-:W-:-:S02]  /*3fb0*/  ISETP.GT.U32.AND P2, PT, R0, R197, PT ;  /* 0x000000c50000720c */ /* 0x000fc40003f44070 */
[----:B------:R-:W-:Y:S01]  /*3fc0*/  IABS R231, R10 ;  /* 0x0000000a00e77213 */ /* 0x000fe20000000000 */
[----:B------:R-:W-:Y:S01]  /*3fd0*/  @!P0 IMAD.MOV R187, RZ, RZ, -R187 ;  /* 0x000000ffffbb8224 */ /* 0x000fe200078e0abb */
[----:B------:R-:W-:Y:S01]  /*3fe0*/  ISETP.GE.AND P0, PT, R8, RZ, PT ;  /* 0x000000ff0800720c */ /* 0x000fe20003f06270 */
[----:B------:R-:W-:Y:S01]  /*3ff0*/  IMAD.MOV R5, RZ, RZ, -R5 ;  /* 0x000000ffff057224 */ /* 0x000fe200078e0a05 */
[C---:B------:R-:W-:Y:S01]  /*4000*/  LOP3.LUT R8, R2.reuse, 0xa0, RZ, 0xfc, !PT ;  /* 0x000000a002087812 */ /* 0x040fe200078efcff */
[--C-:B------:R-:W-:Y:S01]  /*4010*/  @!P5 IMAD.IADD R199, R199, 0x1, -R0.reuse ;  /* 0x00000001c7c7d824 */ /* 0x100fe200078e0a00 */
[----:B------:R-:W-:Y:S01]  /*4020*/  LOP3.LUT R11, R2, 0xc6, RZ, 0xfc, !PT ;  /* 0x000000c6020b7812 */ /* 0x000fe200078efcff */
[----:B------:R-:W-:Y:S01]  /*4030*/  IMAD R201, R0, R5, R201 ;  /* 0x0000000500c97224 */ /* 0x000fe200078e02c9 */
[----:B------:R-:W-:Y:S01]  /*4040*/  LOP3.LUT R5, R2, 0x9c, RZ, 0xfc, !PT ;  /* 0x0000009c02057812 */ /* 0x000fe200078efcff */
[----:B------:R-:W-:Y:S01]  /*4050*/  @!P1 IMAD.IADD R203, R203, 0x1, -R0 ;  /* 0x00000001cbcb9824 */ /* 0x000fe200078e0a00 */
[----:B------:R-:W-:Y:S01]  /*4060*/  IABS R209, R8 ;  /* 0x0000000800d17213 */ /* 0x000fe20000000000 */
[----:B------:R-:W-:Y:S01]  /*4070*/  @!P6 IMAD.MOV R193, RZ, RZ, -R193 ;  /* 0x000000ffffc1e224 */ /* 0x000fe200078e0ac1 */
[----:B------:R-:W-:Y:S01]  /*4080*/  IABS R205, R5 ;  /* 0x0000000500cd7213 */ /* 0x000fe20000000000 */
[----:B------:R-:W-:Y:S01]  /*4090*/  IMAD.HI.U32 R6, R3, R211, RZ ;  /* 0x000000d303067227 */ /* 0x000fe200078e00ff */
[----:B------:R-:W-:-:S02]  /*40a0*/  @!P2 IADD3 R197, R197, -R0, RZ ;  /* 0x80000000c5c5a210 */ /* 0x000fc40007ffe0ff */
[C---:B------:R-:W-:Y:S01]  /*40b0*/  ISETP.GT.U32.AND P5, PT, R0.reuse, R199, PT ;  /* 0x000000c70000720c */ /* 0x040fe20003fa4070 */
[----:B------:R-:W-:Y:S01]  /*40c0*/  IMAD.HI.U32 R4, R3, R205, RZ ;  /* 0x000000cd03047227 */ /* 0x000fe200078e00ff */
[----:B------:R-:W-:Y:S02]  /*40d0*/  @!P0 IADD3 R197, -R197, RZ, RZ ;  /* 0x000000ffc5c58210 */ /* 0x000fe40007ffe1ff */
[----:B------:R-:W-:Y:S01]  /*40e0*/  ISETP.GT.U32.AND P1, PT, R0, R203, PT ;  /* 0x000000cb0000720c */ /* 0x000fe20003f24070 */
[----:B------:R-:W-:Y:S01]  /*40f0*/  IMAD.MOV R4, RZ, RZ, -R4 ;  /* 0x000000ffff047224 */ /* 0x000fe200078e0a04 */
[----:B------:R-:W-:Y:S01]  /*4100*/  ISETP.GE.AND P0, PT, R5, RZ, PT ;  /* 0x000000ff0500720c */ /* 0x000fe20003f06270 */
[----:B------:R-:W-:Y:S01]  /*4110*/  IMAD.HI.U32 R5, R3, R209, RZ ;  /* 0x000000d103057227 */ /* 0x000fe200078e00ff */
[----:B------:R-:W-:Y:S02]  /*4120*/  ISETP.GE.AND P6, PT, R7, RZ, PT ;  /* 0x000000ff0700720c */ /* 0x000fe40003fc6270 */
[----:B------:R-:W-:Y:S01]  /*4130*/  LOP3.LUT R7, R2, 0x9e, RZ, 0xfc, !PT ;  /* 0x0000009e02077812 */ /* 0x000fe200078efcff */
[----:B------:R-:W-:Y:S01]  /*4140*/  IMAD.MOV R5, RZ, RZ, -R5 ;  /* 0x000000ffff057224 */ /* 0x000fe200078e0a05 */
[C---:B------:R-:W-:Y:S01]  /*4150*/  ISETP.GT.U32.AND P2, PT, R0.reuse, R201, PT ;  /* 0x000000c90000720c */ /* 0x040fe20003f44070 */
[C---:B------:R-:W-:Y:S01]  /*4160*/  IMAD R205, R0.reuse, R4, R205 ;  /* 0x0000000400cd7224 */ /* 0x040fe200078e02cd */
[----:B------:R-:W-:Y:S01]  /*4170*/  IABS R207, R7 ;  /* 0x0000000700cf7213 */ /* 0x000fe20000000000 */
[----:B------:R-:W-:Y:S01]  /*4180*/  IMAD.MOV R6, RZ, RZ, -R6 ;  /* 0x000000ffff067224 */ /* 0x000fe200078e0a06 */
[----:B------:R-:W-:Y:S01]  /*4190*/  IABS R247, R11 ;  /* 0x0000000b00f77213 */ /* 0x000fe20000000000 */
[----:B------:R-:W-:Y:S01]  /*41a0*/  IMAD R209, R0, R5, R209 ;  /* 0x0000000500d17224 */ /* 0x000fe200078e02d1 */
[----:B------:R-:W-:Y:S01]  /*41b0*/  LOP3.LUT R5, R2, 0xa4, RZ, 0xfc, !PT ;  /* 0x000000a402057812 */ /* 0x000fe200078efcff */
[--C-:B------:R-:W-:Y:S01]  /*41c0*/  @!P5 IMAD.IADD R199, R199, 0x1, -R0.reuse ;  /* 0x00000001c7c7d824 */ /* 0x100fe200078e0a00 */
[C---:B------:R-:W-:Y:S01]  /*41d0*/  ISETP.GT.U32.AND P5, PT, R0.reuse, R205, PT ;  /* 0x000000cd0000720c */ /* 0x040fe20003fa4070 */
[C---:B------:R-:W-:Y:S01]  /*41e0*/  IMAD R211, R0.reuse, R6, R211 ;  /* 0x0000000600d37224 */ /* 0x040fe200078e02d3 */
[----:B------:R-:W-:Y:S01]  /*41f0*/  IABS R213, R5 ;  /* 0x0000000500d57213 */ /* 0x000fe20000000000 */
[----:B------:R-:W-:Y:S01]  /*4200*/  @!P1 IMAD.IADD R203, R203, 0x1, -R0 ;  /* 0x00000001cbcb9824 */ /* 0x000fe200078e0a00 */
[----:B------:R-:W-:Y:S01]  /*4210*/  ISETP.GT.U32.AND P1, PT, R0, R209, PT ;  /* 0x000000d10000720c */ /* 0x000fe20003f24070 */
[----:B------:R-:W-:Y:S01]  /*4220*/  IMAD.HI.U32 R4, R3, R207, RZ ;  /* 0x000000cf03047227 */ /* 0x000fe200078e00ff */
[----:B------:R-:W-:-:S02]  /*4230*/  LOP3.LUT R6, R2, 0xa6, RZ, 0xfc, !PT ;  /* 0x000000a602067812 */ /* 0x000fc400078efcff */
[----:B------:R-:W-:Y:S01]  /*4240*/  LOP3.LUT R12, R2, 0xe2, RZ, 0xfc, !PT ;  /* 0x000000e2020c7812 */ /* 0x000fe200078efcff */
[----:B------:R-:W-:Y:S01]  /*4250*/  @!P6 IMAD.MOV R203, RZ, RZ, -R203 ;  /* 0x000000ffffcbe224 */ /* 0x000fe200078e0acb */
[C---:B------:R-:W-:Y:S01]  /*4260*/  ISETP.GT.U32.AND P6, PT, R0.reuse, R211, PT ;  /* 0x000000d30000720c */ /* 0x040fe20003fc4070 */
[----:B------:R-:W-:Y:S01]  /*4270*/  IMAD.MOV R4, RZ, RZ, -R4 ;  /* 0x000000ffff047224 */ /* 0x000fe200078e0a04 */
[----:B------:R-:W-:Y:S01]  /*4280*/  IABS R215, R6 ;  /* 0x0000000600d77213 */ /* 0x000fe20000000000 */
[----:B------:R-:W-:Y:S01]  /*4290*/  @!P2 IMAD.IADD R201, R201, 0x1, -R0 ;  /* 0x00000001c9c9a824 */ /* 0x000fe200078e0a00 */
[----:B------:R-:W-:Y:S01]  /*42a0*/  IABS R101, R12 ;  /* 0x0000000c00657213 */ /* 0x000fe20000000000 */
[----:B------:R-:W-:Y:S02]  /*42b0*/  IMAD R207, R0, R4, R207 ;  /* 0x0000000400cf7224 */ /* 0x000fe400078e02cf */
[----:B------:R-:W-:Y:S01]  /*42c0*/  IMAD.HI.U32 R4, R3, R213, RZ ;  /* 0x000000d503047227 */ /* 0x000fe200078e00ff */
[----:B------:R-:W-:-:S02]  /*42d0*/  @!P1 IADD3 R209, R209, -R0, RZ ;  /* 0x80000000d1d19210 */ /* 0x000fc40007ffe0ff */
[C---:B------:R-:W-:Y:S01]  /*42e0*/  ISETP.GT.U32.AND P2, PT, R0.reuse, R201, PT ;  /* 0x000000c90000720c */ /* 0x040fe20003f44070 */
[----:B------:R-:W-:Y:S01]  /*42f0*/  @!P5 IMAD.IADD R205, R205, 0x1, -R0 ;  /* 0x00000001cdcdd824 */ /* 0x000fe200078e0a00 */
[C---:B------:R-:W-:Y:S01]  /*4300*/  ISETP.GT.U32.AND P5, PT, R0.reuse, R207, PT ;  /* 0x000000cf0000720c */ /* 0x040fe20003fa4070 */
[----:B------:R-:W-:Y:S02]  /*4310*/  IMAD.MOV R4, RZ, RZ, -R4 ;  /* 0x000000ffff047224 */ /* 0x000fe400078e0a04 */
[----:B------:R-:W-:Y:S01]  /*4320*/  @!P4 IMAD.MOV R199, RZ, RZ, -R199 ;  /* 0x000000ffffc7c224 */ /* 0x000fe200078e0ac7 */
[C---:B------:R-:W-:Y:S01]  /*4330*/  ISETP.GT.U32.AND P4, PT, R0.reuse, R205, PT ;  /* 0x000000cd0000720c */ /* 0x040fe20003f84070 */
[----:B------:R-:W-:Y:S01]  /*4340*/  @!P6 IMAD.IADD R211, R211, 0x1, -R0 ;  /* 0x00000001d3d3e824 */ /* 0x000fe200078e0a00 */
[C---:B------:R-:W-:Y:S01]  /*4350*/  ISETP.GT.U32.AND P6, PT, R0.reuse, R209, PT ;  /* 0x000000d10000720c */ /* 0x040fe20003fc4070 */
[----:B------:R-:W-:Y:S02]  /*4360*/  IMAD R213, R0, R4, R213 ;  /* 0x0000000400d57224 */ /* 0x000fe400078e02d5 */
[----:B------:R-:W-:-:S02]  /*4370*/  IMAD.HI.U32 R4, R3, R215, RZ ;  /* 0x000000d703047227 */ /* 0x000fc400078e00ff */
[----:B------:R-:W-:Y:S02]  /*4380*/  @!P2 IADD3 R201, R201, -R0, RZ ;  /* 0x80000000c9c9a210 */ /* 0x000fe40007ffe0ff */
[----:B------:R-:W-:Y:S01]  /*4390*/  IMAD.MOV R4, RZ, RZ, -R4 ;  /* 0x000000ffff047224 */ /* 0x000fe200078e0a04 */
[----:B------:R-:W-:Y:S01]  /*43a0*/  ISETP.GE.AND P2, PT, R7, RZ, PT ;  /* 0x000000ff0700720c */ /* 0x000fe20003f46270 */
[--C-:B------:R-:W-:Y:S01]  /*43b0*/  @!P5 IMAD.IADD R207, R207, 0x1, -R0.reuse ;  /* 0x00000001cfcfd824 */ /* 0x100fe200078e0a00 */
[----:B------:R-:W-:Y:S01]  /*43c0*/  LOP3.LUT R7, R2, 0xa8, RZ, 0xfc, !PT ;  /* 0x000000a802077812 */ /* 0x000fe200078efcff */
[C---:B------:R-:W-:Y:S01]  /*43d0*/  IMAD R215, R0.reuse, R4, R215 ;  /* 0x0000000400d77224 */ /* 0x040fe200078e02d7 */
[----:B------:R-:W-:Y:S01]  /*43e0*/  @!P3 IADD3 R201, -R201, RZ, RZ ;  /* 0x000000ffc9c9b210 */ /* 0x000fe20007ffe1ff */
[----:B------:R-:W-:Y:S01]  /*43f0*/  @!P4 IMAD.IADD R205, R205, 0x1, -R0 ;  /* 0x00000001cdcdc824 */ /* 0x000fe200078e0a00 */
[----:B------:R-:W-:Y:S02]  /*4400*/  @!P6 IADD3 R209, R209, -R0, RZ ;  /* 0x80000000d1d1e210 */ /* 0x000fe40007ffe0ff */
[----:B------:R-:W-:Y:S01]  /*4410*/  ISETP.GT.U32.AND P6, PT, R0, R215, PT ;  /* 0x000000d70000720c */ /* 0x000fe20003fc4070 */
[----:B------:R-:W-:Y:S01]  /*4420*/  @!P0 IMAD.MOV R205, RZ, RZ, -R205 ;  /* 0x000000ffffcd8224 */ /* 0x000fe200078e0acd */
[----:B------:R-:W-:-:S02]  /*4430*/  ISETP.GE.AND P3, PT, R8, RZ, PT ;  /* 0x000000ff0800720c */ /* 0x000fc40003f66270 */
[C---:B------:R-:W-:Y:S02]  /*4440*/  ISETP.GT.U32.AND P0, PT, R0.reuse, R211, PT ;  /* 0x000000d30000720c */ /* 0x040fe40003f04070 */
[----:B------:R-:W-:Y:S02]  /*4450*/  ISETP.GT.U32.AND P1, PT, R0, R207, PT ;  /* 0x000000cf0000720c */ /* 0x000fe40003f24070 */
[C---:B------:R-:W-:Y:S02]  /*4460*/  LOP3.LUT R8, R2.reuse, 0xaa, RZ, 0xfc, !PT ;  /* 0x000000aa02087812 */ /* 0x040fe400078efcff */
[----:B------:R-:W-:Y:S02]  /*4470*/  IABS R217, R7 ;  /* 0x0000000700d97213 */ /* 0x000fe40000000000 */
[----:B------:R-:W-:Y:S02]  /*4480*/  ISETP.GE.AND P4, PT, R9, RZ, PT ;  /* 0x000000ff0900720c */ /* 0x000fe40003f86270 */
[----:B------:R-:W-:Y:S01]  /*4490*/  IABS R219, R8 ;  /* 0x0000000800db7213 */ /* 0x000fe20000000000 */
[----:B------:R-:W-:Y:S01]  /*44a0*/  IMAD.HI.U32 R4, R3, R217, RZ ;  /* 0x000000d903047227 */ /* 0x000fe200078e00ff */
[----:B------:R-:W-:-:S02]  /*44b0*/  LOP3.LUT R9, R2, 0xac, RZ, 0xfc, !PT ;  /* 0x000000ac02097812 */ /* 0x000fc400078efcff */
[----:B------:R-:W-:Y:S01]  /*44c0*/  ISETP.GE.AND P5, PT, R5, RZ, PT ;  /* 0x000000ff0500720c */ /* 0x000fe20003fa6270 */
[----:B------:R-:W-:Y:S01]  /*44d0*/  IMAD.HI.U32 R5, R3, R219, RZ ;  /* 0x000000db03057227 */ /* 0x000fe200078e00ff */
[----:B------:R-:W-:Y:S02]  /*44e0*/  IABS R221, R9 ;  /* 0x0000000900dd7213 */ /* 0x000fe40000000000 */
[----:B------:R-:W-:Y:S01]  /*44f0*/  @!P6 IADD3 R215, R215, -R0, RZ ;  /* 0x80000000d7d7e210 */ /* 0x000fe20007ffe0ff */
[----:B------:R-:W-:Y:S02]  /*4500*/  IMAD.MOV R4, RZ, RZ, -R4 ;  /* 0x000000ffff047224 */ /* 0x000fe400078e0a04 */
[--C-:B------:R-:W-:Y:S01]  /*4510*/  @!P0 IMAD.IADD R211, R211, 0x1, -R0.reuse ;  /* 0x00000001d3d38824 */ /* 0x100fe200078e0a00 */
[----:B------:R-:W-:Y:S01]  /*4520*/  ISETP.GE.AND P0, PT, R6, RZ, PT ;  /* 0x000000ff0600720c */ /* 0x000fe20003f06270 */
[----:B------:R-:W-:Y:S01]  /*4530*/  @!P1 IMAD.IADD R207, R207, 0x1, -R0 ;  /* 0x00000001cfcf9824 */ /* 0x000fe200078e0a00 */
[C---:B------:R-:W-:Y:S01]  /*4540*/  ISETP.GT.U32.AND P6, PT, R0.reuse, R215, PT ;  /* 0x000000d70000720c */ /* 0x040fe20003fc4070 */
[----:B------:R-:W-:Y:S01]  /*4550*/  IMAD.MOV R5, RZ, RZ, -R5 ;  /* 0x000000ffff057224 */ /* 0x000fe200078e0a05 */
[C---:B------:R-:W-:Y:S01]  /*4560*/  ISETP.GT.U32.AND P1, PT, R0.reuse, R213, PT ;  /* 0x000000d50000720c */ /* 0x040fe20003f24070 */
[----:B------:R-:W-:-:S02]  /*4570*/  IMAD R217, R0, R4, R217 ;  /* 0x0000000400d97224 */ /* 0x000fc400078e02d9 */
[----:B------:R-:W-:-:S04]  /*4580*/  IMAD.HI.U32 R6, R3, R221, RZ ;  /* 0x000000dd03067227 */ /* 0x000fc800078e00ff */
[C---:B------:R-:W-:Y:S02]  /*4590*/  IMAD R219, R0.reuse, R5, R219 ;  /* 0x0000000500db7224 */ /* 0x040fe400078e02db */
[----:B------:R-:W-:Y:S01]  /*45a0*/  @!P3 IMAD.MOV R209, RZ, RZ, -R209 ;  /* 0x000000ffffd1b224 */ /* 0x000fe200078e0ad1 */
[C---:B------:R-:W-:Y:S01]  /*45b0*/  ISETP.GT.U32.AND P3, PT, R0.reuse, R217, PT ;  /* 0x000000d90000720c */ /* 0x040fe20003f64070 */
[----:B------:R-:W-:Y:S02]  /*45c0*/  IMAD.MOV R6, RZ, RZ, -R6 ;  /* 0x000000ffff067224 */ /* 0x000fe400078e0a06 */
[----:B------:R-:W-:Y:S01]  /*45d0*/  @!P4 IMAD.MOV R211, RZ, RZ, -R211 ;  /* 0x000000ffffd3c224 */ /* 0x000fe200078e0ad3 */
[C---:B------:R-:W-:Y:S01]  /*45e0*/  ISETP.GT.U32.AND P4, PT, R0.reuse, R219, PT ;  /* 0x000000db0000720c */ /* 0x040fe20003f84070 */
[----:B------:R-:W-:Y:S01]  /*45f0*/  IMAD R221, R0, R6, R221 ;  /* 0x0000000600dd7224 */ /* 0x000fe200078e02dd */
[----:B------:R-:W-:Y:S01]  /*4600*/  LOP3.LUT R6, R2, 0xae, RZ, 0xfc, !PT ;  /* 0x000000ae02067812 */ /* 0x000fe200078efcff */
[----:B------:R-:W-:-:S02]  /*4610*/  @!P6 IMAD.IADD R215, R215, 0x1, -R0 ;  /* 0x00000001d7d7e824 */ /* 0x000fc400078e0a00 */
[--C-:B------:R-:W-:Y:S01]  /*4620*/  @!P1 IMAD.IADD R213, R213, 0x1, -R0.reuse ;  /* 0x00000001d5d59824 */ /* 0x100fe200078e0a00 */
[C---:B------:R-:W-:Y:S01]  /*4630*/  ISETP.GT.U32.AND P6, PT, R0.reuse, R221, PT ;  /* 0x000000dd0000720c */ /* 0x040fe20003fc4070 */
[----:B------:R-:W-:Y:S01]  /*4640*/  @!P2 IMAD.MOV R207, RZ, RZ, -R207 ;  /* 0x000000ffffcfa224 */ /* 0x000fe200078e0acf */
[----:B------:R-:W-:Y:S01]  /*4650*/  ISETP.GE.AND P1, PT, R7, RZ, PT ;  /* 0x000000ff0700720c */ /* 0x000fe20003f26270 */
[--C-:B------:R-:W-:Y:S01]  /*4660*/  @!P3 IMAD.IADD R217, R217, 0x1, -R0.reuse ;  /* 0x00000001d9d9b824 */ /* 0x100fe200078e0a00 */
[----:B------:R-:W-:Y:S02]  /*4670*/  ISETP.GT.U32.AND P2, PT, R0, R213, PT ;  /* 0x000000d50000720c */ /* 0x000fe40003f44070 */
[----:B------:R-:W-:Y:S01]  /*4680*/  IABS R223, R6 ;  /* 0x0000000600df7213 */ /* 0x000fe20000000000 */
[----:B------:R-:W-:Y:S01]  /*4690*/  @!P4 IMAD.IADD R219, R219, 0x1, -R0 ;  /* 0x00000001dbdbc824 */ /* 0x000fe200078e0a00 */
[----:B------:R-:W-:Y:S02]  /*46a0*/  LOP3.LUT R7, R2, 0xb0, RZ, 0xfc, !PT ;  /* 0x000000b002077812 */ /* 0x000fe400078efcff */
[----:B------:R-:W-:Y:S01]  /*46b0*/  ISETP.GT.U32.AND P4, PT, R0, R217, PT ;  /* 0x000000d90000720c */ /* 0x000fe20003f84070 */
[----:B------:R-:W-:Y:S01]  /*46c0*/  IMAD.HI.U32 R4, R3, R223, RZ ;  /* 0x000000df03047227 */ /* 0x000fe200078e00ff */
[----:B------:R-:W-:-:S02]  /*46d0*/  IABS R225, R7 ;  /* 0x0000000700e17213 */ /* 0x000fc40000000000 */
[-C--:B------:R-:W-:Y:S01]  /*46e0*/  @!P6 IADD3 R221, R221, -R0.reuse, RZ ;  /* 0x80000000dddde210 */ /* 0x080fe20007ffe0ff */
[----:B------:R-:W-:Y:S01]  /*46f0*/  IMAD.MOV R5, RZ, RZ, -R4 ;  /* 0x000000ffff057224 */ /* 0x000fe200078e0a04 */
[----:B------:R-:W-:Y:S01]  /*4700*/  ISETP.GT.U32.AND P6, PT, R0, R219, PT ;  /* 0x000000db0000720c */ /* 0x000fe20003fc4070 */
[----:B------:R-:W-:Y:S01]  /*4710*/  IMAD.HI.U32 R4, R3, R225, RZ ;  /* 0x000000e103047227 */ /* 0x000fe200078e00ff */
[----:B------:R-:W-:Y:S02]  /*4720*/  @!P2 IADD3 R213, R213, -R0, RZ ;  /* 0x80000000d5d5a210 */ /* 0x000fe40007ffe0ff */
[----:B------:R-:W-:Y:S01]  /*4730*/  ISETP.GE.AND P2, PT, R8, RZ, PT ;  /* 0x000000ff0800720c */ /* 0x000fe20003f46270 */
[----:B------:R-:W-:Y:S01]  /*4740*/  IMAD R223, R0, R5, R223 ;  /* 0x0000000500df7224 */ /* 0x000fe200078e02df */
[----:B------:R-:W-:Y:S01]  /*4750*/  LOP3.LUT R8, R2, 0xb2, RZ, 0xfc, !PT ;  /* 0x000000b202087812 */ /* 0x000fe200078efcff */
[----:B------:R-:W-:Y:S01]  /*4760*/  IMAD.MOV R4, RZ, RZ, -R4 ;  /* 0x000000ffff047224 */ /* 0x000fe200078e0a04 */
[----:B------:R-:W-:Y:S01]  /*4770*/  ISETP.GE.AND P3, PT, R9, RZ, PT ;  /* 0x000000ff0900720c */ /* 0x000fe20003f66270 */
[--C-:B------:R-:W-:Y:S01]  /*4780*/  @!P4 IMAD.IADD R217, R217, 0x1, -R0.reuse ;  /* 0x00000001d9d9c824 */ /* 0x100fe200078e0a00 */
[C---:B------:R-:W-:Y:S01]  /*4790*/  ISETP.GT.U32.AND P4, PT, R0.reuse, R223, PT ;  /* 0x000000df0000720c */ /* 0x040fe20003f84070 */
[----:B------:R-:W-:Y:S01]  /*47a0*/  IMAD R225, R0, R4, R225 ;  /* 0x0000000400e17224 */ /* 0x000fe200078e02e1 */
[----:B------:R-:W-:Y:S01]  /*47b0*/  IABS R227, R8 ;  /* 0x0000000800e37213 */ /* 0x000fe20000000000 */
[----:B------:R-:W-:Y:S01]  /*47c0*/  @!P6 IMAD.IADD R219, R219, 0x1, -R0 ;  /* 0x00000001dbdbe824 */ /* 0x000fe200078e0a00 */
[----:B------:R-:W-:Y:S01]  /*47d0*/  LOP3.LUT R9, R2, 0xb4, RZ, 0xfc, !PT ;  /* 0x000000b402097812 */ /* 0x000fe200078efcff */
[----:B------:R-:W-:Y:S01]  /*47e0*/  @!P5 IMAD.MOV R213, RZ, RZ, -R213 ;  /* 0x000000ffffd5d224 */ /* 0x000fe200078e0ad5 */
[C---:B------:R-:W-:Y:S01]  /*47f0*/  ISETP.GT.U32.AND P6, PT, R0.reuse, R225, PT ;  /* 0x000000e10000720c */ /* 0x040fe20003fc4070 */
[----:B------:R-:W-:Y:S01]  /*4800*/  IMAD.HI.U32 R4, R3, R227, RZ ;  /* 0x000000e303047227 */ /* 0x000fe200078e00ff */
[----:B------:R-:W-:-:S02]  /*4810*/  ISETP.GT.U32.AND P5, PT, R0, R221, PT ;  /* 0x000000dd0000720c */ /* 0x000fc40003fa4070 */
[----:B------:R-:W-:Y:S01]  /*4820*/  IABS R229, R9 ;  /* 0x0000000900e57213 */ /* 0x000fe20000000000 */
[----:B------:R-:W-:Y:S01]  /*4830*/  IMAD.MOV R5, RZ, RZ, -R4 ;  /* 0x000000ffff057224 */ /* 0x000fe200078e0a04 */
[----:B------:R-:W-:Y:S01]  /*4840*/  @!P0 IADD3 R215, -R215, RZ, RZ ;  /* 0x000000ffd7d78210 */ /* 0x000fe20007ffe1ff */
[--C-:B------:R-:W-:Y:S01]  /*4850*/  @!P4 IMAD.IADD R223, R223, 0x1, -R0.reuse ;  /* 0x00000001dfdfc824 */ /* 0x100fe200078e0a00 */
[----:B------:R-:W-:Y:S01]  /*4860*/  ISETP.GE.AND P4, PT, R7, RZ, PT ;  /* 0x000000ff0700720c */ /* 0x000fe20003f86270 */
[----:B------:R-:W-:Y:S01]  /*4870*/  IMAD R227, R0, R5, R227 ;  /* 0x0000000500e37224 */ /* 0x000fe200078e02e3 */
[----:B------:R-:W-:Y:S01]  /*4880*/  LOP3.LUT R7, R2, 0xbc, RZ, 0xfc, !PT ;  /* 0x000000bc02077812 */ /* 0x000fe200078efcff */
[----:B------:R-:W-:Y:S01]  /*4890*/  IMAD.HI.U32 R4, R3, R229, RZ ;  /* 0x000000e503047227 */ /* 0x000fe200078e00ff */
[C---:B------:R-:W-:Y:S02]  /*48a0*/  ISETP.GT.U32.AND P0, PT, R0.reuse, R223, PT ;  /* 0x000000df0000720c */ /* 0x040fe40003f04070 */
[----:B------:R-:W-:Y:S01]  /*48b0*/  IABS R237, R7 ;  /* 0x0000000700ed7213 */ /* 0x000fe20000000000 */
[----:B------:R-:W-:Y:S01]  /*48c0*/  @!P6 IMAD.IADD R225, R225, 0x1, -R0 ;  /* 0x00000001e1e1e824 */ /* 0x000fe200078e0a00 */
[----:B------:R-:W-:Y:S01]  /*48d0*/  ISETP.GT.U32.AND P6, PT, R0, R227, PT ;  /* 0x000000e30000720c */ /* 0x000fe20003fc4070 */
[----:B------:R-:W-:Y:S01]  /*48e0*/  IMAD.MOV R5, RZ, RZ, -R4 ;  /* 0x000000ffff057224 */ /* 0x000fe200078e0a04 */
[----:B------:R-:W-:Y:S01]  /*48f0*/  @!P5 IADD3 R221, R221, -R0, RZ ;  /* 0x80000000ddddd210 */ /* 0x000fe20007ffe0ff */
[----:B------:R-:W-:Y:S01]  /*4900*/  IMAD.HI.U32 R4, R3, R231, RZ ;  /* 0x000000e703047227 */ /* 0x000fe200078e00ff */
[----:B------:R-:W-:-:S02]  /*4910*/  ISETP.GE.AND P5, PT, R6, RZ, PT ;  /* 0x000000ff0600720c */ /* 0x000fc40003fa6270 */
[----:B------:R-:W-:Y:S01]  /*4920*/  LOP3.LUT R6, R2, 0xba, RZ, 0xfc, !PT ;  /* 0x000000ba02067812 */ /* 0x000fe200078efcff */
[----:B------:R-:W-:Y:S01]  /*4930*/  IMAD R229, R0, R5, R229 ;  /* 0x0000000500e57224 */ /* 0x000fe200078e02e5 */
[----:B------:R-:W-:Y:S01]  /*4940*/  LOP3.LUT R5, R2, 0xb8, RZ, 0xfc, !PT ;  /* 0x000000b802057812 */ /* 0x000fe200078efcff */
[----:B------:R-:W-:Y:S01]  /*4950*/  @!P1 IMAD.MOV R217, RZ, RZ, -R217 ;  /* 0x000000ffffd99224 */ /* 0x000fe200078e0ad9 */
[C---:B------:R-:W-:Y:S01]  /*4960*/  ISETP.GT.U32.AND P1, PT, R0.reuse, R225, PT ;  /* 0x000000e10000720c */ /* 0x040fe20003f24070 */
[----:B------:R-:W-:Y:S01]  /*4970*/  IMAD.MOV R4, RZ, RZ, -R4 ;  /* 0x000000ffff047224 */ /* 0x000fe200078e0a04 */
[----:B------:R-:W-:Y:S01]  /*4980*/  @!P0 IADD3 R223, R223, -R0, RZ ;  /* 0x80000000dfdf8210 */ /* 0x000fe20007ffe0ff */
[----:B------:R-:W-:Y:S01]  /*4990*/  @!P6 IMAD.IADD R227, R227, 0x1, -R0 ;  /* 0x00000001e3e3e824 */ /* 0x000fe200078e0a00 */
[----:B------:R-:W-:Y:S01]  /*49a0*/  IABS R233, R5 ;  /* 0x0000000500e97213 */ /* 0x000fe20000000000 */
[C---:B------:R-:W-:Y:S01]  /*49b0*/  IMAD R231, R0.reuse, R4, R231 ;  /* 0x0000000400e77224 */ /* 0x040fe200078e02e7 */
[C---:B------:R-:W-:Y:S01]  /*49c0*/  ISETP.GT.U32.AND P0, PT, R0.reuse, R229, PT ;  /* 0x000000e50000720c */ /* 0x040fe20003f04070 */
[----:B------:R-:W-:Y:S01]  /*49d0*/  @!P5 IMAD.MOV R223, RZ, RZ, -R223 ;  /* 0x000000ffffdfd224 */ /* 0x000fe200078e0adf */
[----:B------:R-:W-:Y:S01]  /*49e0*/  ISETP.GT.U32.AND P5, PT, R0, R227, PT ;  /* 0x000000e30000720c */ /* 0x000fe20003fa4070 */
[----:B------:R-:W-:Y:S01]  /*49f0*/  IMAD.HI.U32 R4, R3, R233, RZ ;  /* 0x000000e903047227 */ /* 0x000fe200078e00ff */
[----:B------:R-:W-:-:S02]  /*4a00*/  IABS R235, R6 ;  /* 0x0000000600eb7213 */ /* 0x000fc40000000000 */
[----:B------:R-:W-:Y:S01]  /*4a10*/  ISETP.GE.AND P6, PT, R5, RZ, PT ;  /* 0x000000ff0500720c */ /* 0x000fe20003fc6270 */
[--C-:B------:R-:W-:Y:S01]  /*4a20*/  @!P1 IMAD.IADD R225, R225, 0x1, -R0.reuse ;  /* 0x00000001e1e19824 */ /* 0x100fe200078e0a00 */
[----:B------:R-:W-:Y:S01]  /*4a30*/  IADD3 R4, -R4, RZ, RZ ;  /* 0x000000ff04047210 */ /* 0x000fe20007ffe1ff */
[----:B------:R-:W-:Y:S01]  /*4a40*/  @!P3 IMAD.MOV R221, RZ, RZ, -R221 ;  /* 0x000000ffffddb224 */ /* 0x000fe200078e0add */
[----:B------:R-:W-:Y:S01]  /*4a50*/  ISETP.GE.AND P3, PT, R9, RZ, PT ;  /* 0x000000ff0900720c */ /* 0x000fe20003f66270 */
[----:B------:R-:W-:Y:S01]  /*4a60*/  @!P4 IMAD.MOV R225, RZ, RZ, -R225 ;  /* 0x000000ffffe1c224 */ /* 0x000fe200078e0ae1 */
[----:B------:R-:W-:Y:S01]  /*4a70*/  ISETP.GT.U32.AND P4, PT, R0, R231, PT ;  /* 0x000000e70000720c */ /* 0x000fe20003f84070 */
[--C-:B------:R-:W-:Y:S01]  /*4a80*/  @!P0 IMAD.IADD R229, R229, 0x1, -R0.reuse ;  /* 0x00000001e5e58824 */ /* 0x100fe200078e0a00 */
[----:B------:R-:W-:Y:S01]  /*4a90*/  ISETP.GE.AND P1, PT, R10, RZ, PT ;  /* 0x000000ff0a00720c */ /* 0x000fe20003f26270 */
[----:B------:R-:W-:Y:S01]  /*4aa0*/  IMAD R233, R0, R4, R233 ;  /* 0x0000000400e97224 */ /* 0x000fe200078e02e9 */
[----:B------:R-:W-:Y:S01]  /*4ab0*/  LOP3.LUT R10, R2, 0xc4, RZ, 0xfc, !PT ;  /* 0x000000c4020a7812 */ /* 0x000fe200078efcff */
[----:B------:R-:W-:Y:S01]  /*4ac0*/  @!P5 IMAD.IADD R227, R227, 0x1, -R0 ;  /* 0x00000001e3e3d824 */ /* 0x000fe200078e0a00 */
[C---:B------:R-:W-:Y:S01]  /*4ad0*/  ISETP.GT.U32.AND P0, PT, R0.reuse, R229, PT ;  /* 0x000000e50000720c */ /* 0x040fe20003f04070 */
[----:B------:R-:W-:Y:S01]  /*4ae0*/  IMAD.HI.U32 R4, R3, R235, RZ ;  /* 0x000000eb03047227 */ /* 0x000fe200078e00ff */
[----:B------:R-:W-:-:S02]  /*4af0*/  ISETP.GT.U32.AND P5, PT, R0, R233, PT ;  /* 0x000000e90000720c */ /* 0x000fc40003fa4070 */
[----:B------:R-:W-:Y:S01]  /*4b00*/  LOP3.LUT R9, R2, 0xc2, RZ, 0xfc, !PT ;  /* 0x000000c202097812 */ /* 0x000fe200078efcff */
[----:B------:R-:W-:Y:S01]  /*4b10*/  IMAD.HI.U32 R5, R3, R237, RZ ;  /* 0x000000ed03057227 */ /* 0x000fe200078e00ff */
[----:B------:R-:W-:Y:S02]  /*4b20*/  IABS R245, R10 ;  /* 0x0000000a00f57213 */ /* 0x000fe40000000000 */
[----:B------:R-:W-:Y:S01]  /*4b30*/  IABS R243, R9 ;  /* 0x0000000900f37213 */ /* 0x000fe20000000000 */
[--C-:B------:R-:W-:Y:S01]  /*4b40*/  @!P4 IMAD.IADD R231, R231, 0x1, -R0.reuse ;  /* 0x00000001e7e7c824 */ /* 0x100fe200078e0a00 */
[----:B------:R-:W-:Y:S01]  /*4b50*/  IADD3 R5, -R5, RZ, RZ ;  /* 0x000000ff05057210 */ /* 0x000fe20007ffe1ff */
[----:B------:R-:W-:Y:S01]  /*4b60*/  @!P2 IMAD.MOV R219, RZ, RZ, -R219 ;  /* 0x000000ffffdba224 */ /* 0x000fe200078e0adb */
[----:B------:R-:W-:Y:S01]  /*4b70*/  ISETP.GE.AND P2, PT, R8, RZ, PT ;  /* 0x000000ff0800720c */ /* 0x000fe20003f46270 */
[--C-:B------:R-:W-:Y:S01]  /*4b80*/  @!P0 IMAD.IADD R229, R229, 0x1, -R0.reuse ;  /* 0x00000001e5e58824 */ /* 0x100fe200078e0a00 */
[----:B------:R-:W-:Y:S01]  /*4b90*/  ISETP.GE.AND P0, PT, R6, RZ, PT ;  /* 0x000000ff0600720c */ /* 0x000fe20003f06270 */
[----:B------:R-:W-:Y:S01]  /*4ba0*/  @!P5 IMAD.IADD R233, R233, 0x1, -R0 ;  /* 0x00000001e9e9d824 */ /* 0x000fe200078e0a00 */
[----:B------:R-:W-:Y:S01]  /*4bb0*/  ISETP.GT.U32.AND P5, PT, R0, R231, PT ;  /* 0x000000e70000720c */ /* 0x000fe20003fa4070 */
[----:B------:R-:W-:Y:S01]  /*4bc0*/  IMAD.MOV R6, RZ, RZ, -R4 ;  /* 0x000000ffff067224 */ /* 0x000fe200078e0a04 */
[----:B------:R-:W-:Y:S01]  /*4bd0*/  LOP3.LUT R8, R2, 0xbe, RZ, 0xfc, !PT ;  /* 0x000000be02087812 */ /* 0x000fe200078efcff */
[C---:B------:R-:W-:Y:S01]  /*4be0*/  IMAD R237, R0.reuse, R5, R237 ;  /* 0x0000000500ed7224 */ /* 0x040fe200078e02ed */
[----:B------:R-:W-:Y:S01]  /*4bf0*/  @!P3 IADD3 R229, -R229, RZ, RZ ;  /* 0x000000ffe5e5b210 */ /* 0x000fe20007ffe1ff */
[----:B------:R-:W-:Y:S01]  /*4c00*/  IMAD R235, R0, R6, R235 ;  /* 0x0000000600eb7224 */ /* 0x000fe200078e02eb */
[----:B------:R-:W-:Y:S01]  /*4c10*/  IABS R239, R8 ;  /* 0x0000000800ef7213 */ /* 0x000fe20000000000 */
[----:B------:R-:W-:Y:S01]  /*4c20*/  IMAD.HI.U32 R5, R3, R243, RZ ;  /* 0x000000f303057227 */ /* 0x000fe200078e00ff */
[----:B------:R-:W-:-:S02]  /*4c30*/  ISETP.GE.AND P4, PT, R7, RZ, PT ;  /* 0x000000ff0700720c */ /* 0x000fc40003f86270 */
[C---:B------:R-:W-:Y:S01]  /*4c40*/  ISETP.GT.U32.AND P3, PT, R0.reuse, R235, PT ;  /* 0x000000eb0000720c */ /* 0x040fe20003f64070 */
[----:B------:R-:W-:Y:S01]  /*4c50*/  @!P2 IMAD.MOV R227, RZ, RZ, -R227 ;  /* 0x000000ffffe3a224 */ /* 0x000fe200078e0ae3 */
[C---:B------:R-:W-:Y:S01]  /*4c60*/  ISETP.GT.U32.AND P2, PT, R0.reuse, R233, PT ;  /* 0x000000e90000720c */ /* 0x040fe20003f44070 */
[----:B------:R-:W-:Y:S01]  /*4c70*/  @!P5 IMAD.IADD R231, R231, 0x1, -R0 ;  /* 0x00000001e7e7d824 */ /* 0x000fe200078e0a00 */
[----:B------:R-:W-:Y:S01]  /*4c80*/  ISETP.GT.U32.AND P5, PT, R0, R237, PT ;  /* 0x000000ed0000720c */ /* 0x000fe20003fa4070 */
[----:B------:R-:W-:Y:S01]  /*4c90*/  IMAD.HI.U32 R4, R3, R239, RZ ;  /* 0x000000ef03047227 */ /* 0x000fe200078e00ff */
[----:B------:R-:W-:-:S03]  /*4ca0*/  LOP3.LUT R7, R2, 0xc0, RZ, 0xfc, !PT ;  /* 0x000000c002077812 */ /* 0x000fc600078efcff */
[----:B------:R-:W-:Y:S01]  /*4cb0*/  IMAD.MOV R4, RZ, RZ, -R4 ;  /* 0x000000ffff047224 */ /* 0x000fe200078e0a04 */
[----:B------:R-:W-:Y:S01]  /*4cc0*/  IABS R241, R7 ;  /* 0x0000000700f17213 */ /* 0x000fe20000000000 */
[----:B------:R-:W-:Y:S02]  /*4cd0*/  IMAD.MOV R6, RZ, RZ, -R5 ;  /* 0x000000ffff067224 */ /* 0x000fe400078e0a05 */
[--C-:B------:R-:W-:Y:S01]  /*4ce0*/  @!P3 IMAD.IADD R235, R235, 0x1, -R0.reuse ;  /* 0x00000001ebebb824 */ /* 0x100fe200078e0a00 */
[----:B------:R-:W-:Y:S01]  /*4cf0*/  ISETP.GE.AND P3, PT, R8, RZ, PT ;  /* 0x000000ff0800720c */ /* 0x000fe20003f66270 */
[----:B------:R-:W-:Y:S01]  /*4d00*/  IMAD R239, R0, R4, R239 ;  /* 0x0000000400ef7224 */ /* 0x000fe200078e02ef */
[----:B------:R-:W-:Y:S01]  /*4d10*/  LOP3.LUT R8, R2, 0xd2, RZ, 0xfc, !PT ;  /* 0x000000d202087812 */ /* 0x000fe200078efcff */
[----:B------:R-:W-:Y:S01]  /*4d20*/  @!P2 IMAD.IADD R233, R233, 0x1, -R0 ;  /* 0x00000001e9e9a824 */ /* 0x000fe200078e0a00 */
[----:B------:R-:W-:Y:S01]  /*4d30*/  @!P5 IADD3 R237, R237, -R0, RZ ;  /* 0x80000000ededd210 */ /* 0x000fe20007ffe0ff */
[----:B------:R-:W-:Y:S01]  /*4d40*/  IMAD.HI.U32 R4, R3, R241, RZ ;  /* 0x000000f103047227 */ /* 0x000fe200078e00ff */
[----:B------:R-:W-:-:S02]  /*4d50*/  ISETP.GT.U32.AND P5, PT, R0, R235, PT ;  /* 0x000000eb0000720c */ /* 0x000fc40003fa4070 */
[C---:B------:R-:W-:Y:S01]  /*4d60*/  ISETP.GT.U32.AND P2, PT, R0.reuse, R239, PT ;  /* 0x000000ef0000720c */ /* 0x040fe20003f44070 */
[----:B------:R-:W-:Y:S01]  /*4d70*/  IMAD.MOV R4, RZ, RZ, -R4 ;  /* 0x000000ffff047224 */ /* 0x000fe200078e0a04 */
[----:B------:R-:W-:Y:S01]  /*4d80*/  IABS R109, R8 ;  /* 0x00000008006d7213 */ /* 0x000fe20000000000 */
[----:B------:R-:W-:Y:S01]  /*4d90*/  IMAD R243, R0, R6, R243 ;  /* 0x0000000600f37224 */ /* 0x000fe200078e02f3 */
[----:B------:R-:W-:Y:S01]  /*4da0*/  LOP3.LUT R6, R2, 0xc8, RZ, 0xfc, !PT ;  /* 0x000000c802067812 */ /* 0x000fe200078efcff */
[----:B------:R-:W-:Y:S02]  /*4db0*/  IMAD R241, R0, R4, R241 ;  /* 0x0000000400f17224 */ /* 0x000fe400078e02f1 */
[----:B------:R-:W-:Y:S01]  /*4dc0*/  IMAD.HI.U32 R4, R3, R245, RZ ;  /* 0x000000f503047227 */ /* 0x000fe200078e00ff */
[----:B------:R-:W-:-:S03]  /*4dd0*/  IABS R249, R6 ;  /* 0x0000000600f97213 */ /* 0x000fc60000000000 */
[----:B------:R-:W-:Y:S01]  /*4de0*/  @!P5 IADD3 R235, R235, -R0, RZ ;  /* 0x80000000ebebd210 */ /* 0x000fe20007ffe0ff */
[----:B------:R-:W-:Y:S01]  /*4df0*/  IMAD.MOV R4, RZ, RZ, -R4 ;  /* 0x000000ffff047224 */ /* 0x000fe200078e0a04 */
[C---:B------:R-:W-:Y:S01]  /*4e00*/  ISETP.GT.U32.AND P5, PT, R0.reuse, R241, PT ;  /* 0x000000f10000720c */ /* 0x040fe20003fa4070 */
[----:B------:R-:W-:Y:S01]  /*4e10*/  @!P2 IMAD.IADD R239, R239, 0x1, -R0 ;  /* 0x00000001efefa824 */ /* 0x000fe200078e0a00 */
[C---:B------:R-:W-:Y:S01]  /*4e20*/  ISETP.GT.U32.AND P2, PT, R0.reuse, R237, PT ;  /* 0x000000ed0000720c */ /* 0x040fe20003f44070 */
[C---:B------:R-:W-:Y:S02]  /*4e30*/  IMAD R245, R0.reuse, R4, R245 ;  /* 0x0000000400f57224 */ /* 0x040fe400078e02f5 */
[----:B------:R-:W-:Y:S01]  /*4e40*/  @!P1 IMAD.MOV R231, RZ, RZ, -R231 ;  /* 0x000000ffffe79224 */ /* 0x000fe200078e0ae7 */
[----:B------:R-:W-:Y:S01]  /*4e50*/  ISETP.GT.U32.AND P1, PT, R0, R239, PT ;  /* 0x000000ef0000720c */ /* 0x000fe20003f24070 */
[----:B------:R-:W-:-:S04]  /*4e60*/  IMAD.HI.U32 R5, R3, R247, RZ ;  /* 0x000000f703057227 */ /* 0x000fc800078e00ff */
[----:B------:R-:W-:Y:S02]  /*4e70*/  IMAD.MOV R5, RZ, RZ, -R5 ;  /* 0x000000ffff057224 */ /* 0x000fe400078e0a05 */
[----:B------:R-:W-:Y:S01]  /*4e80*/  @!P5 IADD3 R241, R241, -R0, RZ ;  /* 0x80000000f1f1d210 */ /* 0x000fe20007ffe0ff */
[----:B------:R-:W-:Y:S01]  /*4e90*/  @!P6 IMAD.MOV R233, RZ, RZ, -R233 ;  /* 0x000000ffffe9e224 */ /* 0x000fe200078e0ae9 */
[C---:B------:R-:W-:Y:S01]  /*4ea0*/  ISETP.GT.U32.AND P5, PT, R0.reuse, R245, PT ;  /* 0x000000f50000720c */ /* 0x040fe20003fa4070 */
[--C-:B------:R-:W-:Y:S01]  /*4eb0*/  @!P2 IMAD.IADD R237, R237, 0x1, -R0.reuse ;  /* 0x00000001ededa824 */ /* 0x100fe200078e0a00 */
[C---:B------:R-:W-:Y:S01]  /*4ec0*/  ISETP.GT.U32.AND P2, PT, R0.reuse, R243, PT ;  /* 0x000000f30000720c */ /* 0x040fe20003f44070 */
[----:B------:R-:W-:Y:S01]  /*4ed0*/  IMAD R247, R0, R5, R247 ;  /* 0x0000000500f77224 */ /* 0x000fe200078e02f7 */
[----:B------:R-:W-:Y:S01]  /*4ee0*/  ISETP.GE.AND P6, PT, R7, RZ, PT ;  /* 0x000000ff0700720c */ /* 0x000fe20003fc6270 */
[----:B------:R-:W-:Y:S01]  /*4ef0*/  @!P1 IMAD.IADD R239, R239, 0x1, -R0 ;  /* 0x00000001efef9824 */ /* 0x000fe200078e0a00 */
[----:B------:R-:W-:Y:S01]  /*4f00*/  LOP3.LUT R7, R2, 0xca, RZ, 0xfc, !PT ;  /* 0x000000ca02077812 */ /* 0x000fe200078efcff */
[----:B------:R-:W-:Y:S01]  /*4f10*/  @!P4 IMAD.MOV R237, RZ, RZ, -R237 ;  /* 0x000000ffffedc224 */ /* 0x000fe200078e0aed */
[----:B------:R-:W-:Y:S01]  /*4f20*/  ISETP.GT.U32.AND P4, PT, R0, R247, PT ;  /* 0x000000f70000720c */ /* 0x000fe20003f84070 */
[----:B------:R-:W-:Y:S01]  /*4f30*/  IMAD.HI.U32 R4, R3, R249, RZ ;  /* 0x000000f903047227 */ /* 0x000fe200078e00ff */
[----:B------:R-:W-:-:S02]  /*4f40*/  @!P3 IADD3 R239, -R239, RZ, RZ ;  /* 0x000000ffefefb210 */ /* 0x000fc40007ffe1ff */
[----:B------:R-:W-:Y:S01]  /*4f50*/  IABS R251, R7 ;  /* 0x0000000700fb7213 */ /* 0x000fe20000000000 */
[--C-:B------:R-:W-:Y:S01]  /*4f60*/  @!P5 IMAD.IADD R245, R245, 0x1, -R0.reuse ;  /* 0x00000001f5f5d824 */ /* 0x100fe200078e0a00 */
[----:B------:R-:W-:Y:S01]  /*4f70*/  ISETP.GE.AND P1, PT, R9, RZ, PT ;  /* 0x000000ff0900720c */ /* 0x000fe20003f26270 */
[----:B------:R-:W-:Y:S01]  /*4f80*/  @!P2 IMAD.IADD R243, R243, 0x1, -R0 ;  /* 0x00000001f3f3a824 */ /* 0x000fe200078e0a00 */
[----:B------:R-:W-:Y:S01]  /*4f90*/  ISETP.GE.AND P5, PT, R10, RZ, PT ;  /* 0x000000ff0a00720c */ /* 0x000fe20003fa6270 */
[----:B------:R-:W-:Y:S01]  /*4fa0*/  IMAD.MOV R4, RZ, RZ, -R4 ;  /* 0x000000ffff047224 */ /* 0x000fe200078e0a04 */
[C---:B------:R-:W-:Y:S01]  /*4fb0*/  ISETP.GT.U32.AND P3, PT, R0.reuse, R245, PT ;  /* 0x000000f50000720c */ /* 0x040fe20003f64070 */
[----:B------:R-:W-:Y:S01]  /*4fc0*/  IMAD.HI.U32 R5, R3, R251, RZ ;  /* 0x000000fb03057227 */ /* 0x000fe200078e00ff */
[C---:B------:R-:W-:Y:S02]  /*4fd0*/  ISETP.GT.U32.AND P2, PT, R0.reuse, R243, PT ;  /* 0x000000f30000720c */ /* 0x040fe40003f44070 */
[----:B------:R-:W-:Y:S01]  /*4fe0*/  @!P4 IADD3 R247, R247, -R0, RZ ;  /* 0x80000000f7f7c210 */ /* 0x000fe20007ffe0ff */
[----:B------:R-:W-:Y:S01]  /*4ff0*/  IMAD R249, R0, R4, R249 ;  /* 0x0000000400f97224 */ /* 0x000fe200078e02f9 */
[----:B------:R-:W-:Y:S01]  /*5000*/  LOP3.LUT R4, R2, 0xcc, RZ, 0xfc, !PT ;  /* 0x000000cc02047812 */ /* 0x000fe200078efcff */
[----:B------:R-:W-:Y:S01]  /*5010*/  IMAD.MOV R5, RZ, RZ, -R5 ;  /* 0x000000ffff057224 */ /* 0x000fe200078e0a05 */
[C---:B------:R-:W-:Y:S01]  /*5020*/  ISETP.GT.U32.AND P4, PT, R0.reuse, R247, PT ;  /* 0x000000f70000720c */ /* 0x040fe20003f84070 */
[----:B------:R-:W-:Y:S01]  /*5030*/  @!P0 IMAD.MOV R235, RZ, RZ, -R235 ;  /* 0x000000ffffeb8224 */ /* 0x000fe200078e0aeb */
[C---:B------:R-:W-:Y:S01]  /*5040*/  ISETP.GT.U32.AND P0, PT, R0.reuse, R241, PT ;  /* 0x000000f10000720c */ /* 0x040fe20003f04070 */
[C---:B------:R-:W-:Y:S01]  /*5050*/  IMAD R251, R0.reuse, R5, R251 ;  /* 0x0000000500fb7224 */ /* 0x040fe200078e02fb */
[----:B------:R-:W-:Y:S01]  /*5060*/  IABS R28, R4 ;  /* 0x00000004001c7213 */ /* 0x000fe20000000000 */
[--C-:B------:R-:W-:Y:S01]  /*5070*/  @!P3 IMAD.IADD R245, R245, 0x1, -R0.reuse ;  /* 0x00000001f5f5b824 */ /* 0x100fe200078e0a00 */
[----:B------:R-:W-:Y:S01]  /*5080*/  ISETP.GT.U32.AND P3, PT, R0, R249, PT ;  /* 0x000000f90000720c */ /* 0x000fe20003f64070 */
[----:B------:R-:W-:Y:S01]  /*5090*/  @!P2 IMAD.IADD R243, R243, 0x1, -R0 ;  /* 0x00000001f3f3a824 */ /* 0x000fe200078e0a00 */
[----:B------:R-:W-:Y:S01]  /*50a0*/  ISETP.GE.AND P2, PT, R6, RZ, PT ;  /* 0x000000ff0600720c */ /* 0x000fe20003f46270 */
[----:B------:R-:W-:Y:S01]  /*50b0*/  @!P5 IMAD.MOV R245, RZ, RZ, -R245 ;  /* 0x000000fffff5d224 */ /* 0x000fe200078e0af5 */
[----:B------:R-:W-:Y:S01]  /*50c0*/  ISETP.GE.AND P5, PT, R4, RZ, PT ;  /* 0x000000ff0400720c */ /* 0x000fe20003fa6270 */
[----:B------:R-:W-:Y:S01]  /*50d0*/  @!P1 IMAD.MOV R243, RZ, RZ, -R243 ;  /* 0x000000fffff39224 */ /* 0x000fe200078e0af3 */
[----:B------:R-:W-:-:S02]  /*50e0*/  ISETP.GT.U32.AND P1, PT, R0, R251, PT ;  /* 0x000000fb0000720c */ /* 0x000fc40003f24070 */
[----:B------:R-:W-:Y:S01]  /*50f0*/  LOP3.LUT R4, R2, 0xce, RZ, 0xfc, !PT ;  /* 0x000000ce02047812 */ /* 0x000fe200078efcff */
[--C-:B------:R-:W-:Y:S01]  /*5100*/  @!P0 IMAD.IADD R241, R241, 0x1, -R0.reuse ;  /* 0x00000001f1f18824 */ /* 0x100fe200078e0a00 */
[----:B------:R-:W-:Y:S02]  /*5110*/  ISETP.GE.AND P0, PT, R11, RZ, PT ;  /* 0x000000ff0b00720c */ /* 0x000fe40003f06270 */
[----:B------:R-:W-:Y:S01]  /*5120*/  @!P4 IADD3 R247, R247, -R0, RZ ;  /* 0x80000000f7f7c210 */ /* 0x000fe20007ffe0ff */
[----:B------:R-:W-:Y:S01]  /*5130*/  @!P3 IMAD.IADD R249, R249, 0x1, -R0 ;  /* 0x00000001f9f9b824 */ /* 0x000fe200078e0a00 */
[----:B------:R-:W-:Y:S01]  /*5140*/  ISETP.GE.AND P4, PT, R4, RZ, PT ;  /* 0x000000ff0400720c */ /* 0x000fe20003f86270 */
[----:B------:R-:W-:Y:S01]  /*5150*/  @!P6 IMAD.MOV R241, RZ, RZ, -R241 ;  /* 0x000000fffff1e224 */ /* 0x000fe200078e0af1 */
[----:B------:R-:W-:Y:S01]  /*5160*/  IABS R26, R4 ;  /* 0x00000004001a7213 */ /* 0x000fe20000000000 */
[----:B------:R-:W-:Y:S01]  /*5170*/  IMAD.HI.U32 R4, R3, R28, RZ ;  /* 0x0000001c03047227 */ /* 0x000fe200078e00ff */
[----:B------:R-:W-:-:S02]  /*5180*/  ISETP.GT.U32.AND P3, PT, R0, R249, PT ;  /* 0x000000f90000720c */ /* 0x000fc40003f64070 */
[----:B------:R-:W-:Y:S01]  /*5190*/  ISETP.GE.AND P6, PT, R7, RZ, PT ;  /* 0x000000ff0700720c */ /* 0x000fe20003fc6270 */
[----:B------:R-:W-:Y:S01]  /*51a0*/  @!P1 IMAD.IADD R251, R251, 0x1, -R0 ;  /* 0x00000001fbfb9824 */ /* 0x000fe200078e0a00 */
[C---:B------:R-:W-:Y:S01]  /*51b0*/  LOP3.LUT R7, R2.reuse, 0xd0, RZ, 0xfc, !PT ;  /* 0x000000d002077812 */ /* 0x040fe200078efcff */
[----:B------:R-:W-:Y:S01]  /*51c0*/  IMAD.MOV R5, RZ, RZ, -R4 ;  /* 0x000000ffff057224 */ /* 0x000fe200078e0a04 */
[----:B------:R-:W-:Y:S01]  /*51d0*/  LOP3.LUT R9, R2, 0xda, RZ, 0xfc, !PT ;  /* 0x000000da02097812 */ /* 0x000fe200078efcff */
[----:B------:R-:W-:Y:S01]  /*51e0*/  IMAD.HI.U32 R4, R3, R26, RZ ;  /* 0x0000001a03047227 */ /* 0x000fe200078e00ff */
[C---:B------:R-:W-:Y:S02]  /*51f0*/  ISETP.GT.U32.AND P1, PT, R0.reuse, R251, PT ;  /* 0x000000fb0000720c */ /* 0x040fe40003f24070 */
[----:B------:R-:W-:Y:S01]  /*5200*/  IABS R6, R7 ;  /* 0x0000000700067213 */ /* 0x000fe20000000000 */
[C---:B------:R-:W-:Y:S01]  /*5210*/  IMAD R28, R0.reuse, R5, R28 ;  /* 0x00000005001c7224 */ /* 0x040fe200078e021c */
[----:B------:R-:W-:Y:S01]  /*5220*/  IABS R105, R9 ;  /* 0x0000000900697213 */ /* 0x000fe20000000000 */
[----:B------:R-:W-:Y:S01]  /*5230*/  @!P0 IMAD.MOV R247, RZ, RZ, -R247 ;  /* 0x000000fffff78224 */ /* 0x000fe200078e0af7 */
[----:B------:R-:W-:Y:S01]  /*5240*/  ISETP.GE.AND P0, PT, R7, RZ, PT ;  /* 0x000000ff0700720c */ /* 0x000fe20003f06270 */
[----:B------:R-:W-:Y:S01]  /*5250*/  IMAD.MOV R7, RZ, RZ, -R4 ;  /* 0x000000ffff077224 */ /* 0x000fe200078e0a04 */
[----:B------:R-:W-:Y:S01]  /*5260*/  @!P3 IADD3 R249, R249, -R0, RZ ;  /* 0x80000000f9f9b210 */ /* 0x000fe20007ffe0ff */
[----:B------:R-:W-:Y:S01]  /*5270*/  IMAD.HI.U32 R5, R3, R6, RZ ;  /* 0x0000000603057227 */ /* 0x000fe200078e00ff */
[----:B------:R-:W-:-:S02]  /*5280*/  ISETP.GT.U32.AND P3, PT, R0, R28, PT ;  /* 0x0000001c0000720c */ /* 0x000fc40003f64070 */
[----:B------:R-:W-:Y:S01]  /*5290*/  @!P2 IADD3 R249, -R249, RZ, RZ ;  /* 0x000000fff9f9a210 */ /* 0x000fe20007ffe1ff */
[----:B------:R-:W-:Y:S01]  /*52a0*/  @!P1 IMAD.IADD R251, R251, 0x1, -R0 ;  /* 0x00000001fbfb9824 */ /* 0x000fe200078e0a00 */
[----:B------:R-:W-:Y:S01]  /*52b0*/  ISETP.GE.AND P1, PT, R8, RZ, PT ;  /* 0x000000ff0800720c */ /* 0x000fe20003f26270 */
[----:B------:R-:W-:Y:S01]  /*52c0*/  IMAD R26, R0, R7, R26 ;  /* 0x00000007001a7224 */ /* 0x000fe200078e021a */
[C---:B------:R-:W-:Y:S01]  /*52d0*/  LOP3.LUT R7, R2.reuse, 0xd6, RZ, 0xfc, !PT ;  /* 0x000000d602077812 */ /* 0x040fe200078efcff */
[----:B------:R-:W-:Y:S01]  /*52e0*/  @!P6 IMAD.MOV R251, RZ, RZ, -R251 ;  /* 0x000000fffffbe224 */ /* 0x000fe200078e0afb */
[----:B------:R-:W-:Y:S01]  /*52f0*/  LOP3.LUT R8, R2, 0xd8, RZ, 0xfc, !PT ;  /* 0x000000d802087812 */ /* 0x000fe200078efcff */
[----:B------:R-:W-:Y:S01]  /*5300*/  IMAD.MOV R5, RZ, RZ, -R5 ;  /* 0x000000ffff057224 */ /* 0x000fe200078e0a05 */
[----:B------:R-:W-:Y:S01]  /*5310*/  ISETP.GT.U32.AND P6, PT, R0, R26, PT ;  /* 0x0000001a0000720c */ /* 0x000fe20003fc4070 */
[----:B------:R-:W-:Y:S01]  /*5320*/  IMAD.HI.U32 R4, R3, R109, RZ ;  /* 0x0000006d03047227 */ /* 0x000fe200078e00ff */
[----:B------:R-:W-:-:S02]  /*5330*/  IABS R107, R7 ;  /* 0x00000007006b7213 */ /* 0x000fc40000000000 */
[----:B------:R-:W-:Y:S01]  /*5340*/  IABS R21, R8 ;  /* 0x0000000800157213 */ /* 0x000fe20000000000 */
[----:B------:R-:W-:Y:S01]  /*5350*/  @!P3 IMAD.IADD R28, R28, 0x1, -R0 ;  /* 0x000000011c1cb824 */ /* 0x000fe200078e0a00 */
[----:B------:R-:W-:Y:S01]  /*5360*/  LOP3.LUT R10, R2, 0xdc, RZ, 0xfc, !PT ;  /* 0x000000dc020a7812 */ /* 0x000fe200078efcff */
[----:B------:R-:W-:Y:S01]  /*5370*/  IMAD R6, R0, R5, R6 ;  /* 0x0000000500067224 */ /* 0x000fe200078e0206 */
[----:B------:R-:W-:Y:S01]  /*5380*/  LOP3.LUT R5, R2, 0xd4, RZ, 0xfc, !PT ;  /* 0x000000d402057812 */ /* 0x000fe200078efcff */
[----:B------:R-:W-:Y:S01]  /*5390*/  IMAD.MOV R4, RZ, RZ, -R4 ;  /* 0x000000ffff047224 */ /* 0x000fe200078e0a04 */
[----:B------:R-:W-:Y:S02]  /*53a0*/  ISETP.GT.U32.AND P3, PT, R0, R28, PT ;  /* 0x0000001c0000720c */ /* 0x000fe40003f64070 */
[----:B------:R-:W-:Y:S01]  /*53b0*/  IABS R23, R5 ;  /* 0x0000000500177213 */ /* 0x000fe20000000000 */
[----:B------:R-:W-:Y:S01]  /*53c0*/  @!P6 IMAD.IADD R26, R26, 0x1, -R0 ;  /* 0x000000011a1ae824 */ /* 0x000fe200078e0a00 */
[----:B------:R-:W-:Y:S01]  /*53d0*/  ISETP.GE.AND P2, PT, R5, RZ, PT ;  /* 0x000000ff0500720c */ /* 0x000fe20003f46270 */
[C---:B------:R-:W-:Y:S01]  /*53e0*/  IMAD R109, R0.reuse, R4, R109 ;  /* 0x00000004006d7224 */ /* 0x040fe200078e026d */
[----:B------:R-:W-:Y:S01]  /*53f0*/  IABS R19, R10 ;  /* 0x0000000a00137213 */ /* 0x000fe20000000000 */
[----:B------:R-:W-:Y:S01]  /*5400*/  IMAD.HI.U32 R4, R3, R23, RZ ;  /* 0x0000001703047227 */ /* 0x000fe200078e00ff */
[----:B------:R-:W-:-:S02]  /*5410*/  ISETP.GT.U32.AND P6, PT, R0, R26, PT ;  /* 0x0000001a0000720c */ /* 0x000fc40003fc4070 */
[----:B------:R-:W-:Y:S01]  /*5420*/  LOP3.LUT R11, R2, 0xe0, RZ, 0xfc, !PT ;  /* 0x000000e0020b7812 */ /* 0x000fe200078efcff */
[C---:B------:R-:W-:Y:S01]  /*5430*/  IMAD.HI.U32 R5, R3.reuse, R107, RZ ;  /* 0x0000006b03057227 */ /* 0x040fe200078e00ff */
[----:B------:R-:W-:Y:S02]  /*5440*/  IADD3 R4, -R4, RZ, RZ ;  /* 0x000000ff04047210 */ /* 0x000fe40007ffe1ff */
[----:B------:R-:W-:Y:S01]  /*5450*/  IABS R17, R11 ;  /* 0x0000000b00117213 */ /* 0x000fe20000000000 */
[--C-:B------:R-:W-:Y:S01]  /*5460*/  @!P3 IMAD.IADD R28, R28, 0x1, -R0.reuse ;  /* 0x000000011c1cb824 */ /* 0x100fe200078e0a00 */
[C---:B------:R-:W-:Y:S01]  /*5470*/  ISETP.GT.U32.AND P3, PT, R0.reuse, R6, PT ;  /* 0x000000060000720c */ /* 0x040fe20003f64070 */
[----:B------:R-:W-:Y:S02]  /*5480*/  IMAD.MOV R5, RZ, RZ, -R5 ;  /* 0x000000ffff057224 */ /* 0x000fe400078e0a05 */
[----:B------:R-:W-:Y:S02]  /*5490*/  IMAD R23, R0, R4, R23 ;  /* 0x0000000400177224 */ /* 0x000fe400078e0217 */
[----:B------:R-:W-:Y:S01]  /*54a0*/  @!P6 IMAD.IADD R26, R26, 0x1, -R0 ;  /* 0x000000011a1ae824 */ /* 0x000fe200078e0a00 */
[----:B------:R-:W-:Y:S01]  /*54b0*/  ISETP.GT.U32.AND P6, PT, R0, R109, PT ;  /* 0x0000006d0000720c */ /* 0x000fe20003fc4070 */
[----:B------:R-:W-:-:S04]  /*54c0*/  IMAD.HI.U32 R4, R3, R21, RZ ;  /* 0x0000001503047227 */ /* 0x000fc800078e00ff */
[----:B------:R-:W-:Y:S02]  /*54d0*/  IMAD R107, R0, R5, R107 ;  /* 0x00000005006b7224 */ /* 0x000fe400078e026b */
[----:B------:R-:W-:Y:S02]  /*54e0*/  @!P3 IMAD.IADD R6, R6, 0x1, -R0 ;  /* 0x000000010606b824 */ /* 0x000fe400078e0a00 */
[----:B------:R-:W-:Y:S02]  /*54f0*/  IMAD.MOV R5, RZ, RZ, -R4 ;  /* 0x000000ffff057224 */ /* 0x000fe400078e0a04 */
[----:B------:R-:W-:Y:S01]  /*5500*/  @!P5 IMAD.MOV R28, RZ, RZ, -R28 ;  /* 0x000000ffff1cd224 */ /* 0x000fe200078e0a1c */
[C---:B------:R-:W-:Y:S01]  /*5510*/  ISETP.GT.U32.AND P3, PT, R0.reuse, R6, PT ;  /* 0x000000060000720c */ /* 0x040fe20003f64070 */
[C---:B------:R-:W-:Y:S01]  /*5520*/  IMAD R21, R0.reuse, R5, R21 ;  /* 0x0000000500157224 */ /* 0x040fe200078e0215 */
[----:B------:R-:W-:Y:S01]  /*5530*/  @!P6 IADD3 R109, R109, -R0, RZ ;  /* 0x800000006d6de210 */ /* 0x000fe20007ffe0ff */
[----:B------:R-:W-:Y:S01]  /*5540*/  IMAD.HI.U32 R4, R3, R105, RZ ;  /* 0x0000006903047227 */ /* 0x000fe200078e00ff */
[----:B------:R-:W-:-:S02]  /*5550*/  ISETP.GT.U32.AND P5, PT, R0, R23, PT ;  /* 0x000000170000720c */ /* 0x000fc40003fa4070 */
[----:B------:R-:W-:Y:S01]  /*5560*/  ISETP.GT.U32.AND P6, PT, R0, R21, PT ;  /* 0x000000150000720c */ /* 0x000fe20003fc4070 */
[----:B------:R-:W-:Y:S01]  /*5570*/  @!P4 IMAD.MOV R26, RZ, RZ, -R26 ;  /* 0x000000ffff1ac224 */ /* 0x000fe200078e0a1a */
[----:B------:R-:W-:Y:S01]  /*5580*/  IADD3 R4, -R4, RZ, RZ ;  /* 0x000000ff04047210 */ /* 0x000fe20007ffe1ff */
[----:B------:R-:W-:Y:S01]  /*5590*/  IMAD.HI.U32 R5, R3, R19, RZ ;  /* 0x0000001303057227 */ /* 0x000fe200078e00ff */
[----:B------:R-:W-:-:S03]  /*55a0*/  ISETP.GT.U32.AND P4, PT, R0, R107, PT ;  /* 0x0000006b0000720c */ /* 0x000fc60003f84070 */
[--C-:B------:R-:W-:Y:S01]  /*55b0*/  @!P3 IMAD.IADD R6, R6, 0x1, -R0.reuse ;  /* 0x000000010606b824 */ /* 0x100fe200078e0a00 */
[----:B------:R-:W-:Y:S01]  /*55c0*/  ISETP.GE.AND P3, PT, R7, RZ, PT ;  /* 0x000000ff0700720c */ /* 0x000fe20003f66270 */
[----:B------:R-:W-:Y:S01]  /*55d0*/  IMAD R105, R0, R4, R105 ;  /* 0x0000000400697224 */ /* 0x000fe200078e0269 */
[----:B------:R-:W-:Y:S01]  /*55e0*/  LOP3.LUT R7, R2, 0xde, RZ, 0xfc, !PT ;  /* 0x000000de02077812 */ /* 0x000fe200078efcff */
[--C-:B------:R-:W-:Y:S01]  /*55f0*/  @!P5 IMAD.IADD R23, R23, 0x1, -R0.reuse ;  /* 0x000000011717d824 */ /* 0x100fe200078e0a00 */
[C---:B------:R-:W-:Y:S01]  /*5600*/  ISETP.GT.U32.AND P5, PT, R0.reuse, R109, PT ;  /* 0x0000006d0000720c */ /* 0x040fe20003fa4070 */
[----:B------:R-:W-:Y:S01]  /*5610*/  @!P6 IMAD.IADD R21, R21, 0x1, -R0 ;  /* 0x000000011515e824 */ /* 0x000fe200078e0a00 */
[----:B------:R-:W-:Y:S01]  /*5620*/  IABS R103, R7 ;  /* 0x0000000700677213 */ /* 0x000fe20000000000 */
[----:B------:R-:W-:Y:S02]  /*5630*/  @!P0 IMAD.MOV R6, RZ, RZ, -R6 ;  /* 0x000000ffff068224 */ /* 0x000fe400078e0a06 */
[----:B------:R-:W-:Y:S01]  /*5640*/  @!P4 IMAD.IADD R107, R107, 0x1, -R0 ;  /* 0x000000016b6bc824 */ /* 0x000fe200078e0a00 */
[C---:B------:R-:W-:Y:S01]  /*5650*/  ISETP.GT.U32.AND P0, PT, R0.reuse, R21, PT ;  /* 0x000000150000720c */ /* 0x040fe20003f04070 */
[----:B------:R-:W-:Y:S01]  /*5660*/  IMAD.HI.U32 R4, R3, R103, RZ ;  /* 0x0000006703047227 */ /* 0x000fe200078e00ff */
[----:B------:R-:W-:-:S02]  /*5670*/  ISETP.GT.U32.AND P4, PT, R0, R23, PT ;  /* 0x000000170000720c */ /* 0x000fc40003f84070 */
[C---:B------:R-:W-:Y:S01]  /*5680*/  ISETP.GT.U32.AND P6, PT, R0.reuse, R107, PT ;  /* 0x0000006b0000720c */ /* 0x040fe20003fc4070 */
[----:B------:R-:W-:Y:S02]  /*5690*/  IMAD.MOV R4, RZ, RZ, -R4 ;  /* 0x000000ffff047224 */ /* 0x000fe400078e0a04 */
[----:B------:R-:W-:Y:S01]  /*56a0*/  @!P5 IADD3 R109, R109, -R0, RZ ;  /* 0x800000006d6dd210 */ /* 0x000fe20007ffe0ff */
[----:B------:R-:W-:Y:S01]  /*56b0*/  IMAD.MOV R5, RZ, RZ, -R5 ;  /* 0x000000ffff057224 */ /* 0x000fe200078e0a05 */
[C---:B------:R-:W-:Y:S01]  /*56c0*/  ISETP.GT.U32.AND P5, PT, R0.reuse, R105, PT ;  /* 0x000000690000720c */ /* 0x040fe20003fa4070 */
[C---:B------:R-:W-:Y:S01]  /*56d0*/  IMAD R103, R0.reuse, R4, R103 ;  /* 0x0000000400677224 */ /* 0x040fe200078e0267 */
[----:B------:R-:W-:Y:S01]  /*56e0*/  @!P1 IADD3 R109, -R109, RZ, RZ ;  /* 0x000000ff6d6d9210 */ /* 0x000fe20007ffe1ff */
[C---:B------:R-:W-:Y:S02]  /*56f0*/  IMAD R19, R0.reuse, R5, R19 ;  /* 0x0000000500137224 */ /* 0x040fe400078e0213 */
[----:B------:R-:W-:Y:S01]  /*5700*/  @!P0 IMAD.IADD R21, R21, 0x1, -R0 ;  /* 0x0000000115158824 */ /* 0x000fe200078e0a00 */
[----:B------:R-:W-:Y:S01]  /*5710*/  ISETP.GT.U32.AND P0, PT, R0, R103, PT ;  /* 0x000000670000720c */ /* 0x000fe20003f04070 */
[----:B------:R-:W-:-:S04]  /*5720*/  IMAD.HI.U32 R5, R3, R101, RZ ;  /* 0x0000006503057227 */ /* 0x000fc800078e00ff */
[----:B------:R-:W-:Y:S02]  /*5730*/  IMAD.MOV R5, RZ, RZ, -R5 ;  /* 0x000000ffff057224 */ /* 0x000fe400078e0a05 */
[----:B------:R-:W-:Y:S01]  /*5740*/  @!P5 IADD3 R105, R105, -R0, RZ ;  /* 0x800000006969d210 */ /* 0x000fe20007ffe0ff */
[----:B------:R-:W-:Y:S01]  /*5750*/  IMAD.HI.U32 R4, R3, R17, RZ ;  /* 0x0000001103047227 */ /* 0x000fe200078e00ff */
[----:B------:R-:W-:Y:S02]  /*5760*/  ISETP.GE.AND P5, PT, R9, RZ, PT ;  /* 0x000000ff0900720c */ /* 0x000fe40003fa6270 */
[----:B------:R-:W-:Y:S01]  /*5770*/  LOP3.LUT R9, R2, 0xee, RZ, 0xfc, !PT ;  /* 0x000000ee02097812 */ /* 0x000fe200078efcff */
[--C-:B------:R-:W-:Y:S01]  /*5780*/  @!P4 IMAD.IADD R23, R23, 0x1, -R0.reuse ;  /* 0x000000011717c824 */ /* 0x100fe200078e0a00 */
[C---:B------:R-:W-:Y:S01]  /*5790*/  ISETP.GT.U32.AND P4, PT, R0.reuse, R19, PT ;  /* 0x000000130000720c */ /* 0x040fe20003f84070 */
[--C-:B------:R-:W-:Y:S01]  /*57a0*/  @!P0 IMAD.IADD R103, R103, 0x1, -R0.reuse ;  /* 0x0000000167678824 */ /* 0x100fe200078e0a00 */
[----:B------:R-:W-:Y:S01]  /*57b0*/  ISETP.GT.U32.AND P0, PT, R0, R105, PT ;  /* 0x000000690000720c */ /* 0x000fe20003f04070 */
[----:B------:R-:W-:Y:S01]  /*57c0*/  @!P6 IMAD.IADD R107, R107, 0x1, -R0 ;  /* 0x000000016b6be824 */ /* 0x000fe200078e0a00 */
[----:B------:R-:W-:Y:S01]  /*57d0*/  ISETP.GE.AND P6, PT, R8, RZ, PT ;  /* 0x000000ff0800720c */ /* 0x000fe20003fc6270 */
[----:B------:R-:W-:Y:S01]  /*57e0*/  IMAD R101, R0, R5, R101 ;  /* 0x0000000500657224 */ /* 0x000fe200078e0265 */
[----:B------:R-:W-:Y:S01]  /*57f0*/  LOP3.LUT R8, R2, 0xe4, RZ, 0xfc, !PT ;  /* 0x000000e402087812 */ /* 0x000fe200078efcff */
[----:B------:R-:W-:Y:S01]  /*5800*/  IMAD.MOV R4, RZ, RZ, -R4 ;  /* 0x000000ffff047224 */ /* 0x000fe200078e0a04 */
[C---:B------:R-:W-:Y:S01]  /*5810*/  ISETP.GT.U32.AND P1, PT, R0.reuse, R103, PT ;  /* 0x000000670000720c */ /* 0x040fe20003f24070 */
[----:B------:R-:W-:Y:S01]  /*5820*/  @!P3 IMAD.MOV R107, RZ, RZ, -R107 ;  /* 0x000000ffff6bb224 */ /* 0x000fe200078e0a6b */
[----:B-1----:R-:W-:Y:S01]  /*5830*/  IABS R15, R8 ;  /* 0x00000008000f7213 */ /* 0x002fe20000000000 */
[----:B------:R-:W-:Y:S01]  /*5840*/  IMAD R17, R0, R4, R17 ;  /* 0x0000000400117224 */ /* 0x000fe200078e0211 */
[----:B------:R-:W-:Y:S01]  /*5850*/  LOP3.LUT R5, R2, 0xe6, RZ, 0xfc, !PT ;  /* 0x000000e602057812 */ /* 0x000fe200078efcff */
[--C-:B------:R-:W-:Y:S01]  /*5860*/  @!P4 IMAD.IADD R19, R19, 0x1, -R0.reuse ;  /* 0x000000011313c824 */ /* 0x100fe200078e0a00 */
[----:B------:R-:W-:Y:S01]  /*5870*/  ISETP.GE.AND P4, PT, R10, RZ, PT ;  /* 0x000000ff0a00720c */ /* 0x000fe20003f86270 */
[----:B------:R-:W-:Y:S01]  /*5880*/  @!P0 IMAD.IADD R105, R105, 0x1, -R0 ;  /* 0x0000000169698824 */ /* 0x000fe200078e0a00 */
[C---:B------:R-:W-:Y:S01]  /*5890*/  ISETP.GT.U32.AND P0, PT, R0.reuse, R101, PT ;  /* 0x000000650000720c */ /* 0x040fe20003f04070 */
[----:B------:R-:W-:Y:S01]  /*58a0*/  @!P6 IMAD.MOV R21, RZ, RZ, -R21 ;  /* 0x000000ffff15e224 */ /* 0x000fe200078e0a15 */
[----:B------:R-:W-:Y:S01]  /*58b0*/  ISETP.GT.U32.AND P3, PT, R0, R17, PT ;  /* 0x000000110000720c */ /* 0x000fe20003f64070 */
[----:B------:R-:W-:Y:S01]  /*58c0*/  IMAD.HI.U32 R4, R3, R15, RZ ;  /* 0x0000000f03047227 */ /* 0x000fe200078e00ff */
[----:B------:R-:W-:-:S02]  /*58d0*/  ISETP.GE.AND P6, PT, R7, RZ, PT ;  /* 0x000000ff0700720c */ /* 0x000fc40003fc6270 */
[----:B------:R-:W-:Y:S01]  /*58e0*/  IABS R99, R5 ;  /* 0x0000000500637213 */ /* 0x000fe20000000000 */
[----:B------:R-:W-:Y:S01]  /*58f0*/  @!P2 IMAD.MOV R23, RZ, RZ, -R23 ;  /* 0x000000ffff17a224 */ /* 0x000fe200078e0a17 */
[----:B------:R-:W-:Y:S01]  /*5900*/  ISETP.GT.U32.AND P2, PT, R0, R19, PT ;  /* 0x000000130000720c */ /* 0x000fe20003f44070 */
[----:B------:R-:W-:Y:S01]  /*5910*/  IMAD.MOV R4, RZ, RZ, -R4 ;  /* 0x000000ffff047224 */ /* 0x000fe200078e0a04 */
[----:B------:R-:W-:Y:S01]  /*5920*/  LOP3.LUT R7, R2, 0xe8, RZ, 0xfc, !PT ;  /* 0x000000e802077812 */ /* 0x000fe200078efcff */
[--C-:B------:R-:W-:Y:S01]  /*5930*/  @!P1 IMAD.IADD R103, R103, 0x1, -R0.reuse ;  /* 0x0000000167679824 */ /* 0x100fe200078e0a00 */
[----:B------:R-:W-:Y:S01]  /*5940*/  @!P5 IADD3 R105, -R105, RZ, RZ ;  /* 0x000000ff6969d210 */ /* 0x000fe20007ffe1ff */
[----:B------:R-:W-:Y:S01]  /*5950*/  @!P0 IMAD.IADD R101, R101, 0x1, -R0 ;  /* 0x0000000165658824 */ /* 0x000fe200078e0a00 */
[----:B------:R-:W-:Y:S01]  /*5960*/  IABS R13, R7 ;  /* 0x00000007000d7213 */ /* 0x000fe20000000000 */
[----:B------:R-:W-:Y:S01]  /*5970*/  IMAD R15, R0, R4, R15 ;  /* 0x00000004000f7224 */ /* 0x000fe200078e020f */
[----:B------:R-:W-:Y:S01]  /*5980*/  ISETP.GE.AND P1, PT, R12, RZ, PT ;  /* 0x000000ff0c00720c */ /* 0x000fe20003f26270 */
[----:B------:R-:W-:Y:S01]  /*5990*/  IMAD.HI.U32 R4, R3, R99, RZ ;  /* 0x0000006303047227 */ /* 0x000fe200078e00ff */
[----:B------:R-:W-:-:S02]  /*59a0*/  ISETP.GT.U32.AND P0, PT, R0, R101, PT ;  /* 0x000000650000720c */ /* 0x000fc40003f04070 */
[----:B------:R-:W-:Y:S01]  /*59b0*/  IABS R97, R9 ;  /* 0x0000000900617213 */ /* 0x000fe20000000000 */
[----:B------:R-:W-:Y:S01]  /*59c0*/  @!P3 IMAD.IADD R17, R17, 0x1, -R0 ;  /* 0x000000011111b824 */ /* 0x000fe200078e0a00 */
[----:B------:R-:W-:Y:S01]  /*59d0*/  @!P2 IADD3 R19, R19, -R0, RZ ;  /* 0x800000001313a210 */ /* 0x000fe20007ffe0ff */
[----:B------:R-:W-:Y:S01]  /*59e0*/  IMAD.MOV R4, RZ, RZ, -R4 ;  /* 0x000000ffff047224 */ /* 0x000fe200078e0a04 */
[----:B------:R-:W-:Y:S01]  /*59f0*/  ISETP.GE.AND P2, PT, R11, RZ, PT ;  /* 0x000000ff0b00720c */ /* 0x000fe20003f46270 */
[----:B------:R-:W-:Y:S01]  /*5a00*/  @!P6 IMAD.MOV R103, RZ, RZ, -R103 ;  /* 0x000000ffff67e224 */ /* 0x000fe200078e0a67 */
[C---:B------:R-:W-:Y:S01]  /*5a10*/  ISETP.GT.U32.AND P5, PT, R0.reuse, R17, PT ;  /* 0x000000110000720c */ /* 0x040fe20003fa4070 */
[C---:B------:R-:W-:Y:S01]  /*5a20*/  IMAD R99, R0.reuse, R4, R99 ;  /* 0x0000000400637224 */ /* 0x040fe200078e0263 */
[----:B------:R-:W-:Y:S01]  /*5a30*/  ISETP.GT.U32.AND P6, PT, R0, R15, PT ;  /* 0x0000000f0000720c */ /* 0x000fe20003fc4070 */
[----:B------:R-:W-:Y:S01]  /*5a40*/  IMAD.HI.U32 R4, R3, R13, RZ ;  /* 0x0000000d03047227 */ /* 0x000fe200078e00ff */
[----:B------:R-:W-:-:S02]  /*5a50*/  ISETP.GE.AND P3, PT, R8, RZ, PT ;  /* 0x000000ff0800720c */ /* 0x000fc40003f66270 */
[----:B------:R-:W-:Y:S01]  /*5a60*/  LOP3.LUT R8, R2, 0xec, RZ, 0xfc, !PT ;  /* 0x000000ec02087812 */ /* 0x000fe200078efcff */
[--C-:B------:R-:W-:Y:S01]  /*5a70*/  @!P0 IMAD.IADD R101, R101, 0x1, -R0.reuse ;  /* 0x0000000165658824 */ /* 0x100fe200078e0a00 */
[----:B------:R-:W-:Y:S01]  /*5a80*/  IADD3 R4, -R4, RZ, RZ ;  /* 0x000000ff04047210 */ /* 0x000fe20007ffe1ff */
[----:B------:R-:W-:Y:S01]  /*5a90*/  @!P4 IMAD.MOV R19, RZ, RZ, -R19 ;  /* 0x000000ffff13c224 */ /* 0x000fe200078e0a13 */
[----:B------:R-:W-:Y:S02]  /*5aa0*/  ISETP.GT.U32.AND P0, PT, R0, R99, PT ;  /* 0x000000630000720c */ /* 0x000fe40003f04070 */
[----:B------:R-:W-:Y:S01]  /*5ab0*/  ISETP.GE.AND P4, PT, R5, RZ, PT ;  /* 0x000000ff0500720c */ /* 0x000fe20003f86270 */
[--C-:B------:R-:W-:Y:S01]  /*5ac0*/  @!P5 IMAD.IADD R17, R17, 0x1, -R0.reuse ;  /* 0x000000011111d824 */ /* 0x100fe200078e0a00 */
[----:B------:R-:W-:Y:S01]  /*5ad0*/  LOP3.LUT R5, R2, 0xea, RZ, 0xfc, !PT ;  /* 0x000000ea02057812 */ /* 0x000fe200078efcff */
[C---:B------:R-:W-:Y:S01]  /*5ae0*/  IMAD R13, R0.reuse, R4, R13 ;  /* 0x00000004000d7224 */ /* 0x040fe200078e020d */
[----:B------:R-:W-:Y:S01]  /*5af0*/  ISETP.GE.AND P5, PT, R7, RZ, PT ;  /* 0x000000ff0700720c */ /* 0x000fe20003fa6270 */
[----:B------:R-:W-:Y:S01]  /*5b00*/  @!P6 IMAD.IADD R15, R15, 0x1, -R0 ;  /* 0x000000010f0fe824 */ /* 0x000fe200078e0a00 */
[----:B------:R-:W-:Y:S01]  /*5b10*/  IABS R11, R5 ;  /* 0x00000005000b7213 */ /* 0x000fe20000000000 */
[----:B------:R-:W-:Y:S01]  /*5b20*/  @!P2 IMAD.MOV R17, RZ, RZ, -R17 ;  /* 0x000000ffff11a224 */ /* 0x000fe200078e0a11 */
[----:B------:R-:W-:-:S02]  /*5b30*/  ISETP.GT.U32.AND P2, PT, R0, R13, PT ;  /* 0x0000000d0000720c */ /* 0x000fc40003f44070 */
[C---:B------:R-:W-:Y:S01]  /*5b40*/  ISETP.GT.U32.AND P6, PT, R0.reuse, R15, PT ;  /* 0x0000000f0000720c */ /* 0x040fe20003fc4070 */
[----:B------:R-:W-:Y:S01]  /*5b50*/  @!P0 IMAD.IADD R99, R99, 0x1, -R0 ;  /* 0x0000000163638824 */ /* 0x000fe200078e0a00 */
[----:B------:R-:W-:Y:S01]  /*5b60*/  IABS R95, R8 ;  /* 0x00000008005f7213 */ /* 0x000fe20000000000 */
[----:B------:R-:W-:Y:S01]  /*5b70*/  IMAD.HI.U32 R4, R3, R11, RZ ;  /* 0x0000000b03047227 */ /* 0x000fe200078e00ff */
[----:B------:R-:W-:Y:S02]  /*5b80*/  @!P1 IADD3 R101, -R101, RZ, RZ ;  /* 0x000000ff65659210 */ /* 0x000fe40007ffe1ff */
[----:B------:R-:W-:Y:S01]  /*5b90*/  ISETP.GT.U32.AND P0, PT, R0, R99, PT ;  /* 0x000000630000720c */ /* 0x000fe20003f04070 */
[----:B------:R-:W-:Y:S01]  /*5ba0*/  IMAD.MOV R7, RZ, RZ, -R4 ;  /* 0x000000ffff077224 */ /* 0x000fe200078e0a04 */
[----:B------:R-:W-:Y:S01]  /*5bb0*/  ISETP.GE.AND P1, PT, R5, RZ, PT ;  /* 0x000000ff0500720c */ /* 0x000fe20003f26270 */
[----:B------:R-:W-:Y:S01]  /*5bc0*/  IMAD.HI.U32 R4, R3, R95, RZ ;  /* 0x0000005f03047227 */ /* 0x000fe200078e00ff */
[----:B------:R-:W-:-:S02]  /*5bd0*/  LOP3.LUT R10, R2, 0xf2, RZ, 0xfc, !PT ;  /* 0x000000f2020a7812 */ /* 0x000fc400078efcff */
[----:B------:R-:W-:Y:S01]  /*5be0*/  LOP3.LUT R12, R2, 0xf4, RZ, 0xfc, !PT ;  /* 0x000000f4020c7812 */ /* 0x000fe200078efcff */
[--C-:B------:R-:W-:Y:S01]  /*5bf0*/  @!P6 IMAD.IADD R15, R15, 0x1, -R0.reuse ;  /* 0x000000010f0fe824 */ /* 0x100fe200078e0a00 */
[----:B------:R-:W-:Y:S01]  /*5c00*/  IABS R93, R10 ;  /* 0x0000000a005d7213 */ /* 0x000fe20000000000 */
[----:B------:R-:W-:Y:S01]  /*5c10*/  @!P2 IMAD.IADD R13, R13, 0x1, -R0 ;  /* 0x000000010d0da824 */ /* 0x000fe200078e0a00 */
[----:B------:R-:W-:Y:S01]  /*5c20*/  ISETP.GE.AND P2, PT, R9, RZ, PT ;  /* 0x000000ff0900720c */ /* 0x000fe20003f46270 */
[----:B------:R-:W-:Y:S01]  /*5c30*/  IMAD R11, R0, R7, R11 ;  /* 0x00000007000b7224 */ /* 0x000fe200078e020b */
[----:B------:R-:W-:Y:S01]  /*5c40*/  ISETP.GE.AND P6, PT, R8, RZ, PT ;  /* 0x000000ff0800720c */ /* 0x000fe20003fc6270 */
[----:B------:R-:W-:Y:S01]  /*5c50*/  @!P3 IMAD.MOV R15, RZ, RZ, -R15 ;  /* 0x000000ffff0fb224 */ /* 0x000fe200078e0a0f */
[----:B------:R-:W-:Y:S01]  /*5c60*/  ISETP.GT.U32.AND P3, PT, R0, R13, PT ;  /* 0x0000000d0000720c */ /* 0x000fe20003f64070 */
[----:B------:R-:W-:Y:S01]  /*5c70*/  IMAD.HI.U32 R5, R3, R97, RZ ;  /* 0x0000006103057227 */ /* 0x000fe200078e00ff */
[----:B------:R-:W-:-:S02]  /*5c80*/  @!P0 IADD3 R99, R99, -R0, RZ ;  /* 0x8000000063638210 */ /* 0x000fc40007ffe0ff */
[C---:B------:R-:W-:Y:S01]  /*5c90*/  ISETP.GT.U32.AND P0, PT, R0.reuse, R11, PT ;  /* 0x0000000b0000720c */ /* 0x040fe20003f04070 */
[----:B------:R-:W-:Y:S01]  /*5ca0*/  IMAD.MOV R4, RZ, RZ, -R4 ;  /* 0x000000ffff047224 */ /* 0x000fe200078e0a04 */
[----:B------:R-:W-:Y:S01]  /*5cb0*/  IABS R8, R12 ;  /* 0x0000000c00087213 */ /* 0x000fe20000000000 */
[----:B------:R-:W-:Y:S02]  /*5cc0*/  IMAD.MOV R5, RZ, RZ, -R5 ;  /* 0x000000ffff057224 */ /* 0x000fe400078e0a05 */
[----:B------:R-:W-:Y:S01]  /*5cd0*/  IMAD R95, R0, R4, R95 ;  /* 0x00000004005f7224 */ /* 0x000fe200078e025f */
[----:B------:R-:W-:Y:S01]  /*5ce0*/  LOP3.LUT R4, R2, 0xf0, RZ, 0xfc, !PT ;  /* 0x000000f002047812 */ /* 0x000fe200078efcff */
[C---:B------:R-:W-:Y:S02]  /*5cf0*/  IMAD R97, R0.reuse, R5, R97 ;  /* 0x0000000500617224 */ /* 0x040fe400078e0261 */
[----:B------:R-:W-:Y:S01]  /*5d00*/  @!P3 IADD3 R13, R13, -R0, RZ ;  /* 0x800000000d0db210 */ /* 0x000fe20007ffe0ff */
[----:B------:R-:W-:Y:S01]  /*5d10*/  @!P4 IMAD.MOV R99, RZ, RZ, -R99 ;  /* 0x000000ffff63c224 */ /* 0x000fe200078e0a63 */
[----:B------:R-:W-:Y:S01]  /*5d20*/  ISETP.GT.U32.AND P3, PT, R0, R95, PT ;  /* 0x0000005f0000720c */ /* 0x000fe20003f64070 */
[----:B------:R-:W-:Y:S01]  /*5d30*/  IMAD.HI.U32 R5, R3, R93, RZ ;  /* 0x0000005d03057227 */ /* 0x000fe200078e00ff */
[----:B------:R-:W-:-:S02]  /*5d40*/  IABS R9, R4 ;  /* 0x0000000400097213 */ /* 0x000fc40000000000 */
[----:B------:R-:W-:Y:S01]  /*5d50*/  ISETP.GE.AND P4, PT, R4, RZ, PT ;  /* 0x000000ff0400720c */ /* 0x000fe20003f86270 */
[----:B------:R-:W-:Y:S02]  /*5d60*/  @!P0 IMAD.IADD R11, R11, 0x1, -R0 ;  /* 0x000000010b0b8824 */ /* 0x000fe400078e0a00 */
[----:B------:R-:W-:Y:S01]  /*5d70*/  @!P5 IMAD.MOV R13, RZ, RZ, -R13 ;  /* 0x000000ffff0dd224 */ /* 0x000fe200078e0a0d */
[C---:B------:R-:W-:Y:S01]  /*5d80*/  ISETP.GT.U32.AND P5, PT, R0.reuse, R97, PT ;  /* 0x000000610000720c */ /* 0x040fe20003fa4070 */
[----:B------:R-:W-:Y:S01]  /*5d90*/  IMAD.HI.U32 R4, R3, R9, RZ ;  /* 0x0000000903047227 */ /* 0x000fe200078e00ff */
[----:B------:R-:W-:-:S03]  /*5da0*/  ISETP.GT.U32.AND P0, PT, R0, R11, PT ;  /* 0x0000000b0000720c */ /* 0x000fc60003f04070 */
[----:B------:R-:W-:Y:S02]  /*5db0*/  @!P3 IMAD.IADD R95, R95, 0x1, -R0 ;  /* 0x000000015f5fb824 */ /* 0x000fe400078e0a00 */
[----:B------:R-:W-:Y:S02]  /*5dc0*/  IMAD.MOV R4, RZ, RZ, -R4 ;  /* 0x000000ffff047224 */ /* 0x000fe400078e0a04 */
[----:B------:R-:W-:Y:S01]  /*5dd0*/  IMAD.HI.U32 R7, R3, R8, RZ ;  /* 0x0000000803077227 */ /* 0x000fe200078e00ff */
[----:B------:R-:W-:-:S03]  /*5de0*/  ISETP.GT.U32.AND P3, PT, R0, R95, PT ;  /* 0x0000005f0000720c */ /* 0x000fc60003f64070 */
[----:B------:R-:W-:Y:S02]  /*5df0*/  @!P5 IMAD.IADD R97, R97, 0x1, -R0 ;  /* 0x000000016161d824 */ /* 0x000fe400078e0a00 */
[----:B------:R-:W-:Y:S01]  /*5e00*/  @!P0 IADD3 R11, R11, -R0, RZ ;  /* 0x800000000b0b8210 */ /* 0x000fe20007ffe0ff */
[----:B------:R-:W-:Y:S01]  /*5e10*/  IMAD R9, R0, R4, R9 ;  /* 0x0000000400097224 */ /* 0x000fe200078e0209 */
[----:B------:R-:W-:Y:S01]  /*5e20*/  ISETP.GE.AND P0, PT, R10, RZ, PT ;  /* 0x000000ff0a00720c */ /* 0x000fe20003f06270 */
[----:B------:R-:W-:Y:S01]  /*5e30*/  IMAD.MOV R5, RZ, RZ, -R5 ;  /* 0x000000ffff057224 */ /* 0x000fe200078e0a05 */
[C---:B------:R-:W-:Y:S01]  /*5e40*/  ISETP.GT.U32.AND P5, PT, R0.reuse, R97, PT ;  /* 0x000000610000720c */ /* 0x040fe20003fa4070 */
[----:B------:R-:W-:Y:S01]  /*5e50*/  @!P1 IMAD.MOV R11, RZ, RZ, -R11 ;  /* 0x000000ffff0b9224 */ /* 0x000fe200078e0a0b */
[----:B------:R-:W-:Y:S01]  /*5e60*/  ISETP.GT.U32.AND P1, PT, R0, R9, PT ;  /* 0x000000090000720c */ /* 0x000fe20003f24070 */
[----:B------:R-:W-:Y:S01]  /*5e70*/  IMAD.MOV R7, RZ, RZ, -R7 ;  /* 0x000000ffff077224 */ /* 0x000fe200078e0a07 */
[----:B------:R-:W-:Y:S01]  /*5e80*/  LOP3.LUT R10, R2, 0xfc, RZ, 0xfc, !PT ;  /* 0x000000fc020a7812 */ /* 0x000fe200078efcff */
[C---:B------:R-:W-:Y:S01]  /*5e90*/  IMAD R93, R0.reuse, R5, R93 ;  /* 0x00000005005d7224 */ /* 0x040fe200078e025d */
[----:B------:R-:W-:Y:S01]  /*5ea0*/  IABS R5, R16 ;  /* 0x0000001000057213 */ /* 0x000fe20000000000 */
[----:B------:R-:W-:Y:S01]  /*5eb0*/  IMAD R7, R0, R7, R8 ;  /* 0x0000000700077224 */ /* 0x000fe200078e0208 */
[----:B------:R-:W-:Y:S01]  /*5ec0*/  IABS R8, R10 ;  /* 0x0000000a00087213 */ /* 0x000fe20000000000 */
[----:B------:R-:W-:-:S04]  /*5ed0*/  IMAD.HI.U32 R2, R3, R91, RZ ;  /* 0x0000005b03027227 */ /* 0x000fc800078e00ff */
[--C-:B------:R-:W-:Y:S01]  /*5ee0*/  @!P3 IMAD.IADD R95, R95, 0x1, -R0.reuse ;  /* 0x000000015f5fb824 */ /* 0x100fe200078e0a00 */
[C---:B------:R-:W-:Y:S01]  /*5ef0*/  ISETP.GT.U32.AND P3, PT, R0.reuse, R93, PT ;  /* 0x0000005d0000720c */ /* 0x040fe20003f64070 */
[--C-:B------:R-:W-:Y:S01]  /*5f00*/  @!P5 IMAD.IADD R97, R97, 0x1, -R0.reuse ;  /* 0x000000016161d824 */ /* 0x100fe200078e0a00 */
[----:B------:R-:W-:Y:S01]  /*5f10*/  ISETP.GT.U32.AND P5, PT, R0, R7, PT ;  /* 0x000000070000720c */ /* 0x000fe20003fa4070 */
[----:B------:R-:W-:Y:S01]  /*5f20*/  @!P1 IMAD.IADD R9, R9, 0x1, -R0 ;  /* 0x0000000109099824 */ /* 0x000fe200078e0a00 */
[----:B------:R-:W-:Y:S01]  /*5f30*/  IADD3 R2, -R2, RZ, RZ ;  /* 0x000000ff02027210 */ /* 0x000fe20007ffe1ff */
[----:B------:R-:W-:Y:S01]  /*5f40*/  @!P6 IMAD.MOV R95, RZ, RZ, -R95 ;  /* 0x000000ffff5fe224 */ /* 0x000fe200078e0a5f */
[----:B------:R-:W-:Y:S01]  /*5f50*/  @!P2 IADD3 R97, -R97, RZ, RZ ;  /* 0x000000ff6161a210 */ /* 0x000fe20007ffe1ff */
[----:B------:R-:W-:Y:S01]  /*5f60*/  IMAD.HI.U32 R4, R3, R27, RZ ;  /* 0x0000001b03047227 */ /* 0x000fe200078e00ff */
[----:B------:R-:W-:-:S03]  /*5f70*/  ISETP.GT.U32.AND P1, PT, R0, R9, PT ;  /* 0x000000090000720c */ /* 0x000fc60003f24070 */
[C---:B------:R-:W-:Y:S02]  /*5f80*/  IMAD R91, R0.reuse, R2, R91 ;  /* 0x00000002005b7224 */ /* 0x040fe400078e025b */
[----:B------:R-:W-:Y:S02]  /*5f90*/  IMAD.HI.U32 R2, R3, R5, RZ ;  /* 0x0000000503027227 */ /* 0x000fe400078e00ff */
[----:B------:R-:W-:Y:S02]  /*5fa0*/  @!P5 IADD3 R7, R7, -R0, RZ ;  /* 0x800000000707d210 */ /* 0x000fe40007ffe0ff */
[----:B------:R-:W-:Y:S01]  /*5fb0*/  @!P3 IMAD.IADD R93, R93, 0x1, -R0 ;  /* 0x000000015d5db824 */ /* 0x000fe200078e0a00 */
[C---:B------:R-:W-:Y:S01]  /*5fc0*/  ISETP.GT.U32.AND P3, PT, R0.reuse, R91, PT ;  /* 0x0000005b0000720c */ /* 0x040fe20003f64070 */
[----:B------:R-:W-:Y:S01]  /*5fd0*/  IMAD.MOV R2, RZ, RZ, -R2 ;  /* 0x000000ffff027224 */ /* 0x000fe200078e0a02 */
[C---:B------:R-:W-:Y:S01]  /*5fe0*/  ISETP.GT.U32.AND P6, PT, R0.reuse, R7, PT ;  /* 0x000000070000720c */ /* 0x040fe20003fc4070 */
[----:B------:R-:W-:Y:S01]  /*5ff0*/  IMAD.HI.U32 R3, R3, R8, RZ ;  /* 0x0000000803037227 */ /* 0x000fe200078e00ff */
[----:B------:R-:W-:-:S03]  /*6000*/  ISETP.GT.U32.AND P5, PT, R0, R93, PT ;  /* 0x0000005d0000720c */ /* 0x000fc60003fa4070 */
[----:B------:R-:W-:Y:S01]  /*6010*/  IMAD R5, R0, R2, R5 ;  /* 0x0000000200057224 */ /* 0x000fe200078e0205 */
[----:B------:R-:W-:Y:S01]  /*6020*/  IADD3 R2, R134, -0x1, RZ ;  /* 0xffffffff86027810 */ /* 0x000fe20007ffe0ff */
[----:B------:R-:W-:Y:S02]  /*6030*/  IMAD.MOV R4, RZ, RZ, -R4 ;  /* 0x000000ffff047224 */ /* 0x000fe400078e0a04 */
[--C-:B------:R-:W-:Y:S01]  /*6040*/  @!P1 IMAD.IADD R9, R9, 0x1, -R0.reuse ;  /* 0x0000000109099824 */ /* 0x100fe200078e0a00 */
[C---:B------:R-:W-:Y:S01]  /*6050*/  ISETP.GT.U32.AND P1, PT, R0.reuse, R5, PT ;  /* 0x000000050000720c */ /* 0x040fe20003f24070 */
[----:B------:R-:W-:Y:S02]  /*6060*/  IMAD.MOV R3, RZ, RZ, -R3 ;  /* 0x000000ffff037224 */ /* 0x000fe400078e0a03 */
[----:B------:R-:W-:Y:S02]  /*6070*/  @!P3 IMAD.IADD R91, R91, 0x1, -R0 ;  /* 0x000000015b5bb824 */ /* 0x000fe400078e0a00 */
[----:B------:R-:W-:Y:S01]  /*6080*/  IMAD R27, R0, R4, R27 ;  /* 0x00000004001b7224 */ /* 0x000fe200078e021b */
[----:B------:R-:W-:Y:S01]  /*6090*/  IADD3 R4, R134, -0x9, RZ ;  /* 0xfffffff786047810 */ /* 0x000fe20007ffe0ff */
[C---:B------:R-:W-:Y:S01]  /*60a0*/  IMAD R3, R0.reuse, R3, R8 ;  /* 0x0000000300037224 */ /* 0x040fe200078e0208 */
[C---:B------:R-:W-:Y:S01]  /*60b0*/  ISETP.GT.U32.AND P3, PT, R0.reuse, R91, PT ;  /* 0x0000005b0000720c */ /* 0x040fe20003f64070 */
[--C-:B------:R-:W-:Y:S01]  /*60c0*/  @!P5 IMAD.IADD R93, R93, 0x1, -R0.reuse ;  /* 0x000000015d5dd824 */ /* 0x100fe200078e0a00 */
[C---:B------:R-:W-:Y:S01]  /*60d0*/  ISETP.GT.U32.AND P5, PT, R0.reuse, R27, PT ;  /* 0x0000001b0000720c */ /* 0x040fe20003fa4070 */
[--C-:B------:R-:W-:Y:S01]  /*60e0*/  @!P6 IMAD.IADD R7, R7, 0x1, -R0.reuse ;  /* 0x000000010707e824 */ /* 0x100fe200078e0a00 */
[----:B------:R-:W-:Y:S01]  /*60f0*/  ISETP.GT.U32.AND P6, PT, R0, R3, PT ;  /* 0x000000030000720c */ /* 0x000fe20003fc4070 */
[----:B------:R-:W-:Y:S01]  /*6100*/  @!P1 IMAD.IADD R5, R5, 0x1, -R0 ;  /* 0x0000000105059824 */ /* 0x000fe200078e0a00 */
[----:B------:R-:W-:Y:S01]  /*6110*/  @!P0 IADD3 R93, -R93, RZ, RZ ;  /* 0x000000ff5d5d8210 */ /* 0x000fe20007ffe1ff */
[----:B------:R-:W-:Y:S01]  /*6120*/  @!P4 IMAD.MOV R9, RZ, RZ, -R9 ;  /* 0x000000ffff09c224 */ /* 0x000fe200078e0a09 */
[----:B------:R-:W-:-:S02]  /*6130*/  ISETP.GE.AND P4, PT, R12, RZ, PT ;  /* 0x000000ff0c00720c */ /* 0x000fc40003f86270 */
[----:B------:R-:W-:Y:S02]  /*6140*/  ISETP.GT.U32.AND P2, PT, R0, R5, PT ;  /* 0x000000050000720c */ /* 0x000fe40003f44070 */
[----:B------:R-:W-:Y:S01]  /*6150*/  ISETP.GE.U32.AND P1, PT, R2, 0x7fffffc0, PT ;  /* 0x7fffffc00200780c */ /* 0x000fe20003f26070 */
[--C-:B------:R-:W-:Y:S01]  /*6160*/  @!P3 IMAD.IADD R91, R91, 0x1, -R0.reuse ;  /* 0x000000015b5bb824 */ /* 0x100fe200078e0a00 */
[----:B------:R-:W-:Y:S01]  /*6170*/  ISETP.GE.AND P3, PT, R14, RZ, PT ;  /* 0x000000ff0e00720c */ /* 0x000fe20003f66270 */
[--C-:B------:R-:W-:Y:S01]  /*6180*/  @!P5 IMAD.IADD R27, R27, 0x1, -R0.reuse ;  /* 0x000000011b1bd824 */ /* 0x100fe200078e0a00 */
[----:B------:R-:W-:Y:S01]  /*6190*/  ISETP.GE.AND P5, PT, R16, RZ, PT ;  /* 0x000000ff1000720c */ /* 0x000fe20003fa6270 */
[--C-:B------:R-:W-:Y:S01]  /*61a0*/  @!P6 IMAD.IADD R3, R3, 0x1, -R0.reuse ;  /* 0x000000010303e824 */ /* 0x100fe200078e0a00 */
[----:B------:R-:W-:Y:S02]  /*61b0*/  IADD3 R2, R134, -0x5, RZ ;  /* 0xfffffffb86027810 */ /* 0x000fe40007ffe0ff */
[C---:B------:R-:W-:Y:S01]  /*61c0*/  ISETP.GT.U32.AND P6, PT, R0.reuse, R27, PT ;  /* 0x0000001b0000720c */ /* 0x040fe20003fc4070 */
[----:B------:R-:W-:Y:S01]  /*61d0*/  @!P4 IMAD.MOV R7, RZ, RZ, -R7 ;  /* 0x000000ffff07c224 */ /* 0x000fe200078e0a07 */
[----:B------:R-:W-:Y:S01]  /*61e0*/  ISETP.GT.U32.AND P0, PT, R0, R3, PT ;  /* 0x000000030000720c */ /* 0x000fe20003f04070 */
[----:B------:R-:W-:Y:S01]  /*61f0*/  @!P2 IMAD.IADD R5, R5, 0x1, -R0 ;  /* 0x000000010505a824 */ /* 0x000fe200078e0a00 */
[----:B------:R-:W-:-:S02]  /*6200*/  ISETP.GE.U32.AND P2, PT, R2, 0x7fffffbc, PT ;  /* 0x7fffffbc0200780c */ /* 0x000fc40003f46070 */
[----:B------:R-:W-:Y:S01]  /*6210*/  IADD3 R2, R134, -0xd, RZ ;  /* 0xfffffff386027810 */ /* 0x000fe20007ffe0ff */
[----:B------:R-:W-:Y:S01]  /*6220*/  @!P3 IMAD.MOV R91, RZ, RZ, -R91 ;  /* 0x000000ffff5bb224 */ /* 0x000fe200078e0a5b */
[----:B------:R-:W-:Y:S01]  /*6230*/  ISETP.GE.AND P3, PT, R18, RZ, PT ;  /* 0x000000ff1200720c */ /* 0x000fe20003f66270 */
[----:B------:R-:W-:Y:S01]  /*6240*/  @!P5 IMAD.MOV R5, RZ, RZ, -R5 ;  /* 0x000000ffff05d224 */ /* 0x000fe200078e0a05 */
[----:B------:R-:W-:Y:S02]  /*6250*/  ISETP.GE.AND P5, PT, R10, RZ, PT ;  /* 0x000000ff0a00720c */ /* 0x000fe40003fa6270 */
[----:B------:R-:W-:Y:S02]  /*6260*/  ISETP.GE.U32.AND P4, PT, R4, 0x7fffffb8, PT ;  /* 0x7fffffb80400780c */ /* 0x000fe40003f86070 */
[----:B------:R-:W-:Y:S01]  /*6270*/  @!P6 IADD3 R27, R27, -R0, RZ ;  /* 0x800000001b1be210 */ /* 0x000fe20007ffe0ff */
[----:B------:R-:W-:Y:S01]  /*6280*/  @!P0 IMAD.IADD R3, R3, 0x1, -R0 ;  /* 0x0000000103038824 */ /* 0x000fe200078e0a00 */
[----:B------:R-:W-:Y:S01]  /*6290*/  ISETP.NE.AND P0, PT, RZ, c[0x0][0x17c], PT ;  /* 0x00005f00ff007a0c */ /* 0x000fe20003f05270 */
[----:B------:R-:W-:Y:S01]  /*62a0*/  IMAD R0, R20, c[0x0][0x18c], RZ ;  /* 0x0000630014007a24 */ /* 0x000fe200078e02ff */
[----:B------:R-:W-:-:S02]  /*62b0*/  ISETP.GE.U32.AND P6, PT, R2, 0x7fffffb4, PT ;  /* 0x7fffffb40200780c */ /* 0x000fc40003fc6070 */
[----:B------:R-:W-:Y:S01]  /*62c0*/  SEL R42, R44, R33, !P0 ;  /* 0x000000212c2a7207 */ /* 0x000fe20004000000 */
[----:B------:R-:W-:Y:S01]  /*62d0*/  @!P3 IMAD.MOV R27, RZ, RZ, -R27 ;  /* 0x000000ffff1bb224 */ /* 0x000fe200078e0a1b */
[----:B------:R-:W-:Y:S01]  /*62e0*/  IADD3 R2, R134, -0x11, RZ ;  /* 0xffffffef86027810 */ /* 0x000fe20007ffe0ff */
[----:B------:R-:W-:Y:S01]  /*62f0*/  @!P5 IMAD.MOV R3, RZ, RZ, -R3 ;  /* 0x000000ffff03d224 */ /* 0x000fe200078e0a03 */
[----:B------:R-:W-:Y:S01]  /*6300*/  SEL R10, R44, R97, !P0 ;  /* 0x000000612c0a7207 */ /* 0x000fe20004000000 */
[----:B------:R-:W-:Y:S01]  /*6310*/  IMAD R97, R42, c[0x0][0x190], RZ ;  /* 0x000064002a617a24 */ /* 0x000fe200078e02ff */
[----:B------:R-:W-:Y:S02]  /*6320*/  LEA R4, P5, R0, c[0x0][0x168], 0x2 ;  /* 0x00005a0000047a11 */ /* 0x000fe400078a10ff */
[----:B------:R-:W-:Y:S01]  /*6330*/  SEL R40, R44, R25, !P0 ;  /* 0x000000192c287207 */ /* 0x000fe20004000000 */
[----:B------:R-:W-:Y:S01]  /*6340*/  IMAD R10, R10, c[0x0][0x190], RZ ;  /* 0x000064000a0a7a24 */ /* 0x000fe200078e02ff */
[----:B------:R-:W-:-:S02]  /*6350*/  ISETP.GE.U32.AND P3, PT, R2, 0x7fffffb0, PT ;  /* 0x7fffffb00200780c */ /* 0x000fc40003f66070 */
[C---:B------:R-:W-:Y:S02]  /*6360*/  SEL R46, R44.reuse, R31, !P0 ;  /* 0x0000001f2c2e7207 */ /* 0x040fe40004000000 */
[C---:B------:R-:W-:Y:S02]  /*6370*/  SEL R48, R44.reuse, R29, !P0 ;  /* 0x0000001d2c307207 */ /* 0x040fe40004000000 */
[C---:B------:R-:W-:Y:S02]  /*6380*/  SEL R50, R44.reuse, R35, !P0 ;  /* 0x000000232c327207 */ /* 0x040fe40004000000 */
[C---:B------:R-:W-:Y:S02]  /*6390*/  SEL R54, R44.reuse, R43, !P0 ;  /* 0x0000002b2c367207 */ /* 0x040fe40004000000 */
[C---:B------:R-:W-:Y:S02]  /*63a0*/  SEL R56, R44.reuse, R37, !P0 ;  /* 0x000000252c387207 */ /* 0x040fe40004000000 */
[----:B------:R-:W-:-:S02]  /*63b0*/  SEL R58, R44, R41, !P0 ;  /* 0x000000292c3a7207 */ /* 0x000fc40004000000 */
        /* <DEDUP_REMOVED lines=27> */
[C---:B------:R-:W-:Y:S01]  /*6570*/  SEL R111, R44.reuse, R111, !P0 ;  /* 0x0000006f2c6f7207 */ /* 0x040fe20004000000 */
[----:B------:R-:W-:Y:S01]  /*6580*/  IMAD R25, R25, c[0x0][0x190], RZ ;  /* 0x0000640019197a24 */ /* 0x000fe200078e02ff */
[----:B------:R-:W-:Y:S01]  /*6590*/  SEL R119, R44, R119, !P0 ;  /* 0x000000772c777207 */ /* 0x000fe20004000000 */
[----:B------:R-:W-:Y:S01]  /*65a0*/  IMAD R12, R12, c[0x0][0x190], RZ ;  /* 0x000064000c0c7a24 */ /* 0x000fe200078e02ff */
[----:B------:R-:W-:-:S02]  /*65b0*/  SEL R115, R44, R115, !P0 ;  /* 0x000000732c737207 */ /* 0x000fc40004000000 */
[C---:B------:R-:W-:Y:S02]  /*65c0*/  SEL R161, R44.reuse, R161, !P0 ;  /* 0x000000a12ca17207 */ /* 0x040fe40004000000 */
[C---:B------:R-:W-:Y:S02]  /*65d0*/  SEL R159, R44.reuse, R159, !P0 ;  /* 0x0000009f2c9f7207 */ /* 0x040fe40004000000 */
[C---:B------:R-:W-:Y:S01]  /*65e0*/  SEL R157, R44.reuse, R157, !P0 ;  /* 0x0000009d2c9d7207 */ /* 0x040fe20004000000 */
[----:B------:R-:W-:Y:S01]  /*65f0*/  IMAD R161, R161, c[0x0][0x190], RZ ;  /* 0x00006400a1a17a24 */ /* 0x000fe200078e02ff */
        /* <DEDUP_REMOVED lines=38> */
[----:B------:R-:W-:Y:S01]  /*6860*/  SEL R118, R44, R163, !P0 ;  /* 0x000000a32c767207 */ /* 0x000fe20004000000 */
[----:B------:R-:W-:Y:S01]  /*6870*/  IMAD R163, R116, c[0x0][0x190], RZ ;  /* 0x0000640074a37a24 */ /* 0x000fe200078e02ff */
[----:B------:R-:W-:Y:S01]  /*6880*/  SEL R113, R44, R165, !P0 ;  /* 0x000000a52c717207 */ /* 0x000fe20004000000 */
[----:B------:R-:W-:Y:S01]  /*6890*/  IMAD R165, R108, c[0x0][0x190], RZ ;  /* 0x000064006ca57a24 */ /* 0x000fe200078e02ff */
[----:B------:R-:W-:Y:S01]  /*68a0*/  SEL R128, R44, R167, !P0 ;  /* 0x000000a72c807207 */ /* 0x000fe20004000000 */
[----:B------:R-:W-:Y:S01]  /*68b0*/  IMAD R167, R122, c[0x0][0x190], RZ ;  /* 0x000064007aa77a24 */ /* 0x000fe200078e02ff */
[----:B------:R-:W-:Y:S01]  /*68c0*/  SEL R110, R44, R169, !P0 ;  /* 0x000000a92c6e7207 */ /* 0x000fe20004000000 */
        /* <DEDUP_REMOVED lines=123> */
[C---:B------:R-:W-:Y:S01]  /*7080*/  SEL R2, R44.reuse, R27, !P0 ;  /* 0x0000001b2c027207 */ /* 0x040fe20004000000 */
[----:B------:R-:W-:Y:S01]  /*7090*/  IMAD R51, R51, c[0x0][0x190], RZ ;  /* 0x0000640033337a24 */ /* 0x000fe200078e02ff */
[----:B------:R-:W-:Y:S01]  /*70a0*/  SEL R3, R44, R3, !P0 ;  /* 0x000000032c037207 */ /* 0x000fe20004000000 */
[----:B------:R-:W-:Y:S01]  /*70b0*/  IMAD R49, R49, c[0x0][0x190], RZ ;  /* 0x0000640031317a24 */ /* 0x000fe200078e02ff */
[----:B------:R-:W-:Y:S01]  /*70c0*/  LEA.HI.X.SX32 R0, R0, c[0x0][0x16c], 0x2, P5 ;  /* 0x00005b0000007a11 */ /* 0x000fe200028f16ff */
[----:B------:R-:W-:Y:S01]  /*70d0*/  IMAD R47, R47, c[0x0][0x190], RZ ;  /* 0x000064002f2f7a24 */ /* 0x000fe200078e02ff */
[----:B------:R-:W-:Y:S01]  /*70e0*/  LEA R224, P0, R97, R4, 0x2 ;  /* 0x0000000461e07211 */ /* 0x000fe200078010ff */
[----:B------:R-:W-:Y:S01]  /*70f0*/  IMAD R45, R45, c[0x0][0x190], RZ ;  /* 0x000064002d2d7a24 */ /* 0x000fe200078e02ff */
[----:B------:R-:W-:Y:S01]  /*7100*/  LEA R232, P5, R38, c[0x0][0x160], 0x2 ;  /* 0x0000580026e87a11 */ /* 0x000fe200078a10ff */
[----:B------:R-:W-:Y:S01]  /*7110*/  IMAD R43, R43, c[0x0][0x190], RZ ;  /* 0x000064002b2b7a24 */ /* 0x000fe200078e02ff */
[----:B------:R-:W-:Y:S01]  /*7120*/  LEA.HI.X.SX32 R225, R97, R0, 0x2, P0 ;  /* 0x0000000061e17211 */ /* 0x000fe200000f16ff */
[----:B------:R-:W-:Y:S01]  /*7130*/  IMAD R97, R82, c[0x0][0x190], RZ ;  /* 0x0000640052617a24 */ /* 0x000fe200078e02ff */
[----:B------:R-:W-:Y:S01]  /*7140*/  LEA R234, P0, R32, c[0x0][0x160], 0x2 ;  /* 0x0000580020ea7a11 */ /* 0x000fe200078010ff */
[----:B------:R-:W-:Y:S01]  /*7150*/  IMAD R41, R41, c[0x0][0x190], RZ ;  /* 0x0000640029297a24 */ /* 0x000fe200078e02ff */
[----:B------:R-:W-:Y:S01]  /*7160*/  LEA.HI.X.SX32 R233, R38, c[0x0][0x164], 0x2, P5 ;  /* 0x0000590026e97a11 */ /* 0x000fe200028f16ff */
[----:B------:R1:W-:Y:S01]  /*7170*/  STL.64 [R1+0x9c8], R224 ;  /* 0x0009c8e001007387 */ /* 0x0003e20000100a00 */
[----:B------:R-:W-:Y:S01]  /*7180*/  LEA.HI.X.SX32 R235, R32, c[0x0][0x164], 0x2, P0 ;  /* 0x0000590020eb7a11 */ /* 0x000fe200000f16ff */
[----:B------:R-:W-:Y:S01]  /*7190*/  IMAD R39, R39, c[0x0][0x190], RZ ;  /* 0x0000640027277a24 */ /* 0x000fe200078e02ff */
[----:B------:R-:W-:Y:S01]  /*71a0*/  LEA R238, P0, R34, c[0x0][0x160], 0x2 ;  /* 0x0000580022ee7a11 */ /* 0x000fe200078010ff */
[----:B------:R-:W-:Y:S01]  /*71b0*/  IMAD R37, R37, c[0x0][0x190], RZ ;  /* 0x0000640025257a24 */ /* 0x000fe200078e02ff */
[----:B------:R-:W-:Y:S01]  /*71c0*/  LEA R236, P5, R36, c[0x0][0x160], 0x2 ;  /* 0x0000580024ec7a11 */ /* 0x000fe200078a10ff */
[----:B------:R-:W-:Y:S01]  /*71d0*/  IMAD R35, R35, c[0x0][0x190], RZ ;  /* 0x0000640023237a24 */ /* 0x000fe200078e02ff */
[----:B------:R-:W-:Y:S01]  /*71e0*/  LEA.HI.X.SX32 R239, R34, c[0x0][0x164], 0x2, P0 ;  /* 0x0000590022ef7a11 */ /* 0x000fe200000f16ff */
[----:B------:R-:W-:Y:S01]  /*71f0*/  IMAD R33, R33, c[0x0][0x190], RZ ;  /* 0x0000640021217a24 */ /* 0x000fe200078e02ff */
[-C--:B------:R-:W-:Y:S01]  /*7200*/  LEA R226, P0, R93, R4.reuse, 0x2 ;  /* 0x000000045de27211 */ /* 0x080fe200078010ff */
[----:B------:R-:W-:Y:S01]  /*7210*/  IMAD R31, R31, c[0x0][0x190], RZ ;  /* 0x000064001f1f7a24 */ /* 0x000fe200078e02ff */
[----:B------:R-:W-:Y:S01]  /*7220*/  LEA.HI.X.SX32 R237, R36, c[0x0][0x164], 0x2, P5 ;  /* 0x0000590024ed7a11 */ /* 0x000fe200028f16ff */
[----:B------:R-:W-:Y:S01]  /*7230*/  IMAD R30, R30, c[0x0][0x190], RZ ;  /* 0x000064001e1e7a24 */ /* 0x000fe200078e02ff */
[----:B------:R-:W-:Y:S01]  /*7240*/  LEA R246, P5, R91, R4, 0x2 ;  /* 0x000000045bf67211 */ /* 0x000fe200078a10ff */
[----:B------:R-:W-:Y:S01]  /*7250*/  IMAD R29, R29, c[0x0][0x190], RZ ;  /* 0x000064001d1d7a24 */ /* 0x000fe200078e02ff */
[----:B------:R-:W-:Y:S01]  /*7260*/  LEA.HI.X.SX32 R227, R93, R0, 0x2, P0 ;  /* 0x000000005de37211 */ /* 0x000fe200000f16ff */
[----:B------:R-:W-:Y:S01]  /*7270*/  IMAD R93, R62, c[0x0][0x190], RZ ;  /* 0x000064003e5d7a24 */ /* 0x000fe200078e02ff */
[----:B------:R-:W-:Y:S01]  /*7280*/  LEA R90, P0, R195, R4, 0x2 ;  /* 0x00000004c35a7211 */ /* 0x000fe200078010ff */
[----:B------:R-:W-:Y:S01]  /*7290*/  IMAD R28, R28, c[0x0][0x190], RZ ;  /* 0x000064001c1c7a24 */ /* 0x000fe200078e02ff */
[-C--:B------:R-:W-:Y:S01]  /*72a0*/  LEA.HI.X.SX32 R247, R91, R0.reuse, 0x2, P5 ;  /* 0x000000005bf77211 */ /* 0x080fe200028f16ff */
[----:B------:R-:W-:Y:S01]  /*72b0*/  IMAD R26, R26, c[0x0][0x190], RZ ;  /* 0x000064001a1a7a24 */ /* 0x000fe200078e02ff */
[----:B------:R-:W-:Y:S01]  /*72c0*/  LEA.HI.X.SX32 R91, R195, R0, 0x2, P0 ;  /* 0x00000000c35b7211 */ /* 0x000fe200000f16ff */
[----:B------:R-:W-:Y:S01]  /*72d0*/  IMAD R24, R24, c[0x0][0x190], RZ ;  /* 0x0000640018187a24 */ /* 0x000fe200078e02ff */
[----:B-1----:R-:W-:Y:S01]  /*72e0*/  LEA R224, P5, R95, R4, 0x2 ;  /* 0x000000045fe07211 */ /* 0x002fe200078a10ff */
[----:B------:R-:W-:Y:S01]  /*72f0*/  STL.64 [R1+0x5d0], R246 ;  /* 0x0005d0f601007387 */ /* 0x000fe20000100a00 */
[----:B------:R-:W-:Y:S01]  /*7300*/  IMAD R23, R23, c[0x0][0x190], RZ ;  /* 0x0000640017177a24 */ /* 0x000fe200078e02ff */
[----:B------:R-:W-:Y:S01]  /*7310*/  IADD3 R27, R134, -0x15, RZ ;  /* 0xffffffeb861b7810 */ /* 0x000fe20007ffe0ff */
[----:B------:R-:W-:Y:S01]  /*7320*/  IMAD R22, R22, c[0x0][0x190], RZ ;  /* 0x0000640016167a24 */ /* 0x000fe200078e02ff */
[----:B------:R-:W-:Y:S01]  /*7330*/  STL.64 [R1+0x5d8], R226 ;  /* 0x0005d8e201007387 */ /* 0x000fe20000100a00 */
[----:B------:R-:W-:Y:S01]  /*7340*/  LEA.HI.X.SX32 R225, R95, R0, 0x2, P5 ;  /* 0x000000005fe17211 */ /* 0x000fe200028f16ff */
[----:B------:R-:W-:Y:S01]  /*7350*/  IMAD R95, R72, c[0x0][0x190], RZ ;  /* 0x00006400485f7a24 */ /* 0x000fe200078e02ff */
[----:B------:R-:W-:Y:S01]  /*7360*/  LEA R248, P5, R197, R4, 0x2 ;  /* 0x00000004c5f87211 */ /* 0x000fe200078a10ff */
[----:B------:R1:W-:Y:S01]  /*7370*/  STL.64 [R1+0x5e8], R90 ;  /* 0x0005e85a01007387 */ /* 0x0003e20000100a00 */
[----:B------:R-:W-:-:S02]  /*7380*/  IMAD R21, R21, c[0x0][0x190], RZ ;  /* 0x0000640015157a24 */ /* 0x000fc400078e02ff */
[----:B------:R-:W-:Y:S01]  /*7390*/  LEA.HI.X.SX32 R249, R197, R0, 0x2, P5 ;  /* 0x00000000c5f97211 */ /* 0x000fe200028f16ff */
[----:B------:R2:W-:Y:S01]  /*73a0*/  STL.64 [R1+0x5e0], R224 ;  /* 0x0005e0e001007387 */ /* 0x0005e20000100a00 */
[----:B------:R-:W-:Y:S02]  /*73b0*/  IMAD R20, R20, c[0x0][0x190], RZ ;  /* 0x0000640014147a24 */ /* 0x000fe400078e02ff */
[----:B------:R-:W-:Y:S02]  /*73c0*/  IMAD R19, R19, c[0x0][0x190], RZ ;  /* 0x0000640013137a24 */ /* 0x000fe400078e02ff */
[----:B------:R-:W-:Y:S02]  /*73d0*/  IMAD R18, R18, c[0x0][0x190], RZ ;  /* 0x0000640012127a24 */ /* 0x000fe400078e02ff */
[----:B------:R-:W-:Y:S01]  /*73e0*/  IMAD R17, R17, c[0x0][0x190], RZ ;  /* 0x0000640011117a24 */ /* 0x000fe200078e02ff */
[----:B-1----:R-:W-:Y:S01]  /*73f0*/  LEA R90, P0, R199, R4, 0x2 ;  /* 0x00000004c75a7211 */ /* 0x002fe200078010ff */
[----:B------:R-:W-:-:S02]  /*7400*/  IMAD R16, R16, c[0x0][0x190], RZ ;  /* 0x0000640010107a24 */ /* 0x000fc400078e02ff */
[----:B------:R-:W-:Y:S01]  /*7410*/  IMAD R15, R15, c[0x0][0x190], RZ ;  /* 0x000064000f0f7a24 */ /* 0x000fe200078e02ff */
[----:B------:R-:W-:Y:S01]  /*7420*/  LEA.HI.X.SX32 R91, R199, R0, 0x2, P0 ;  /* 0x00000000c75b7211 */ /* 0x000fe200000f16ff */
[----:B------:R-:W-:Y:S01]  /*7430*/  IMAD R14, R14, c[0x0][0x190], RZ ;  /* 0x000064000e0e7a24 */ /* 0x000fe200078e02ff */
[----:B--2---:R-:W-:Y:S01]  /*7440*/  LEA R224, P5, R201, R4, 0x2 ;  /* 0x00000004c9e07211 */ /* 0x004fe200078a10ff */
[----:B------:R-:W-:Y:S02]  /*7450*/  IMAD R13, R13, c[0x0][0x190], RZ ;  /* 0x000064000d0d7a24 */ /* 0x000fe400078e02ff */
[----:B------:R1:W-:Y:S01]  /*7460*/  STL.64 [R1+0x5f8], R90 ;  /* 0x0005f85a01007387 */ /* 0x0003e20000100a00 */
[----:B------:R-:W-:Y:S01]  /*7470*/  LEA.HI.X.SX32 R225, R201, R0, 0x2, P5 ;  /* 0x00000000c9e17211 */ /* 0x000fe200028f16ff */
[----:B------:R-:W-:Y:S01]  /*7480*/  IMAD R11, R11, c[0x0][0x190], RZ ;  /* 0x000064000b0b7a24 */ /* 0x000fe200078e02ff */
[----:B------:R-:W-:Y:S01]  /*7490*/  LEA R250, P5, R205, R4, 0x2 ;  /* 0x00000004cdfa7211 */ /* 0x000fe200078a10ff */
[----:B------:R-:W-:Y:S01]  /*74a0*/  STL.64 [R1+0x5f0], R248 ;  /* 0x0005f0f801007387 */ /* 0x000fe20000100a00 */
[----:B------:R-:W-:-:S02]  /*74b0*/  IMAD R9, R9, c[0x0][0x190], RZ ;  /* 0x0000640009097a24 */ /* 0x000fc400078e02ff */
[----:B------:R-:W-:Y:S01]  /*74c0*/  LEA.HI.X.SX32 R251, R205, R0, 0x2, P5 ;  /* 0x00000000cdfb7211 */ /* 0x000fe200028f16ff */
[----:B------:R2:W-:Y:S01]  /*74d0*/  STL.64 [R1+0x600], R224 ;  /* 0x000600e001007387 */ /* 0x0005e20000100a00 */
[-C--:B------:R-:W-:Y:S01]  /*74e0*/  LEA R194, P5, R209, R4.reuse, 0x2 ;  /* 0x00000004d1c27211 */ /* 0x080fe200078a10ff */
[----:B------:R-:W-:Y:S01]  /*74f0*/  IMAD R8, R8, c[0x0][0x190], RZ ;  /* 0x0000640008087a24 */ /* 0x000fe200078e02ff */
[----:B-1----:R-:W-:Y:S01]  /*7500*/  LEA R90, P0, R203, R4, 0x2 ;  /* 0x00000004cb5a7211 */ /* 0x002fe200078010ff */
[----:B------:R-:W-:Y:S01]  /*7510*/  IMAD R7, R7, c[0x0][0x190], RZ ;  /* 0x0000640007077a24 */ /* 0x000fe200078e02ff */
[-C--:B------:R-:W-:Y:S01]  /*7520*/  LEA.HI.X.SX32 R195, R209, R0.reuse, 0x2, P5 ;  /* 0x00000000d1c37211 */ /* 0x080fe200028f16ff */
[----:B------:R-:W-:Y:S01]  /*7530*/  IMAD R6, R6, c[0x0][0x190], RZ ;  /* 0x0000640006067a24 */ /* 0x000fe200078e02ff */
[----:B------:R-:W-:Y:S01]  /*7540*/  LEA.HI.X.SX32 R91, R203, R0, 0x2, P0 ;  /* 0x00000000cb5b7211 */ /* 0x000fe200000f16ff */
[----:B------:R-:W-:Y:S01]  /*7550*/  IMAD R5, R5, c[0x0][0x190], RZ ;  /* 0x0000640005057a24 */ /* 0x000fe200078e02ff */
[----:B------:R-:W-:Y:S01]  /*7560*/  LEA R196, P0, R207, R4, 0x2 ;  /* 0x00000004cfc47211 */ /* 0x000fe200078010ff */
[----:B------:R-:W-:-:S02]  /*7570*/  IMAD R2, R2, c[0x0][0x190], RZ ;  /* 0x0000640002027a24 */ /* 0x000fc400078e02ff */
[----:B------:R1:W-:Y:S01]  /*7580*/  STL.64 [R1+0x608], R90 ;  /* 0x0006085a01007387 */ /* 0x0003e20000100a00 */
[----:B------:R-:W-:Y:S01]  /*7590*/  LEA.HI.X.SX32 R197, R207, R0, 0x2, P0 ;  /* 0x00000000cfc57211 */ /* 0x000fe200000f16ff */
[----:B------:R-:W-:Y:S02]  /*75a0*/  IMAD R3, R3, c[0x0][0x190], RZ ;  /* 0x0000640003037a24 */ /* 0x000fe400078e02ff */
[----:B--2---:R-:W-:Y:S02]  /*75b0*/  IMAD.SHL.U32 R224, R252, 0x4, RZ ;  /* 0x00000004fce07824 */ /* 0x004fe400078e00ff */
[----:B------:R2:W-:Y:S01]  /*75c0*/  STL.64 [R1+0x618], R196 ;  /* 0x000618c401007387 */ /* 0x0005e20000100a00 */
[----:B------:R-:W-:-:S03]  /*75d0*/  IMAD.WIDE R206, R200, 0x4, R232 ;  /* 0x00000004c8ce7825 */ /* 0x000fc600078e02e8 */
[----:B------:R-:W-:Y:S01]  /*75e0*/  STL.64 [R1+0x610], R250 ;  /* 0x000610fa01007387 */ /* 0x000fe20000100a00 */
[----:B------:R-:W-:-:S03]  /*75f0*/  IMAD.WIDE R230, R224, 0x4, R232 ;  /* 0x00000004e0e67825 */ /* 0x000fc600078e02e8 */
[----:B------:R3:W-:Y:S01]  /*7600*/  STL.64 [R1+0x620], R194 ;  /* 0x000620c201007387 */ /* 0x0007e20000100a00 */
[----:B-1----:R-:W-:Y:S02]  /*7610*/  IMAD R91, R52, c[0x0][0x190], RZ ;  /* 0x00006400345b7a24 */ /* 0x002fe400078e02ff */
[----:B------:R-:W-:Y:S01]  /*7620*/  IMAD.WIDE R228, R224, 0x4, R234 ;  /* 0x00000004e0e47825 */ /* 0x000fe200078e02ea */
[----:B--2---:R-:W-:-:S03]  /*7630*/  LEA R196, P0, R211, R4, 0x2 ;  /* 0x00000004d3c47211 */ /* 0x004fc600078010ff */
[----:B------:R-:W-:Y:S01]  /*7640*/  IMAD.WIDE R226, R224, 0x4, R236 ;  /* 0x00000004e0e27825 */ /* 0x000fe200078e02ec */
[----:B------:R-:W-:-:S03]  /*7650*/  LEA.HI.X.SX32 R197, R211, R0, 0x2, P0 ;  /* 0x00000000d3c57211 */ /* 0x000fc600000f16ff */
[----:B------:R-:W-:Y:S01]  /*7660*/  IMAD.WIDE R224, R224, 0x4, R238 ;  /* 0x00000004e0e07825 */ /* 0x000fe200078e02ee */
[C---:B---3--:R-:W-:Y:S01]  /*7670*/  LEA R194, P5, R213.reuse, R4, 0x2 ;  /* 0x00000004d5c27211 */ /* 0x048fe200078a10ff */
[----:B------:R1:W-:Y:S02]  /*7680*/  STL.64 [R1+0x628], R196 ;  /* 0x000628c401007387 */ /* 0x0003e40000100a00 */
[C---:B------:R-:W-:Y:S01]  /*7690*/  IMAD.WIDE R210, R208.reuse, 0x4, R236 ;  /* 0x00000004d0d27825 */ /* 0x040fe200078e02ec */
[----:B------:R-:W-:Y:S02]  /*76a0*/  LEA.HI.X.SX32 R195, R213, R0, 0x2, P5 ;  /* 0x00000000d5c37211 */ /* 0x000fe400028f16ff */
[C---:B------:R-:W-:Y:S01]  /*76b0*/  LEA R198, P5, R217.reuse, R4, 0x2 ;  /* 0x00000004d9c67211 */ /* 0x040fe200078a10ff */
[--C-:B------:R-:W-:Y:S01]  /*76c0*/  IMAD.WIDE R212, R208, 0x4, R234.reuse ;  /* 0x00000004d0d47825 */ /* 0x100fe200078e02ea */
[----:B------:R-:W-:Y:S02]  /*76d0*/  MOV R182, R194 ;  /* 0x000000c200b67202 */ /* 0x000fe40000000f00 */
[----:B------:R-:W-:Y:S01]  /*76e0*/  LEA.HI.X.SX32 R199, R217, R0, 0x2, P5 ;  /* 0x00000000d9c77211 */ /* 0x000fe200028f16ff */
[----:B------:R-:W-:Y:S01]  /*76f0*/  IMAD.WIDE R204, R200, 0x4, R234 ;  /* 0x00000004c8cc7825 */ /* 0x000fe200078e02ea */
[----:B------:R-:W-:-:S02]  /*7700*/  LEA R240, P5, R221, R4, 0x2 ;  /* 0x00000004ddf07211 */ /* 0x000fc400078a10ff */
[----:B-1----:R-:W-:Y:S01]  /*7710*/  LEA R196, P0, R215, R4, 0x2 ;  /* 0x00000004d7c47211 */ /* 0x002fe200078010ff */
[----:B------:R-:W-:Y:S01]  /*7720*/  IMAD.WIDE R202, R200, 0x4, R236 ;  /* 0x00000004c8ca7825 */ /* 0x000fe200078e02ec */
[-C--:B------:R-:W-:Y:S02]  /*7730*/  LEA.HI.X.SX32 R241, R221, R0.reuse, 0x2, P5 ;  /* 0x00000000ddf17211 */ /* 0x080fe400028f16ff */
[----:B------:R-:W-:Y:S01]  /*7740*/  LEA.HI.X.SX32 R197, R215, R0, 0x2, P0 ;  /* 0x00000000d7c57211 */ /* 0x000fe200000f16ff */
[----:B------:R-:W-:-:S04]  /*7750*/  IMAD.WIDE R220, R216, 0x4, R234 ;  /* 0x00000004d8dc7825 */ /* 0x000fc800078e02ea */
[----:B------:R1:W-:Y:S01]  /*7760*/  STL.64 [R1+0x638], R196 ;  /* 0x000638c401007387 */ /* 0x0003e20000100a00 */
[----:B------:R-:W-:-:S03]  /*7770*/  IMAD.WIDE R214, R208, 0x4, R232 ;  /* 0x00000004d0d67825 */ /* 0x000fc600078e02e8 */
[----:B------:R-:W-:Y:S01]  /*7780*/  STL.64 [R1+0x630], R194 ;  /* 0x000630c201007387 */ /* 0x000fe20000100a00 */
[----:B------:R-:W-:-:S04]  /*7790*/  IMAD.WIDE R208, R208, 0x4, R238 ;  /* 0x00000004d0d07825 */ /* 0x000fc800078e02ee */
[----:B------:R-:W-:Y:S01]  /*77a0*/  IMAD.WIDE R200, R200, 0x4, R238 ;  /* 0x00000004c8c87825 */ /* 0x000fe200078e02ee */
[----:B-1----:R-:W-:-:S03]  /*77b0*/  LEA R196, P0, R219, R4, 0x2 ;  /* 0x00000004dbc47211 */ /* 0x002fc600078010ff */
[C---:B------:R-:W-:Y:S02]  /*77c0*/  IMAD R126, R252.reuse, 0x9, RZ ;  /* 0x00000009fc7e7824 */ /* 0x040fe400078e02ff */
[----:B------:R-:W-:Y:S01]  /*77d0*/  IMAD R118, R252, 0xd, RZ ;  /* 0x0000000dfc767824 */ /* 0x000fe200078e02ff */
[----:B------:R-:W-:Y:S01]  /*77e0*/  LEA.HI.X.SX32 R197, R219, R0, 0x2, P0 ;  /* 0x00000000dbc57211 */ /* 0x000fe200000f16ff */
[----:B------:R-:W-:-:S04]  /*77f0*/  IMAD.WIDE R218, R216, 0x4, R236 ;  /* 0x00000004d8da7825 */ /* 0x000fc800078e02ec */
[----:B------:R1:W-:Y:S01]  /*7800*/  STL.64 [R1+0x648], R196 ;  /* 0x000648c401007387 */ /* 0x0003e20000100a00 */
[----:B------:R-:W-:-:S03]  /*7810*/  IMAD R110, R252, 0x11, RZ ;  /* 0x00000011fc6e7824 */ /* 0x000fc600078e02ff */
[----:B------:R2:W-:Y:S01]  /*7820*/  STL.64 [R1+0x640], R198 ;  /* 0x000640c601007387 */ /* 0x0005e20000100a00 */
[----:B-1----:R-:W-:-:S04]  /*7830*/  LEA R196, P0, R223, R4, 0x2 ;  /* 0x00000004dfc47211 */ /* 0x002fc800078010ff */
[----:B------:R-:W-:Y:S01]  /*7840*/  LEA.HI.X.SX32 R197, R223, R0, 0x2, P0 ;  /* 0x00000000dfc57211 */ /* 0x000fe200000f16ff */
[----:B------:R-:W-:Y:S01]  /*7850*/  IMAD.WIDE R222, R216, 0x4, R232 ;  /* 0x00000004d8de7825 */ /* 0x000fe200078e02e8 */
[----:B--2---:R-:W-:-:S03]  /*7860*/  LEA R198, P5, R193, R4, 0x2 ;  /* 0x00000004c1c67211 */ /* 0x004fc600078a10ff */
[----:B------:R1:W-:Y:S01]  /*7870*/  STL.64 [R1+0x658], R196 ;  /* 0x000658c401007387 */ /* 0x0003e20000100a00 */
[----:B------:R-:W-:Y:S01]  /*7880*/  LEA.HI.X.SX32 R199, R193, R0, 0x2, P5 ;  /* 0x00000000c1c77211 */ /* 0x000fe200028f16ff */
[----:B------:R-:W-:Y:S01]  /*7890*/  IMAD.WIDE R216, R216, 0x4, R238 ;  /* 0x00000004d8d87825 */ /* 0x000fe200078e02ee */
[C---:B------:R-:W-:Y:S01]  /*78a0*/  LEA R242, P5, R189.reuse, R4, 0x2 ;  /* 0x00000004bdf27211 */ /* 0x040fe200078a10ff */
[----:B------:R-:W-:Y:S03]  /*78b0*/  STL.64 [R1+0x650], R240 ;  /* 0x000650f001007387 */ /* 0x000fe60000100a00 */
[----:B------:R-:W-:Y:S02]  /*78c0*/  LEA.HI.X.SX32 R243, R189, R0, 0x2, P5 ;  /* 0x00000000bdf37211 */ /* 0x000fe400028f16ff */
[-C--:B------:R-:W-:Y:S02]  /*78d0*/  LEA R192, P5, R185, R4.reuse, 0x2 ;  /* 0x00000004b9c07211 */ /* 0x080fe400078a10ff */
[----:B-1----:R-:W-:-:S02]  /*78e0*/  LEA R196, P0, R191, R4, 0x2 ;  /* 0x00000004bfc47211 */ /* 0x002fc400078010ff */
[-C--:B------:R-:W-:Y:S02]  /*78f0*/  LEA.HI.X.SX32 R193, R185, R0.reuse, 0x2, P5 ;  /* 0x00000000b9c17211 */ /* 0x080fe400028f16ff */
[----:B------:R-:W-:Y:S02]  /*7900*/  LEA.HI.X.SX32 R197, R191, R0, 0x2, P0 ;  /* 0x00000000bfc57211 */ /* 0x000fe400000f16ff */
[----:B------:R-:W-:-:S03]  /*7910*/  LEA R244, P5, R181, R4, 0x2 ;  /* 0x00000004b5f47211 */ /* 0x000fc600078a10ff */
[----:B------:R1:W-:Y:S01]  /*7920*/  STL.64 [R1+0x668], R196 ;  /* 0x000668c401007387 */ /* 0x0003e20000100a00 */
[----:B------:R-:W-:Y:S02]  /*7930*/  LEA.HI.X.SX32 R245, R181, R0, 0x2, P5 ;  /* 0x00000000b5f57211 */ /* 0x000fe400028f16ff */
[C---:B------:R-:W-:Y:S01]  /*7940*/  LEA R184, P5, R177.reuse, R4, 0x2 ;  /* 0x00000004b1b87211 */ /* 0x040fe200078a10ff */
[----:B------:R-:W-:Y:S03]  /*7950*/  STL.64 [R1+0x660], R198 ;  /* 0x000660c601007387 */ /* 0x000fe60000100a00 */
[----:B------:R-:W-:Y:S01]  /*7960*/  LEA.HI.X.SX32 R185, R177, R0, 0x2, P5 ;  /* 0x00000000b1b97211 */ /* 0x000fe200028f16ff */
[----:B------:R-:W-:Y:S01]  /*7970*/  STL.64 [R1+0x670], R242 ;  /* 0x000670f201007387 */ /* 0x000fe20000100a00 */
[-C--:B------:R-:W-:Y:S02]  /*7980*/  LEA R178, P5, R173, R4.reuse, 0x2 ;  /* 0x00000004adb27211 */ /* 0x080fe400078a10ff */
[----:B-1----:R-:W-:-:S04]  /*7990*/  LEA R196, P0, R187, R4, 0x2 ;  /* 0x00000004bbc47211 */ /* 0x002fc800078010ff */
[----:B------:R-:W-:Y:S02]  /*79a0*/  LEA.HI.X.SX32 R197, R187, R0, 0x2, P0 ;  /* 0x00000000bbc57211 */ /* 0x000fe400000f16ff */
[----:B------:R-:W-:-:S03]  /*79b0*/  LEA R188, P0, R183, R4, 0x2 ;  /* 0x00000004b7bc7211 */ /* 0x000fc600078010ff */
[----:B------:R-:W-:Y:S01]  /*79c0*/  STL.64 [R1+0x678], R196 ;  /* 0x000678c401007387 */ /* 0x000fe20000100a00 */
[----:B------:R-:W-:Y:S01]  /*79d0*/  LEA.HI.X.SX32 R189, R183, R0, 0x2, P0 ;  /* 0x00000000b7bd7211 */ /* 0x000fe200000f16ff */
[----:B------:R-:W-:Y:S01]  /*79e0*/  IMAD.MOV.U32 R183, RZ, RZ, R195 ;  /* 0x000000ffffb77224 */ /* 0x000fe200078e00c3 */
[C---:B------:R-:W-:Y:S01]  /*79f0*/  LEA R186, P0, R179.reuse, R4, 0x2 ;  /* 0x00000004b3ba7211 */ /* 0x040fe200078010ff */
[----:B------:R1:W-:Y:S03]  /*7a00*/  STL.64 [R1+0x680], R192 ;  /* 0x000680c001007387 */ /* 0x0003e60000100a00 */
[----:B------:R-:W-:Y:S01]  /*7a10*/  LEA.HI.X.SX32 R187, R179, R0, 0x2, P0 ;  /* 0x00000000b3bb7211 */ /* 0x000fe200000f16ff */
[----:B------:R-:W-:Y:S01]  /*7a20*/  STL.64 [R1+0x688], R188 ;  /* 0x000688bc01007387 */ /* 0x000fe20000100a00 */
[----:B------:R-:W-:Y:S02]  /*7a30*/  LEA R180, P0, R175, R4, 0x2 ;  /* 0x00000004afb47211 */ /* 0x000fe400078010ff */
[-C--:B------:R-:W-:Y:S01]  /*7a40*/  LEA.HI.X.SX32 R179, R173, R0.reuse, 0x2, P5 ;  /* 0x00000000adb37211 */ /* 0x080fe200028f16ff */
[----:B------:R-:W-:Y:S01]  /*7a50*/  STL.64 [R1+0x690], R244 ;  /* 0x000690f401007387 */ /* 0x000fe20000100a00 */
[----:B------:R-:W-:-:S02]  /*7a60*/  LEA.HI.X.SX32 R181, R175, R0, 0x2, P0 ;  /* 0x00000000afb57211 */ /* 0x000fc400000f16ff */
[C---:B------:R-:W-:Y:S01]  /*7a70*/  LEA R176, P5, R169.reuse, R4, 0x2 ;  /* 0x00000004a9b07211 */ /* 0x040fe200078a10ff */
[----:B------:R-:W-:Y:S01]  /*7a80*/  STL.64 [R1+0x698], R186 ;  /* 0x000698ba01007387 */ /* 0x000fe20000100a00 */
[----:B-1----:R-:W-:Y:S02]  /*7a90*/  IMAD R192, R252, 0x14, RZ ;  /* 0x00000014fcc07824 */ /* 0x002fe400078e02ff */
[----:B------:R-:W-:Y:S01]  /*7aa0*/  LEA.HI.X.SX32 R177, R169, R0, 0x2, P5 ;  /* 0x00000000a9b17211 */ /* 0x000fe200028f16ff */
[----:B------:R1:W-:Y:S01]  /*7ab0*/  STL.64 [R1+0x6a8], R180 ;  /* 0x0006a8b401007387 */ /* 0x0003e20000100a00 */
[----:B------:R-:W-:Y:S01]  /*7ac0*/  LEA R170, P5, R165, R4, 0x2 ;  /* 0x00000004a5aa7211 */ /* 0x000fe200078a10ff */
[C---:B------:R-:W-:Y:S02]  /*7ad0*/  IMAD.WIDE R198, R192.reuse, 0x4, R232 ;  /* 0x00000004c0c67825 */ /* 0x040fe400078e02e8 */
[----:B------:R2:W-:Y:S02]  /*7ae0*/  STL.64 [R1+0x6a0], R184 ;  /* 0x0006a0b801007387 */ /* 0x0005e40000100a00 */
[----:B------:R-:W-:-:S02]  /*7af0*/  IMAD.WIDE R196, R192, 0x4, R234 ;  /* 0x00000004c0c47825 */ /* 0x000fc400078e02ea */
[----:B------:R-:W-:Y:S02]  /*7b00*/  STL.64 [R1+0x6b0], R178 ;  /* 0x0006b0b201007387 */ /* 0x000fe40000100a00 */
[----:B------:R-:W-:Y:S01]  /*7b10*/  IMAD.WIDE R194, R192, 0x4, R236 ;  /* 0x00000004c0c27825 */ /* 0x000fe200078e02ec */
[----:B-1----:R-:W-:-:S03]  /*7b20*/  LEA R180, P0, R171, R4, 0x2 ;  /* 0x00000004abb47211 */ /* 0x002fc600078010ff */
[----:B------:R-:W-:Y:S01]  /*7b30*/  IMAD.WIDE R192, R192, 0x4, R238 ;  /* 0x00000004c0c07825 */ /* 0x000fe200078e02ee */
[----:B------:R-:W-:Y:S02]  /*7b40*/  LEA.HI.X.SX32 R181, R171, R0, 0x2, P0 ;  /* 0x00000000abb57211 */ /* 0x000fe400000f16ff */
[----:B------:R-:W-:Y:S01]  /*7b50*/  LEA R172, P0, R167, R4, 0x2 ;  /* 0x00000004a7ac7211 */ /* 0x000fe200078010ff */
[----:B--2---:R-:W-:Y:S01]  /*7b60*/  IMAD R184, R252, 0x18, RZ ;  /* 0x00000018fcb87824 */ /* 0x004fe200078e02ff */
[-C--:B------:R-:W-:Y:S01]  /*7b70*/  LEA.HI.X.SX32 R171, R165, R0.reuse, 0x2, P5 ;  /* 0x00000000a5ab7211 */ /* 0x080fe200028f16ff */
[----:B------:R-:W-:Y:S01]  /*7b80*/  STL.64 [R1+0x6b8], R180 ;  /* 0x0006b8b401007387 */ /* 0x000fe20000100a00 */
[----:B------:R-:W-:Y:S01]  /*7b90*/  LEA.HI.X.SX32 R173, R167, R0, 0x2, P0 ;  /* 0x00000000a7ad7211 */ /* 0x000fe200000f16ff */
[----:B------:R-:W-:Y:S01]  /*7ba0*/  IMAD.WIDE R190, R184, 0x4, R232 ;  /* 0x00000004b8be7825 */ /* 0x000fe200078e02e8 */
[----:B------:R-:W-:-:S03]  /*7bb0*/  LEA R168, P5, R161, R4, 0x2 ;  /* 0x00000004a1a87211 */ /* 0x000fc600078a10ff */
[----:B------:R1:W-:Y:S01]  /*7bc0*/  STL.64 [R1+0x6c8], R172 ;  /* 0x0006c8ac01007387 */ /* 0x0003e20000100a00 */
[----:B------:R-:W-:Y:S01]  /*7bd0*/  LEA.HI.X.SX32 R169, R161, R0, 0x2, P5 ;  /* 0x00000000a1a97211 */ /* 0x000fe200028f16ff */
[C---:B------:R-:W-:Y:S01]  /*7be0*/  IMAD.WIDE R188, R184.reuse, 0x4, R234 ;  /* 0x00000004b8bc7825 */ /* 0x040fe200078e02ea */
[-C--:B------:R-:W-:Y:S01]  /*7bf0*/  LEA R162, P5, R157, R4.reuse, 0x2 ;  /* 0x000000049da27211 */ /* 0x080fe200078a10ff */
[----:B------:R2:W-:Y:S02]  /*7c00*/  STL.64 [R1+0x6c0], R176 ;  /* 0x0006c0b001007387 */ /* 0x0005e40000100a00 */
[C---:B------:R-:W-:Y:S02]  /*7c10*/  IMAD.WIDE R186, R184.reuse, 0x4, R236 ;  /* 0x00000004b8ba7825 */ /* 0x040fe400078e02ec */
[----:B------:R-:W-:Y:S02]  /*7c20*/  STL.64 [R1+0x6d0], R170 ;  /* 0x0006d0aa01007387 */ /* 0x000fe40000100a00 */
[----:B------:R-:W-:Y:S01]  /*7c30*/  IMAD.WIDE R184, R184, 0x4, R238 ;  /* 0x00000004b8b87825 */ /* 0x000fe200078e02ee */
[----:B-1----:R-:W-:-:S04]  /*7c40*/  LEA R172, P0, R163, R4, 0x2 ;  /* 0x00000004a3ac7211 */ /* 0x002fc800078010ff */
[----:B------:R-:W-:Y:S01]  /*7c50*/  LEA.HI.X.SX32 R173, R163, R0, 0x2, P0 ;  /* 0x00000000a3ad7211 */ /* 0x000fe200000f16ff */
[----:B--2---:R-:W-:Y:S01]  /*7c60*/  IMAD R176, R252, 0x1c, RZ ;  /* 0x0000001cfcb07824 */ /* 0x004fe200078e02ff */
[----:B------:R-:W-:Y:S02]  /*7c70*/  LEA R164, P0, R159, R4, 0x2 ;  /* 0x000000049fa47211 */ /* 0x000fe400078010ff */
[-C--:B------:R-:W-:Y:S01]  /*7c80*/  LEA.HI.X.SX32 R163, R157, R0.reuse, 0x2, P5 ;  /* 0x000000009da37211 */ /* 0x080fe200028f16ff */
[----:B------:R-:W-:Y:S01]  /*7c90*/  STL.64 [R1+0x6d8], R172 ;  /* 0x0006d8ac01007387 */ /* 0x000fe20000100a00 */
[----:B------:R-:W-:Y:S01]  /*7ca0*/  LEA.HI.X.SX32 R165, R159, R0, 0x2, P0 ;  /* 0x000000009fa57211 */ /* 0x000fe200000f16ff */
[----:B------:R-:W-:Y:S01]  /*7cb0*/  IMAD.WIDE R180, R176, 0x4, R234 ;  /* 0x00000004b0b47825 */ /* 0x000fe200078e02ea */
[----:B------:R-:W-:-:S03]  /*7cc0*/  LEA R160, P5, R153, R4, 0x2 ;  /* 0x0000000499a07211 */ /* 0x000fc600078a10ff */
[----:B------:R1:W-:Y:S01]  /*7cd0*/  STL.64 [R1+0x6e8], R164 ;  /* 0x0006e8a401007387 */ /* 0x0003e20000100a00 */
[----:B------:R-:W-:Y:S02]  /*7ce0*/  LEA.HI.X.SX32 R161, R153, R0, 0x2, P5 ;  /* 0x0000000099a17211 */ /* 0x000fe400028f16ff */
[-C--:B------:R-:W-:Y:S01]  /*7cf0*/  LEA R154, P5, R149, R4.reuse, 0x2 ;  /* 0x00000004959a7211 */ /* 0x080fe200078a10ff */
[----:B------:R2:W-:Y:S04]  /*7d00*/  STL.64 [R1+0x6e0], R168 ;  /* 0x0006e0a801007387 */ /* 0x0005e80000100a00 */
[----:B------:R-:W-:Y:S01]  /*7d10*/  STL.64 [R1+0x6f0], R162 ;  /* 0x0006f0a201007387 */ /* 0x000fe20000100a00 */
[----:B-1----:R-:W-:-:S04]  /*7d20*/  LEA R164, P0, R155, R4, 0x2 ;  /* 0x000000049ba47211 */ /* 0x002fc800078010ff */
[----:B------:R-:W-:Y:S01]  /*7d30*/  LEA.HI.X.SX32 R165, R155, R0, 0x2, P0 ;  /* 0x000000009ba57211 */ /* 0x000fe200000f16ff */
[----:B--2---:R-:W-:Y:S01]  /*7d40*/  IMAD.SHL.U32 R168, R252, 0x20, RZ ;  /* 0x00000020fca87824 */ /* 0x004fe200078e00ff */
[----:B------:R-:W-:Y:S02]  /*7d50*/  LEA R156, P0, R151, R4, 0x2 ;  /* 0x00000004979c7211 */ /* 0x000fe400078010ff */
[-C--:B------:R-:W-:Y:S01]  /*7d60*/  LEA.HI.X.SX32 R155, R149, R0.reuse, 0x2, P5 ;  /* 0x00000000959b7211 */ /* 0x080fe200028f16ff */
[----:B------:R-:W-:Y:S01]  /*7d70*/  STL.64 [R1+0x6f8], R164 ;  /* 0x0006f8a401007387 */ /* 0x000fe20000100a00 */
[----:B------:R-:W-:Y:S01]  /*7d80*/  LEA.HI.X.SX32 R157, R151, R0, 0x2, P0 ;  /* 0x00000000979d7211 */ /* 0x000fe200000f16ff */
[----:B------:R-:W-:Y:S01]  /*7d90*/  IMAD.WIDE R174, R168, 0x4, R232 ;  /* 0x00000004a8ae7825 */ /* 0x000fe200078e02e8 */
[----:B------:R-:W-:-:S03]  /*7da0*/  LEA R152, P5, R145, R4, 0x2 ;  /* 0x0000000491987211 */ /* 0x000fc600078a10ff */
[----:B------:R1:W-:Y:S01]  /*7db0*/  STL.64 [R1+0x708], R156 ;  /* 0x0007089c01007387 */ /* 0x0003e20000100a00 */
[----:B------:R-:W-:Y:S01]  /*7dc0*/  LEA.HI.X.SX32 R153, R145, R0, 0x2, P5 ;  /* 0x0000000091997211 */ /* 0x000fe200028f16ff */
[----:B------:R-:W-:Y:S01]  /*7dd0*/  IMAD.WIDE R172, R168, 0x4, R234 ;  /* 0x00000004a8ac7825 */ /* 0x000fe200078e02ea */
[-C--:B------:R-:W-:Y:S01]  /*7de0*/  LEA R146, P5, R141, R4.reuse, 0x2 ;  /* 0x000000048d927211 */ /* 0x080fe200078a10ff */
[----:B------:R2:W-:Y:S04]  /*7df0*/  STL.64 [R1+0x700], R160 ;  /* 0x000700a001007387 */ /* 0x0005e80000100a00 */
[----:B------:R-:W-:Y:S01]  /*7e00*/  STL.64 [R1+0x710], R154 ;  /* 0x0007109a01007387 */ /* 0x000fe20000100a00 */
        /* <DEDUP_REMOVED lines=13> */
[----:B------:R2:W-:Y:S02]  /*7ee0*/  STL.64 [R1+0x720], R152 ;  /* 0x0007209801007387 */ /* 0x0005e40000100a00 */
[----:B------:R-:W-:Y:S02]  /*7ef0*/  IMAD.WIDE R142, R252, 0x4, R238 ;  /* 0x00000004fc8e7825 */ /* 0x000fe400078e02ee */
[----:B------:R-:W-:Y:S01]  /*7f00*/  STL.64 [R1+0x730], R146 ;  /* 0x0007309201007387 */ /* 0x000fe20000100a00 */
[----:B-1----:R-:W-:-:S04]  /*7f10*/  LEA R148, P0, R139, R4, 0x2 ;  /* 0x000000048b947211 */ /* 0x002fc800078010ff */
[----:B------:R-:W-:Y:S01]  /*7f20*/  LEA.HI.X.SX32 R149, R139, R0, 0x2, P0 ;  /* 0x000000008b957211 */ /* 0x000fe200000f16ff */
[----:B--2---:R-:W-:Y:S01]  /*7f30*/  IMAD R152, R252, 0x28, RZ ;  /* 0x00000028fc987824 */ /* 0x004fe200078e02ff */
[----:B------:R-:W-:Y:S02]  /*7f40*/  LEA R140, P0, R135, R4, 0x2 ;  /* 0x00000004878c7211 */ /* 0x000fe400078010ff */
[-C--:B------:R-:W-:Y:S01]  /*7f50*/  LEA.HI.X.SX32 R139, R133, R0.reuse, 0x2, P5 ;  /* 0x00000000858b7211 */ /* 0x080fe200028f16ff */
[----:B------:R1:W-:Y:S01]  /*7f60*/  STL.64 [R1+0x738], R148 ;  /* 0x0007389401007387 */ /* 0x0003e20000100a00 */
[----:B------:R-:W-:Y:S01]  /*7f70*/  LEA.HI.X.SX32 R141, R135, R0, 0x2, P0 ;  /* 0x00000000878d7211 */ /* 0x000fe200000f16ff */
[C---:B------:R-:W-:Y:S01]  /*7f80*/  IMAD.WIDE R158, R152.reuse, 0x4, R232 ;  /* 0x00000004989e7825 */ /* 0x040fe200078e02e8 */
[C---:B------:R-:W-:Y:S01]  /*7f90*/  LEA R136, P0, R131.reuse, R4, 0x2 ;  /* 0x0000000483887211 */ /* 0x040fe200078010ff */
[----:B------:R2:W-:Y:S02]  /*7fa0*/  STL.64 [R1+0x740], R144 ;  /* 0x0007409001007387 */ /* 0x0005e40000100a00 */
[----:B------:R-:W-:Y:S01]  /*7fb0*/  IMAD.WIDE R156, R152, 0x4, R234 ;  /* 0x00000004989c7825 */ /* 0x000fe200078e02ea */
[----:B------:R-:W-:Y:S01]  /*7fc0*/  LEA.HI.X.SX32 R137, R131, R0, 0x2, P0 ;  /* 0x0000000083897211 */ /* 0x000fe200000f16ff */
[----:B------:R3:W-:Y:S04]  /*7fd0*/  STL.64 [R1+0x748], R140 ;  /* 0x0007488c01007387 */ /* 0x0007e80000100a00 */
[----:B------:R4:W-:Y:S01]  /*7fe0*/  STL.64 [R1+0x758], R136 ;  /* 0x0007588801007387 */ /* 0x0009e20000100a00 */
[----:B-1----:R-:W-:-:S03]  /*7ff0*/  IMAD.WIDE R148, R252, 0x4, R232 ;  /* 0x00000004fc947825 */ /* 0x002fc600078e02e8 */
[----:B------:R-:W-:Y:S01]  /*8000*/  STL.64 [R1+0x750], R138 ;  /* 0x0007508a01007387 */ /* 0x000fe20000100a00 */
[----:B--2---:R-:W-:Y:S01]  /*8010*/  IMAD.WIDE R144, R252, 0x4, R236 ;  /* 0x00000004fc907825 */ /* 0x004fe200078e02ec */
[-C--:B---3--:R-:W-:Y:S02]  /*8020*/  LEA R140, P5, R129, R4.reuse, 0x2 ;  /* 0x00000004818c7211 */ /* 0x088fe400078a10ff */
[----:B----4-:R-:W-:Y:S02]  /*8030*/  LEA R136, P0, R127, R4, 0x2 ;  /* 0x000000047f887211 */ /* 0x010fe400078010ff */
        /* <DEDUP_REMOVED lines=12> */
[----:B------:R-:W-:Y:S02]  /*8100*/  LEA R124, P0, R119, R4, 0x2 ;  /* 0x00000004777c7211 */ /* 0x000fe400078010ff */
[-C--:B------:R-:W-:Y:S01]  /*8110*/  LEA.HI.X.SX32 R123, R117, R0.reuse, 0x2, P5 ;  /* 0x00000000757b7211 */ /* 0x080fe200028f16ff */
[----:B------:R-:W-:Y:S01]  /*8120*/  STL.64 [R1+0x778], R136 ;  /* 0x0007788801007387 */ /* 0x000fe20000100a00 */
[----:B------:R-:W-:Y:S02]  /*8130*/  LEA.HI.X.SX32 R125, R119, R0, 0x2, P0 ;  /* 0x00000000777d7211 */ /* 0x000fe400000f16ff */
        /* <DEDUP_REMOVED lines=8> */
[----:B--2---:R-:W-:Y:S01]  /*81c0*/  IMAD.WIDE R128, R126, 0x4, R236 ;  /* 0x000000047e807825 */ /* 0x004fe200078e02ec */
[----:B------:R-:W-:Y:S02]  /*81d0*/  LEA R116, P0, R111, R4, 0x2 ;  /* 0x000000046f747211 */ /* 0x000fe400078010ff */
[-C--:B------:R-:W-:Y:S01]  /*81e0*/  LEA.HI.X.SX32 R115, R109, R0.reuse, 0x2, P5 ;  /* 0x000000006d737211 */ /* 0x080fe200028f16ff */
[----:B------:R1:W-:Y:S01]  /*81f0*/  STL.64 [R1+0x798], R124 ;  /* 0x0007987c01007387 */ /* 0x0003e20000100a00 */
[----:B------:R-:W-:Y:S02]  /*8200*/  LEA.HI.X.SX32 R117, R111, R0, 0x2, P0 ;  /* 0x000000006f757211 */ /* 0x000fe400000f16ff */
[----:B------:R-:W-:-:S03]  /*8210*/  LEA R112, P5, R105, R4, 0x2 ;  /* 0x0000000469707211 */ /* 0x000fc600078a10ff */
[----:B------:R2:W-:Y:S01]  /*8220*/  STL.64 [R1+0x7a8], R116 ;  /* 0x0007a87401007387 */ /* 0x0005e20000100a00 */
[----:B------:R-:W-:Y:S02]  /*8230*/  LEA.HI.X.SX32 R113, R105, R0, 0x2, P5 ;  /* 0x0000000069717211 */ /* 0x000fe400028f16ff */
[----:B------:R-:W-:Y:S01]  /*8240*/  LEA R106, P5, R101, R4, 0x2 ;  /* 0x00000004656a7211 */ /* 0x000fe200078a10ff */
[----:B------:R3:W-:Y:S01]  /*8250*/  STL.64 [R1+0x7a0], R120 ;  /* 0x0007a07801007387 */ /* 0x0007e20000100a00 */
[----:B-1----:R-:W-:-:S03]  /*8260*/  IMAD.WIDE R124, R118, 0x4, R232 ;  /* 0x00000004767c7825 */ /* 0x002fc600078e02e8 */
[----:B------:R-:W-:Y:S01]  /*8270*/  STL.64 [R1+0x7b0], R114 ;  /* 0x0007b07201007387 */ /* 0x000fe20000100a00 */
[----:B--2---:R-:W-:-:S04]  /*8280*/  LEA R116, P0, R107, R4, 0x2 ;  /* 0x000000046b747211 */ /* 0x004fc800078010ff */
[----:B------:R-:W-:Y:S01]  /*8290*/  LEA.HI.X.SX32 R117, R107, R0, 0x2, P0 ;  /* 0x000000006b757211 */ /* 0x000fe200000f16ff */
[----:B---3--:R-:W-:Y:S01]  /*82a0*/  IMAD.WIDE R120, R118, 0x4, R236 ;  /* 0x0000000476787825 */ /* 0x008fe200078e02ec */
        /* <DEDUP_REMOVED lines=22> */
[----:B------:R-:W-:Y:S04]  /*8410*/  STL.64 [R1+0x7e0], R104 ;  /* 0x0007e06801007387 */ /* 0x000fe80000100a00 */
[----:B------:R-:W-:Y:S01]  /*8420*/  STL.64 [R1+0x7f0], R98 ;  /* 0x0007f06201007387 */ /* 0x000fe20000100a00 */
        /* <DEDUP_REMOVED lines=30> */
[-C--:B------:R-:W-:Y:S01]  /*8610*/  LEA R72, P0, R67, R4.reuse, 0x2 ;  /* 0x0000000443487211 */ /* 0x080fe200078010ff */
[----:B------:R-:W-:Y:S01]  /*8620*/  STL.64 [R1+0x840], R80 ;  /* 0x0008405001007387 */ /* 0x000fe20000100a00 */
[----:B------:R-:W-:-:S02]  /*8630*/  LEA R70, P5, R65, R4, 0x2 ;  /* 0x0000000441467211 */ /* 0x000fc400078a10ff */
[----:B------:R-:W-:Y:S01]  /*8640*/  LEA.HI.X.SX32 R73, R67, R0, 0x2, P0 ;  /* 0x0000000043497211 */ /* 0x000fe200000f16ff */
[----:B------:R-:W-:Y:S01]  /*8650*/  STL.64 [R1+0x848], R76 ;  /* 0x0008484c01007387 */ /* 0x000fe20000100a00 */
[----:B------:R-:W-:Y:S02]  /*8660*/  LEA R68, P0, R63, R4, 0x2 ;  /* 0x000000043f447211 */ /* 0x000fe400078010ff */
[----:B------:R-:W-:Y:S01]  /*8670*/  LEA.HI.X.SX32 R71, R65, R0, 0x2, P5 ;  /* 0x0000000041477211 */ /* 0x000fe200028f16ff */
[----:B------:R1:W-:Y:S01]  /*8680*/  STL.64 [R1+0x850], R74 ;  /* 0x0008504a01007387 */ /* 0x0003e20000100a00 */
[----:B------:R-:W-:Y:S02]  /*8690*/  LEA R66, P5, R61, R4, 0x2 ;  /* 0x000000043d427211 */ /* 0x000fe400078a10ff */
[----:B------:R-:W-:Y:S01]  /*86a0*/  LEA.HI.X.SX32 R69, R63, R0, 0x2, P0 ;  /* 0x000000003f457211 */ /* 0x000fe200000f16ff */
[----:B------:R2:W-:Y:S01]  /*86b0*/  STL.64 [R1+0x858], R72 ;  /* 0x0008584801007387 */ /* 0x0005e20000100a00 */
[----:B------:R-:W-:-:S02]  /*86c0*/  LEA R64, P0, R59, R4, 0x2 ;  /* 0x000000043b407211 */ /* 0x000fc400078010ff */
[----:B------:R-:W-:Y:S01]  /*86d0*/  LEA.HI.X.SX32 R67, R61, R0, 0x2, P5 ;  /* 0x000000003d437211 */ /* 0x000fe200028f16ff */
[----:B------:R3:W-:Y:S01]  /*86e0*/  STL.64 [R1+0x860], R70 ;  /* 0x0008604601007387 */ /* 0x0007e20000100a00 */
[----:B------:R-:W-:Y:S02]  /*86f0*/  LEA R62, P5, R57, R4, 0x2 ;  /* 0x00000004393e7211 */ /* 0x000fe400078a10ff */
[----:B------:R-:W-:Y:S01]  /*8700*/  LEA.HI.X.SX32 R65, R59, R0, 0x2, P0 ;  /* 0x000000003b417211 */ /* 0x000fe200000f16ff */
[----:B------:R4:W-:Y:S01]  /*8710*/  STL.64 [R1+0x868], R68 ;  /* 0x0008684401007387 */ /* 0x0009e20000100a00 */
[----:B------:R-:W-:Y:S01]  /*8720*/  LEA R60, P0, R55, R4, 0x2 ;  /* 0x00000004373c7211 */ /* 0x000fe200078010ff */
[----:B-1----:R-:W-:Y:S01]  /*8730*/  IMAD R74, R252, 0x25, RZ ;  /* 0x00000025fc4a7824 */ /* 0x002fe200078e02ff */
[----:B------:R-:W-:Y:S01]  /*8740*/  LEA.HI.X.SX32 R63, R57, R0, 0x2, P5 ;  /* 0x00000000393f7211 */ /* 0x000fe200028f16ff */
[----:B------:R1:W-:Y:S01]  /*8750*/  STL.64 [R1+0x870], R66 ;  /* 0x0008704201007387 */ /* 0x0003e20000100a00 */
[----:B------:R-:W-:Y:S01]  /*8760*/  LEA R58, P5, R53, R4, 0x2 ;  /* 0x00000004353a7211 */ /* 0x000fe200078a10ff */
[C---:B--2---:R-:W-:Y:S01]  /*8770*/  IMAD.WIDE R72, R74.reuse, 0x4, R236 ;  /* 0x000000044a487825 */ /* 0x044fe200078e02ec */
[----:B------:R-:W-:Y:S01]  /*8780*/  LEA.HI.X.SX32 R61, R55, R0, 0x2, P0 ;  /* 0x00000000373d7211 */ /* 0x000fe200000f16ff */
[----:B------:R2:W-:Y:S01]  /*8790*/  STL.64 [R1+0x878], R64 ;  /* 0x0008784001007387 */ /* 0x0005e20000100a00 */
[----:B------:R-:W-:Y:S01]  /*87a0*/  LEA R56, P0, R51, R4, 0x2 ;  /* 0x0000000433387211 */ /* 0x000fe200078010ff */
[C---:B---3--:R-:W-:Y:S01]  /*87b0*/  IMAD.WIDE R70, R74.reuse, 0x4, R234 ;  /* 0x000000044a467825 */ /* 0x048fe200078e02ea */
[----:B------:R-:W-:Y:S01]  /*87c0*/  LEA.HI.X.SX32 R59, R53, R0, 0x2, P5 ;  /* 0x00000000353b7211 */ /* 0x000fe200028f16ff */
[----:B------:R3:W-:Y:S01]  /*87d0*/  STL.64 [R1+0x880], R62 ;  /* 0x0008803e01007387 */ /* 0x0007e20000100a00 */
[----:B------:R-:W-:Y:S01]  /*87e0*/  LEA R54, P5, R49, R4, 0x2 ;  /* 0x0000000431367211 */ /* 0x000fe200078a10ff */
[----:B----4-:R-:W-:Y:S01]  /*87f0*/  IMAD.WIDE R68, R74, 0x4, R232 ;  /* 0x000000044a447825 */ /* 0x010fe200078e02e8 */
        /* <DEDUP_REMOVED lines=41> */
[----:B------:R-:W-:Y:S01]  /*8a90*/  STL.64 [R1+0x8d8], R40 ;  /* 0x0008d82801007387 */ /* 0x000fe20000100a00 */
[C---:B------:R-:W-:Y:S01]  /*8aa0*/  LEA R32, P0, R29.reuse, R4, 0x2 ;  /* 0x000000041d207211 */ /* 0x040fe200078010ff */
[----:B---3--:R-:W-:Y:S01]  /*8ab0*/  IMAD.WIDE R46, R50, 0x4, R234 ;  /* 0x00000004322e7825 */ /* 0x008fe200078e02ea */
[-C--:B------:R-:W-:Y:S01]  /*8ac0*/  LEA.HI.X.SX32 R35, R30, R0.reuse, 0x2, P5 ;  /* 0x000000001e237211 */ /* 0x080fe200028f16ff */
[----:B------:R2:W-:Y:S01]  /*8ad0*/  STL.64 [R1+0x8e0], R38 ;  /* 0x0008e02601007387 */ /* 0x0005e20000100a00 */
[----:B------:R-:W-:Y:S01]  /*8ae0*/  LEA.HI.X.SX32 R33, R29, R0, 0x2, P0 ;  /* 0x000000001d217211 */ /* 0x000fe200000f16ff */
[----:B----4-:R-:W-:-:S02]  /*8af0*/  IMAD.WIDE R44, R50, 0x4, R232 ;  /* 0x00000004322c7825 */ /* 0x010fc400078e02e8 */
[----:B------:R3:W-:Y:S02]  /*8b00*/  STL.64 [R1+0x8e8], R36 ;  /* 0x0008e82401007387 */ /* 0x0007e40000100a00 */
[----:B-1----:R-:W-:Y:S02]  /*8b10*/  IMAD R42, R252, 0x15, RZ ;  /* 0x00000015fc2a7824 */ /* 0x002fe400078e02ff */
[----:B------:R1:W-:Y:S01]  /*8b20*/  STL.64 [R1+0x8f0], R34 ;  /* 0x0008f02201007387 */ /* 0x0003e20000100a00 */
[----:B------:R-:W-:-:S03]  /*8b30*/  IMAD.WIDE R50, R50, 0x4, R238 ;  /* 0x0000000432327825 */ /* 0x000fc600078e02ee */
[----:B------:R4:W-:Y:S01]  /*8b40*/  STL.64 [R1+0x8f8], R32 ;  /* 0x0008f82001007387 */ /* 0x0009e20000100a00 */
[----:B--2---:R-:W-:Y:S02]  /*8b50*/  IMAD R38, R252, 0x3c, RZ ;  /* 0x0000003cfc267824 */ /* 0x004fe400078e02ff */
[----:B------:R-:W-:-:S04]  /*8b60*/  IMAD.WIDE R108, R42, 0x4, R232 ;  /* 0x000000042a6c7825 */ /* 0x000fc800078e02e8 */
[----:B---3--:R-:W-:Y:S01]  /*8b70*/  IMAD.WIDE R36, R38, 0x4, R236 ;  /* 0x0000000426247825 */ /* 0x008fe200078e02ec */
[----:B-1----:R-:W-:-:S03]  /*8b80*/  LEA R34, P5, R28, R4, 0x2 ;  /* 0x000000041c227211 */ /* 0x002fc600078a10ff */
[----:B------:R-:W-:Y:S01]  /*8b90*/  IMAD.WIDE R40, R42, 0x4, R236 ;  /* 0x000000042a287825 */ /* 0x000fe200078e02ec */
[----:B----4-:R-:W-:Y:S02]  /*8ba0*/  LEA R32, P0, R26, R4, 0x2 ;  /* 0x000000041a207211 */ /* 0x010fe400078010ff */
[----:B------:R-:W-:Y:S01]  /*8bb0*/  LEA.HI.X.SX32 R35, R28, R0, 0x2, P5 ;  /* 0x000000001c237211 */ /* 0x000fe200028f16ff */
[--C-:B------:R-:W-:Y:S01]  /*8bc0*/  IMAD.WIDE R58, R58, 0x4, R238.reuse ;  /* 0x000000043a3a7825 */ /* 0x100fe200078e02ee */
[C---:B------:R-:W-:Y:S02]  /*8bd0*/  LEA R30, P5, R25.reuse, R4, 0x2 ;  /* 0x00000004191e7211 */ /* 0x040fe400078a10ff */
[----:B------:R-:W-:Y:S01]  /*8be0*/  LEA.HI.X.SX32 R33, R26, R0, 0x2, P0 ;  /* 0x000000001a217211 */ /* 0x000fe200000f16ff */
[----:B------:R1:W-:Y:S01]  /*8bf0*/  STL.64 [R1+0x900], R34 ;  /* 0x0009002201007387 */ /* 0x0003e20000100a00 */
[----:B------:R-:W-:Y:S01]  /*8c00*/  LEA R28, P0, R24, R4, 0x2 ;  /* 0x00000004181c7211 */ /* 0x000fe200078010ff */
[--C-:B------:R-:W-:Y:S01]  /*8c10*/  IMAD.WIDE R66, R66, 0x4, R238.reuse ;  /* 0x0000000442427825 */ /* 0x100fe200078e02ee */
[-C--:B------:R-:W-:Y:S01]  /*8c20*/  LEA.HI.X.SX32 R31, R25, R0.reuse, 0x2, P5 ;  /* 0x00000000191f7211 */ /* 0x080fe200028f16ff */
[----:B------:R2:W-:Y:S01]  /*8c30*/  STL.64 [R1+0x908], R32 ;  /* 0x0009082001007387 */ /* 0x0005e20000100a00 */
[----:B------:R-:W-:Y:S01]  /*8c40*/  LEA.HI.X.SX32 R29, R24, R0, 0x2, P0 ;  /* 0x00000000181d7211 */ /* 0x000fe200000f16ff */
[----:B------:R-:W-:-:S02]  /*8c50*/  IMAD.WIDE R74, R74, 0x4, R238 ;  /* 0x000000044a4a7825 */ /* 0x000fc400078e02ee */
[----:B------:R3:W-:Y:S04]  /*8c60*/  STL.64 [R1+0x910], R30 ;  /* 0x0009101e01007387 */ /* 0x0007e80000100a00 */
[----:B------:R4:W-:Y:S01]  /*8c70*/  STL.64 [R1+0x918], R28 ;  /* 0x0009181c01007387 */ /* 0x0009e20000100a00 */
[----:B-1----:R-:W-:-:S04]  /*8c80*/  IMAD.WIDE R34, R38, 0x4, R234 ;  /* 0x0000000426227825 */ /* 0x002fc800078e02ea */
[----:B--2---:R-:W-:Y:S01]  /*8c90*/  IMAD.WIDE R32, R38, 0x4, R232 ;  /* 0x0000000426207825 */ /* 0x004fe200078e02e8 */
[----:B---3--:R-:W-:-:S03]  /*8ca0*/  LEA R30, P5, R23, R4, 0x2 ;  /* 0x00000004171e7211 */ /* 0x008fc600078a10ff */
[----:B------:R-:W-:Y:S01]  /*8cb0*/  IMAD.WIDE R38, R38, 0x4, R238 ;  /* 0x0000000426267825 */ /* 0x000fe200078e02ee */
[C---:B----4-:R-:W-:Y:S02]  /*8cc0*/  LEA R28, P0, R22.reuse, R4, 0x2 ;  /* 0x00000004161c7211 */ /* 0x050fe400078010ff */
[-C--:B------:R-:W-:Y:S02]  /*8cd0*/  LEA.HI.X.SX32 R31, R23, R0.reuse, 0x2, P5 ;  /* 0x00000000171f7211 */ /* 0x080fe400028f16ff */
[----:B------:R-:W-:Y:S02]  /*8ce0*/  LEA.HI.X.SX32 R29, R22, R0, 0x2, P0 ;  /* 0x00000000161d7211 */ /* 0x000fe400000f16ff */
[----:B------:R-:W-:-:S03]  /*8cf0*/  LEA R24, P5, R21, R4, 0x2 ;  /* 0x0000000415187211 */ /* 0x000fc600078a10ff */
[----:B------:R1:W-:Y:S01]  /*8d00*/  STL.64 [R1+0x928], R28 ;  /* 0x0009281c01007387 */ /* 0x0003e20000100a00 */
[----:B------:R-:W-:-:S03]  /*8d10*/  LEA.HI.X.SX32 R25, R21, R0, 0x2, P5 ;  /* 0x0000000015197211 */ /* 0x000fc600028f16ff */
[----:B------:R2:W-:Y:S04]  /*8d20*/  STL.64 [R1+0x920], R30 ;  /* 0x0009201e01007387 */ /* 0x0005e80000100a00 */
[----:B------:R3:W-:Y:S01]  /*8d30*/  STL.64 [R1+0x9c0], R24 ;  /* 0x0009c01801007387 */ /* 0x0007e20000100a00 */
[----:B-1----:R-:W-:-:S04]  /*8d40*/  LEA R28, P0, R20, R4, 0x2 ;  /* 0x00000004141c7211 */ /* 0x002fc800078010ff */
[----:B------:R-:W-:Y:S01]  /*8d50*/  LEA.HI.X.SX32 R29, R20, R0, 0x2, P0 ;  /* 0x00000000141d7211 */ /* 0x000fe200000f16ff */
[----:B--2---:R-:W-:Y:S01]  /*8d60*/  IMAD R30, R252, 0x38, RZ ;  /* 0x00000038fc1e7824 */ /* 0x004fe200078e02ff */
[CC--:B------:R-:W-:Y:S02]  /*8d70*/  LEA R22, P0, R18.reuse, R4.reuse, 0x2 ;  /* 0x0000000412167211 */ /* 0x0c0fe400078010ff */
[C---:B---3--:R-:W-:Y:S01]  /*8d80*/  LEA R24, P5, R19.reuse, R4, 0x2 ;  /* 0x0000000413187211 */ /* 0x048fe200078a10ff */
[----:B------:R1:W-:Y:S01]  /*8d90*/  STL.64 [R1+0x930], R28 ;  /* 0x0009301c01007387 */ /* 0x0003e20000100a00 */
[-C--:B------:R-:W-:Y:S02]  /*8da0*/  LEA.HI.X.SX32 R23, R18, R0.reuse, 0x2, P0 ;  /* 0x0000000012177211 */ /* 0x080fe400000f16ff */
[----:B------:R-:W-:Y:S02]  /*8db0*/  LEA.HI.X.SX32 R25, R19, R0, 0x2, P5 ;  /* 0x0000000013197211 */ /* 0x000fe400028f16ff */
[C---:B------:R-:W-:Y:S01]  /*8dc0*/  LEA R20, P5, R17.reuse, R4, 0x2 ;  /* 0x0000000411147211 */ /* 0x040fe200078a10ff */
[----:B------:R2:W-:Y:S03]  /*8dd0*/  STL.64 [R1+0x938], R22 ;  /* 0x0009381601007387 */ /* 0x0005e60000100a00 */
[----:B------:R-:W-:Y:S01]  /*8de0*/  LEA.HI.X.SX32 R21, R17, R0, 0x2, P5 ;  /* 0x0000000011157211 */ /* 0x000fe200028f16ff */
[----:B------:R3:W-:Y:S01]  /*8df0*/  STL.64 [R1+0x9b8], R24 ;  /* 0x0009b81801007387 */ /* 0x0007e20000100a00 */
[----:B-1----:R-:W-:-:S03]  /*8e00*/  IMAD.WIDE R28, R30, 0x4, R236 ;  /* 0x000000041e1c7825 */ /* 0x002fc600078e02ec */
[----:B------:R1:W-:Y:S01]  /*8e10*/  STL.64 [R1+0x9b0], R20 ;  /* 0x0009b01401007387 */ /* 0x0003e20000100a00 */
[----:B--2---:R-:W-:-:S04]  /*8e20*/  LEA R22, P0, R16, R4, 0x2 ;  /* 0x0000000410167211 */ /* 0x004fc800078010ff */
[----:B------:R-:W-:Y:S01]  /*8e30*/  LEA.HI.X.SX32 R23, R16, R0, 0x2, P0 ;  /* 0x0000000010177211 */ /* 0x000fe200000f16ff */
[----:B---3--:R-:W-:Y:S01]  /*8e40*/  IMAD.WIDE R24, R30, 0x4, R232 ;  /* 0x000000041e187825 */ /* 0x008fe200078e02e8 */
[CC--:B------:R-:W-:Y:S02]  /*8e50*/  LEA R18, P0, R14.reuse, R4.reuse, 0x2 ;  /* 0x000000040e127211 */ /* 0x0c0fe400078010ff */
[C---:B-1----:R-:W-:Y:S01]  /*8e60*/  LEA R20, P5, R15.reuse, R4, 0x2 ;  /* 0x000000040f147211 */ /* 0x042fe200078a10ff */
[----:B------:R1:W-:Y:S01]  /*8e70*/  STL.64 [R1+0x940], R22 ;  /* 0x0009401601007387 */ /* 0x0003e20000100a00 */
[-C--:B------:R-:W-:Y:S02]  /*8e80*/  LEA.HI.X.SX32 R19, R14, R0.reuse, 0x2, P0 ;  /* 0x000000000e137211 */ /* 0x080fe400000f16ff */
[----:B------:R-:W-:Y:S02]  /*8e90*/  LEA.HI.X.SX32 R21, R15, R0, 0x2, P5 ;  /* 0x000000000f157211 */ /* 0x000fe400028f16ff */
[C---:B------:R-:W-:Y:S01]  /*8ea0*/  LEA R16, P5, R13.reuse, R4, 0x2 ;  /* 0x000000040d107211 */ /* 0x040fe200078a10ff */
[----:B------:R2:W-:Y:S03]  /*8eb0*/  STL.64 [R1+0x948], R18 ;  /* 0x0009481201007387 */ /* 0x0005e60000100a00 */
[----:B------:R-:W-:Y:S01]  /*8ec0*/  LEA.HI.X.SX32 R17, R13, R0, 0x2, P5 ;  /* 0x000000000d117211 */ /* 0x000fe200028f16ff */
[----:B------:R3:W-:Y:S01]  /*8ed0*/  STL.64 [R1+0x9a8], R20 ;  /* 0x0009a81401007387 */ /* 0x0007e20000100a00 */
[----:B-1----:R-:W-:-:S03]  /*8ee0*/  IMAD R22, R252, 0x34, RZ ;  /* 0x00000034fc167824 */ /* 0x002fc600078e02ff */
        /* <DEDUP_REMOVED lines=21> */
[-C--:B------:R-:W-:Y:S01]  /*9040*/  LEA.HI.X.SX32 R11, R6, R0.reuse, 0x2, P0 ;  /* 0x00000000060b7211 */ /* 0x080fe200000f16ff */
[----:B------:R-:W-:Y:S01]  /*9050*/  IMAD.WIDE R22, R22, 0x4, R238 ;  /* 0x0000000416167825 */ /* 0x000fe200078e02ee */
[----:B------:R-:W-:Y:S02]  /*9060*/  LEA.HI.X.SX32 R13, R7, R0, 0x2, P5 ;  /* 0x00000000070d7211 */ /* 0x000fe400028f16ff */
[----:B------:R-:W-:Y:S01]  /*9070*/  LEA R8, P5, R5, R4, 0x2 ;  /* 0x0000000405087211 */ /* 0x000fe200078a10ff */
[----:B------:R2:W-:Y:S01]  /*9080*/  STL.64 [R1+0x968], R10 ;  /* 0x0009680a01007387 */ /* 0x0005e20000100a00 */
[----:B------:R-:W-:-:S02]  /*9090*/  IADD3 R6, R134, -0x19, RZ ;  /* 0xffffffe786067810 */ /* 0x000fc40007ffe0ff */
[----:B------:R-:W-:Y:S01]  /*90a0*/  LEA.HI.X.SX32 R9, R5, R0, 0x2, P5 ;  /* 0x0000000005097211 */ /* 0x000fe200028f16ff */
[----:B------:R3:W-:Y:S01]  /*90b0*/  STL.64 [R1+0x988], R12 ;  /* 0x0009880c01007387 */ /* 0x0007e20000100a00 */
[----:B-1----:R-:W-:-:S03]  /*90c0*/  IMAD R14, R252, 0x30, RZ ;  /* 0x00000030fc0e7824 */ /* 0x002fc600078e02ff */
[----:B------:R1:W-:Y:S01]  /*90d0*/  STL.64 [R1+0x980], R8 ;  /* 0x0009800801007387 */ /* 0x0003e20000100a00 */
[----:B--2---:R-:W-:-:S04]  /*90e0*/  LEA R10, P0, R2, R4, 0x2 ;  /* 0x00000004020a7211 */ /* 0x004fc800078010ff */
[----:B------:R-:W-:Y:S01]  /*90f0*/  LEA.HI.X.SX32 R11, R2, R0, 0x2, P0 ;  /* 0x00000000020b7211 */ /* 0x000fe200000f16ff */
[----:B------:R-:W-:Y:S01]  /*9100*/  IMAD.SHL.U32 R2, R132, 0x4, RZ ;  /* 0x0000000484027824 */ /* 0x000fe200078e00ff */
[----:B------:R-:W-:Y:S01]  /*9110*/  ISETP.GE.U32.AND P0, PT, R27, 0x7fffffac, PT ;  /* 0x7fffffac1b00780c */ /* 0x000fe20003f06070 */
[----:B---3--:R-:W-:Y:S01]  /*9120*/  IMAD.WIDE R12, R14, 0x4, R236 ;  /* 0x000000040e0c7825 */ /* 0x008fe200078e02ec */
[C---:B-1----:R-:W-:Y:S01]  /*9130*/  LEA R8, P5, R3.reuse, R4, 0x2 ;  /* 0x0000000403087211 */ /* 0x042fe200078a10ff */
[----:B------:R1:W-:Y:S02]  /*9140*/  STL.64 [R1+0x970], R10 ;  /* 0x0009700a01007387 */ /* 0x0003e40000100a00 */
[----:B------:R-:W-:Y:S01]  /*9150*/  IMAD.WIDE R26, R30, 0x4, R234 ;  /* 0x000000041e1a7825 */ /* 0x000fe200078e02ea */
[----:B------:R-:W-:Y:S01]  /*9160*/  LEA.HI.X.SX32 R9, R3, R0, 0x2, P5 ;  /* 0x0000000003097211 */ /* 0x000fe200028f16ff */
[----:B------:R2:W-:Y:S01]  /*9170*/  LDGSTS.E [R2], [R232.64], !P1 ;  /* 0x00000000e8027fae */ /* 0x0005e2000c921844 */
[----:B------:R-:W-:Y:S01]  /*9180*/  IADD3 R0, R134, -0x1d, RZ ;  /* 0xffffffe386007810 */ /* 0x000fe20007ffe0ff */
[----:B------:R-:W-:Y:S01]  /*9190*/  IMAD.WIDE R30, R30, 0x4, R238 ;  /* 0x000000041e1e7825 */ /* 0x000fe200078e02ee */
[----:B------:R-:W-:Y:S01]  /*91a0*/  ISETP.GE.U32.AND P5, PT, R6, 0x7fffffa8, PT ;  /* 0x7fffffa80600780c */ /* 0x000fe20003fa6070 */
[----:B------:R2:W-:Y:S02]  /*91b0*/  LDGSTS.E [R2+0x200], [R234.64], !P1 ;  /* 0x00200000ea027fae */ /* 0x0005e4000c921844 */
[----:B------:R-:W-:-:S02]  /*91c0*/  IMAD R6, R252, 0x2c, RZ ;  /* 0x0000002cfc067824 */ /* 0x000fc400078e02ff */
[----:B------:R2:W-:Y:S01]  /*91d0*/  LDGSTS.E [R2+0x400], [R236.64], !P1 ;  /* 0x00400000ec027fae */ /* 0x0005e2000c921844 */
[----:B-1----:R-:W-:-:S03]  /*91e0*/  IMAD.WIDE R10, R14, 0x4, R234 ;  /* 0x000000040e0a7825 */ /* 0x002fc600078e02ea */
[----:B------:R2:W-:Y:S01]  /*91f0*/  LDGSTS.E [R2+0x600], [R238.64], !P1 ;  /* 0x00600000ee027fae */ /* 0x0005e2000c921844 */
[----:B------:R-:W-:Y:S01]  /*9200*/  ISETP.GE.U32.AND P1, PT, R0, 0x7fffffa4, PT ;  /* 0x7fffffa40000780c */ /* 0x000fe20003f26070 */
[----:B------:R-:W-:Y:S01]  /*9210*/  IMAD.WIDE R150, R6, 0x4, R232 ;  /* 0x0000000406967825 */ /* 0x000fe200078e02e8 */
[----:B------:R-:W-:Y:S01]  /*9220*/  IADD3 R0, R134, -0x21, RZ ;  /* 0xffffffdf86007810 */ /* 0x000fe20007ffe0ff */
[----:B------:R1:W-:Y:S02]  /*9230*/  STL.64 [R1+0x978], R8 ;  /* 0x0009780801007387 */ /* 0x0003e40000100a00 */
[----:B------:R-:W-:Y:S02]  /*9240*/  IMAD.WIDE R4, R6, 0x4, R236 ;  /* 0x0000000406047825 */ /* 0x000fe400078e02ec */
[----:B------:R3:W-:Y:S04]  /*9250*/  LDGSTS.E [R2+0x2000], [R230.64], !P2 ;  /* 0x02000000e6027fae */ /* 0x0007e8000d121844 */
[----:B------:R3:W-:Y:S04]  /*9260*/  STL.64 [R1+0x2180], R230 ;  /* 0x002180e601007387 */ /* 0x0007e80000100a00 */
[----:B------:R4:W-:Y:S01]  /*9270*/  LDGSTS.E [R2+0x2200], [R228.64], !P2 ;  /* 0x02200000e4027fae */ /* 0x0009e2000d121844 */
[----:B-1----:R-:W-:-:S03]  /*9280*/  IMAD.WIDE R8, R14, 0x4, R232 ;  /* 0x000000040e087825 */ /* 0x002fc600078e02e8 */
[----:B------:R4:W-:Y:S01]  /*9290*/  STL.64 [R1+0x2188], R228 ;  /* 0x002188e401007387 */ /* 0x0009e20000100a00 */
[----:B------:R-:W-:-:S03]  /*92a0*/  IMAD.WIDE R14, R14, 0x4, R238 ;  /* 0x000000040e0e7825 */ /* 0x000fc600078e02ee */
[----:B------:R1:W-:Y:S01]  /*92b0*/  LDGSTS.E [R2+0x2400], [R226.64], !P2 ;  /* 0x02400000e2027fae */ /* 0x0003e2000d121844 */
[----:B---3--:R-:W-:Y:S01]  /*92c0*/  MOV R230, R82 ;  /* 0x0000005200e67202 */ /* 0x008fe20000000f00 */
[----:B------:R-:W-:Y:S02]  /*92d0*/  IMAD R82, R252, 0x29, RZ ;  /* 0x00000029fc527824 */ /* 0x000fe400078e02ff */
[----:B------:R1:W-:Y:S01]  /*92e0*/  STL.64 [R1+0x2190], R226 ;  /* 0x002190e201007387 */ /* 0x0003e20000100a00 */
[----:B------:R-:W-:Y:S02]  /*92f0*/  IMAD.MOV.U32 R231, RZ, RZ, R83 ;  /* 0x000000ffffe77224 */ /* 0x000fe400078e0053 */
[----:B------:R-:W-:Y:S01]  /*9300*/  IMAD.WIDE R76, R82, 0x4, R232 ;  /* 0x00000004524c7825 */ /* 0x000fe200078e02e8 */
[----:B------:R3:W-:Y:S01]  /*9310*/  LDGSTS.E [R2+0x2600], [R224.64], !P2 ;  /* 0x02600000e0027fae */ /* 0x0007e2000d121844 */
[----:B------:R-:W-:Y:S02]  /*9320*/  ISETP.GE.U32.AND P2, PT, R0, 0x7fffffa0, PT ;  /* 0x7fffffa00000780c */ /* 0x000fe40003f46070 */
[----:B------:R-:W-:Y:S01]  /*9330*/  IADD3 R0, R134, -0x25, RZ ;  /* 0xffffffdb86007810 */ /* 0x000fe20007ffe0ff */
[----:B------:R3:W-:Y:S01]  /*9340*/  STL.64 [R1+0x2198], R224 ;  /* 0x002198e001007387 */ /* 0x0007e20000100a00 */
[----:B----4-:R-:W-:-:S02]  /*9350*/  IMAD.MOV.U32 R228, RZ, RZ, R90 ;  /* 0x000000ffffe47224 */ /* 0x010fc400078e005a */
[----:B------:R-:W-:Y:S01]  /*9360*/  IMAD R90, R252, 0x2d, RZ ;  /* 0x0000002dfc5a7824 */ /* 0x000fe200078e02ff */
[----:B------:R4:W-:Y:S01]  /*9370*/  LDGSTS.E [R2+0x4000], [R222.64], !P4 ;  /* 0x04000000de027fae */ /* 0x0009e2000e121844 */
[C---:B------:R-:W-:Y:S01]  /*9380*/  IMAD.WIDE R78, R82.reuse, 0x4, R234 ;  /* 0x00000004524e7825 */ /* 0x040fe200078e02ea */
[----:B-1----:R-:W-:Y:S02]  /*9390*/  MOV R227, R99 ;  /* 0x0000006300e37202 */ /* 0x002fe40000000f00 */
[----:B------:R4:W-:Y:S01]  /*93a0*/  STL.64 [R1+0x21a0], R222 ;  /* 0x0021a0de01007387 */ /* 0x0009e20000100a00 */
[----:B------:R-:W-:-:S03]  /*93b0*/  IMAD.WIDE R80, R82, 0x4, R236 ;  /* 0x0000000452507825 */ /* 0x000fc600078e02ec */
[----:B------:R1:W-:Y:S01]  /*93c0*/  LDGSTS.E [R2+0x4200], [R220.64], !P4 ;  /* 0x04200000dc027fae */ /* 0x0003e2000e121844 */
[----:B---3--:R-:W-:Y:S02]  /*93d0*/  IMAD.MOV.U32 R224, RZ, RZ, R106 ;  /* 0x000000ffffe07224 */ /* 0x008fe400078e006a */
[----:B------:R-:W-:Y:S01]  /*93e0*/  IMAD.MOV.U32 R225, RZ, RZ, R107 ;  /* 0x000000ffffe17224 */ /* 0x000fe200078e006b */
[----:B------:R1:W-:Y:S01]  /*93f0*/  STL.64 [R1+0x21a8], R220 ;  /* 0x0021a8dc01007387 */ /* 0x0003e20000100a00 */
[----:B------:R-:W-:-:S03]  /*9400*/  IMAD.WIDE R106, R42, 0x4, R234 ;  /* 0x000000042a6a7825 */ /* 0x000fc600078e02ea */
[----:B------:R3:W-:Y:S01]  /*9410*/  LDGSTS.E [R2+0x4400], [R218.64], !P4 ;  /* 0x04400000da027fae */ /* 0x0007e2000e121844 */
[----:B----4-:R-:W-:Y:S01]  /*9420*/  IMAD.MOV.U32 R222, RZ, RZ, R114 ;  /* 0x000000ffffde7224 */ /* 0x010fe200078e0072 */
[----:B------:R-:W-:Y:S01]  /*9430*/  MOV R223, R115 ;  /* 0x0000007300df7202 */ /* 0x000fe20000000f00 */
[C---:B------:R-:W-:Y:S01]  /*9440*/  IMAD.WIDE R114, R110.reuse, 0x4, R234 ;  /* 0x000000046e727825 */ /* 0x040fe200078e02ea */
[----:B------:R3:W-:Y:S03]  /*9450*/  STL.64 [R1+0x21b0], R218 ;  /* 0x0021b0da01007387 */ /* 0x0007e60000100a00 */
[----:B------:R-:W-:Y:S01]  /*9460*/  IMAD.WIDE R110, R110, 0x4, R238 ;  /* 0x000000046e6e7825 */ /* 0x000fe200078e02ee */
[----:B------:R4:W-:Y:S01]  /*9470*/  LDGSTS.E [R2+0x4600], [R216.64], !P4 ;  /* 0x04600000d8027fae */ /* 0x0009e2000e121844 */
[----:B------:R-:W-:Y:S02]  /*9480*/  ISETP.GE.U32.AND P4, PT, R0, 0x7fffff9c, PT ;  /* 0x7fffff9c0000780c */ /* 0x000fe40003f86070 */
[----:B------:R-:W-:Y:S01]  /*9490*/  IADD3 R0, R134, -0x29, RZ ;  /* 0xffffffd786007810 */ /* 0x000fe20007ffe0ff */
[----:B------:R4:W-:Y:S01]  /*94a0*/  STL.64 [R1+0x21b8], R216 ;  /* 0x0021b8d801007387 */ /* 0x0009e20000100a00 */
[----:B-1----:R-:W-:-:S02]  /*94b0*/  IMAD.MOV.U32 R220, RZ, RZ, R122 ;  /* 0x000000ffffdc7224 */ /* 0x002fc400078e007a */
[----:B------:R-:W-:Y:S01]  /*94c0*/  IMAD.MOV.U32 R221, RZ, RZ, R123 ;  /* 0x000000ffffdd7224 */ /* 0x000fe200078e007b */
        /* <DEDUP_REMOVED lines=11> */
[----:B------:R4:W-:Y:S03]  /*9580*/  LDGSTS.E [R2+0x6400], [R210.64], !P6 ;  /* 0x06400000d2027fae */ /* 0x0009e6000f121844 */
[----:B-1----:R-:W-:Y:S01]  /*9590*/  IMAD.MOV.U32 R214, RZ, RZ, R146 ;  /* 0x000000ffffd67224 */ /* 0x002fe200078e0092 */
[----:B------:R4:W-:Y:S01]  /*95a0*/  STL.64 [R1+0x21d0], R210 ;  /* 0x0021d0d201007387 */ /* 0x0009e20000100a00 */
[----:B------:R-:W-:-:S02]  /*95b0*/  IMAD.MOV.U32 R215, RZ, RZ, R147 ;  /* 0x000000ffffd77224 */ /* 0x000fc400078e0093 */
[----:B------:R-:W-:Y:S01]  /*95c0*/  IMAD.WIDE R146, R252, 0x4, R234 ;  /* 0x00000004fc927825 */ /* 0x000fe200078e02ea */
[----:B------:R1:W-:Y:S01]  /*95d0*/  LDGSTS.E [R2+0x6600], [R208.64], !P6 ;  /* 0x06600000d0027fae */ /* 0x0003e2000f121844 */
[----:B------:R-:W-:Y:S02]  /*95e0*/  ISETP.GE.U32.AND P6, PT, R0, 0x7fffff98, PT ;  /* 0x7fffff980000780c */ /* 0x000fe40003fc6070 */
[----:B------:R-:W-:Y:S01]  /*95f0*/  IADD3 R0, R134, -0x2d, RZ ;  /* 0xffffffd386007810 */ /* 0x000fe20007ffe0ff */
[----:B------:R1:W-:Y:S01]  /*9600*/  STL.64 [R1+0x21d8], R208 ;  /* 0x0021d8d001007387 */ /* 0x0003e20000100a00 */
[----:B---3--:R-:W-:Y:S01]  /*9610*/  MOV R212, R154 ;  /* 0x0000009a00d47202 */ /* 0x008fe20000000f00 */
[----:B------:R-:W-:Y:S02]  /*9620*/  IMAD.MOV.U32 R213, RZ, RZ, R155 ;  /* 0x000000ffffd57224 */ /* 0x000fe400078e009b */
        /* <DEDUP_REMOVED lines=8> */
[----:B------:R-:W-:Y:S01]  /*96b0*/  STL.64 [R1+0x21e8], R204 ;  /* 0x0021e8cc01007387 */ /* 0x000fe20000100a00 */
[----:B------:R-:W-:-:S02]  /*96c0*/  IMAD.MOV.U32 R209, RZ, RZ, R171 ;  /* 0x000000ffffd17224 */ /* 0x000fc400078e00ab */
[----:B------:R-:W-:Y:S01]  /*96d0*/  IMAD.WIDE R170, R168, 0x4, R236 ;  /* 0x00000004a8aa7825 */ /* 0x000fe200078e02ec */
[----:B------:R2:W-:Y:S01]  /*96e0*/  LDGSTS.E [R2+0x8400], [R202.64], !P3 ;  /* 0x08400000ca027fae */ /* 0x0005e2000d921844 */
[----:B---3--:R-:W-:Y:S02]  /*96f0*/  MOV R206, R178 ;  /* 0x000000b200ce7202 */ /* 0x008fe40000000f00 */
[----:B------:R-:W-:Y:S01]  /*9700*/  IMAD.MOV.U32 R207, RZ, RZ, R179 ;  /* 0x000000ffffcf7224 */ /* 0x000fe200078e00b3 */
[----:B------:R-:W-:Y:S01]  /*9710*/  STL.64 [R1+0x21f0], R202 ;  /* 0x0021f0ca01007387 */ /* 0x000fe20000100a00 */
[----:B------:R-:W-:-:S03]  /*9720*/  IMAD.WIDE R178, R176, 0x4, R236 ;  /* 0x00000004b0b27825 */ /* 0x000fc600078e02ec */
[----:B------:R1:W-:Y:S01]  /*9730*/  LDGSTS.E [R2+0x8600], [R200.64], !P3 ;  /* 0x08600000c8027fae */ /* 0x0003e2000d921844 */
[----:B------:R-:W-:Y:S01]  /*9740*/  ISETP.GE.U32.AND P3, PT, R0, 0x7fffff94, PT ;  /* 0x7fffff940000780c */ /* 0x000fe20003f66070 */
[----:B------:R-:W-:Y:S01]  /*9750*/  IMAD.WIDE R168, R168, 0x4, R238 ;  /* 0x00000004a8a87825 */ /* 0x000fe200078e02ee */
[----:B------:R-:W-:Y:S01]  /*9760*/  IADD3 R0, R134, -0x31, RZ ;  /* 0xffffffcf86007810 */ /* 0x000fe20007ffe0ff */
[----:B------:R1:W-:Y:S02]  /*9770*/  STL.64 [R1+0x21f8], R200 ;  /* 0x0021f8c801007387 */ /* 0x0003e40000100a00 */
[C---:B------:R-:W-:Y:S02]  /*9780*/  IMAD.WIDE R154, R152.reuse, 0x4, R236 ;  /* 0x00000004989a7825 */ /* 0x040fe400078e02ec */
[----:B------:R3:W-:Y:S02]  /*9790*/  LDGSTS.E [R2+0xa000], [R198.64], !P0 ;  /* 0x0a000000c6027fae */ /* 0x0007e4000c121844 */
[----:B------:R-:W-:-:S02]  /*97a0*/  IMAD.WIDE R152, R152, 0x4, R238 ;  /* 0x0000000498987825 */ /* 0x000fc400078e02ee */
[----:B------:R3:W-:Y:S02]  /*97b0*/  STL.64 [R1+0x2200], R198 ;  /* 0x002200c601007387 */ /* 0x0007e40000100a00 */
[--C-:B------:R-:W-:Y:S02]  /*97c0*/  IMAD.WIDE R42, R42, 0x4, R238.reuse ;  /* 0x000000042a2a7825 */ /* 0x100fe400078e02ee */
[----:B------:R2:W-:Y:S01]  /*97d0*/  LDGSTS.E [R2+0xa200], [R196.64], !P0 ;  /* 0x0a200000c4027fae */ /* 0x0005e2000c121844 */
[----:B-1----:R-:W-:Y:S01]  /*97e0*/  MOV R200, R240 ;  /* 0x000000f000c87202 */ /* 0x002fe20000000f00 */
[----:B------:R-:W-:Y:S02]  /*97f0*/  IMAD.WIDE R82, R82, 0x4, R238 ;  /* 0x0000000452527825 */ /* 0x000fe400078e02ee */
[----:B------:R-:W-:Y:S02]  /*9800*/  STL.64 [R1+0x2208], R196 ;  /* 0x002208c401007387 */ /* 0x000fe40000100a00 */
[----:B------:R-:W-:-:S02]  /*9810*/  IMAD.MOV.U32 R226, RZ, RZ, R98 ;  /* 0x000000ffffe27224 */ /* 0x000fc400078e0062 */
[----:B------:R2:W-:Y:S01]  /*9820*/  LDGSTS.E [R2+0xa400], [R194.64], !P0 ;  /* 0x0a400000c2027fae */ /* 0x0005e2000c121844 */
[----:B---3--:R-:W-:Y:S02]  /*9830*/  IMAD.MOV.U32 R198, RZ, RZ, R182 ;  /* 0x000000ffffc67224 */ /* 0x008fe400078e00b6 */
[----:B------:R-:W-:Y:S01]  /*9840*/  IMAD.MOV.U32 R199, RZ, RZ, R183 ;  /* 0x000000ffffc77224 */ /* 0x000fe200078e00b7 */
[----:B------:R-:W-:Y:S01]  /*9850*/  STL.64 [R1+0x2210], R194 ;  /* 0x002210c201007387 */ /* 0x000fe20000100a00 */
[----:B------:R-:W-:-:S03]  /*9860*/  IMAD.WIDE R182, R176, 0x4, R232 ;  /* 0x00000004b0b67825 */ /* 0x000fc600078e02e8 */
[----:B------:R2:W-:Y:S01]  /*9870*/  LDGSTS.E [R2+0xa600], [R192.64], !P0 ;  /* 0x0a600000c0027fae */ /* 0x0005e2000c121844 */
[----:B------:R-:W-:Y:S01]  /*9880*/  ISETP.GE.U32.AND P0, PT, R0, 0x7fffff90, PT ;  /* 0x7fffff900000780c */ /* 0x000fe20003f06070 */
[----:B------:R-:W-:Y:S01]  /*9890*/  IMAD.WIDE R176, R176, 0x4, R238 ;  /* 0x00000004b0b07825 */ /* 0x000fe200078e02ee */
[----:B------:R-:W-:Y:S01]  /*98a0*/  IADD3 R0, R134, -0x35, RZ ;  /* 0xffffffcb86007810 */ /* 0x000fe20007ffe0ff */
[----:B------:R-:W-:Y:S02]  /*98b0*/  STL.64 [R1+0x2218], R192 ;  /* 0x002218c001007387 */ /* 0x000fe40000100a00 */
[----:B------:R-:W-:Y:S02]  /*98c0*/  IMAD R134, R252, 0x5, RZ ;  /* 0x00000005fc867824 */ /* 0x000fe400078e02ff */
[----:B------:R2:W-:Y:S01]  /*98d0*/  LDGSTS.E [R2+0xc000], [R190.64], !P5 ;  /* 0x0c000000be027fae */ /* 0x0005e2000e921844 */
[----:B------:R-:W-:-:S03]  /*98e0*/  IMAD.WIDE R84, R90, 0x4, R232 ;  /* 0x000000045a547825 */ /* 0x000fc600078e02e8 */
[----:B------:R1:W-:Y:S01]  /*98f0*/  STL.64 [R1+0x2220], R190 ;  /* 0x002220be01007387 */ /* 0x0003e20000100a00 */
[----:B------:R-:W-:-:S03]  /*9900*/  IMAD.WIDE R140, R134, 0x4, R232 ;  /* 0x00000004868c7825 */ /* 0x000fc600078e02e8 */
[----:B------:R3:W-:Y:S01]  /*9910*/  STL.64 [R1+0x2228], R188 ;  /* 0x002228bc01007387 */ /* 0x0007e20000100a00 */
[----:B------:R-:W-:-:S03]  /*9920*/  IMAD.WIDE R138, R134, 0x4, R234 ;  /* 0x00000004868a7825 */ /* 0x000fc600078e02ea */
[----:B------:R-:W-:Y:S01]  /*9930*/  STL.64 [R1+0x2230], R186 ;  /* 0x002230ba01007387 */ /* 0x000fe20000100a00 */
[----:B--2---:R-:W-:-:S03]  /*9940*/  IMAD.WIDE R2, R6, 0x4, R234 ;  /* 0x0000000406027825 */ /* 0x004fc600078e02ea */
[----:B------:R-:W-:Y:S01]  /*9950*/  STL.64 [R1+0x2238], R184 ;  /* 0x002238b801007387 */ /* 0x000fe20000100a00 */
[----:B-1----:R-:W-:Y:S02]  /*9960*/  IMAD.SHL.U32 R190, R132, 0x4, RZ ;  /* 0x0000000484be7824 */ /* 0x002fe400078e00ff */
[----:B------:R-:W-:Y:S01]  /*9970*/  IMAD.MOV.U32 R191, RZ, RZ, c[0x0][0x180] ;  /* 0x00006000ffbf7624 */ /* 0x000fe200078e00ff */
[----:B------:R1:W-:Y:S01]  /*9980*/  STL.64 [R1+0x2240], R182 ;  /* 0x002240b601007387 */ /* 0x0003e20000100a00 */
[----:B------:R-:W-:-:S03]  /*9990*/  IMAD.WIDE R6, R6, 0x4, R238 ;  /* 0x0000000406067825 */ /* 0x000fc600078e02ee */
[----:B------:R3:W-:Y:S01]  /*99a0*/  LDGSTS.E [R190+0xc200], [R188.64], !P5 ;  /* 0x0c200000bcbe7fae */ /* 0x0007e2000e921844 */
[----:B------:R-:W-:-:S03]  /*99b0*/  IMAD.WIDE R136, R134, 0x4, R236 ;  /* 0x0000000486887825 */ /* 0x000fc600078e02ec */
[----:B------:R2:W-:Y:S01]  /*99c0*/  LDGSTS.E [R190+0xc400], [R186.64], !P5 ;  /* 0x0c400000babe7fae */ /* 0x0005e2000e921844 */
[----:B------:R-:W-:-:S03]  /*99d0*/  IMAD.WIDE R134, R134, 0x4, R238 ;  /* 0x0000000486867825 */ /* 0x000fc600078e02ee */
[----:B------:R4:W-:Y:S01]  /*99e0*/  LDGSTS.E [R190+0xc600], [R184.64], !P5 ;  /* 0x0c600000b8be7fae */ /* 0x0009e2000e921844 */
[----:B------:R-:W-:Y:S01]  /*99f0*/  ISETP.GE.U32.AND P5, PT, R0, 0x7fffff8c, PT ;  /* 0x7fffff8c0000780c */ /* 0x000fe20003fa6070 */
[----:B------:R-:W-:Y:S01]  /*9a00*/  IMAD.WIDE R132, R126, 0x4, R232 ;  /* 0x000000047e847825 */ /* 0x000fe200078e02e8 */
[----:B------:R-:W-:Y:S01]  /*9a10*/  IADD3 R0, R191, -0x39, RZ ;  /* 0xffffffc7bf007810 */ /* 0x000fe20007ffe0ff */
[----:B------:R1:W-:Y:S01]  /*9a20*/  LDGSTS.E [R190+0xe000], [R182.64], !P1 ;  /* 0x0e000000b6be7fae */ /* 0x0003e2000c921844 */
[----:B---3--:R-:W-:Y:S01]  /*9a30*/  LOP3.LUT R188, R190, 0x20, RZ, 0x3c, !PT ;  /* 0x00000020bebc7812 */ /* 0x008fe200078e3cff */
[----:B------:R-:W-:Y:S02]  /*9a40*/  IMAD.WIDE R126, R126, 0x4, R238 ;  /* 0x000000047e7e7825 */ /* 0x000fe400078e02ee */
[----:B------:R3:W-:Y:S02]  /*9a50*/  LDGSTS.E [R190+0xe200], [R180.64], !P1 ;  /* 0x0e200000b4be7fae */ /* 0x0007e4000c921844 */
[----:B------:R-:W-:-:S02]  /*9a60*/  IMAD R98, R252, 0x31, RZ ;  /* 0x00000031fc627824 */ /* 0x000fc400078e02ff */
[----:B------:R3:W-:Y:S01]  /*9a70*/  LDGSTS.E [R190+0xe400], [R178.64], !P1 ;  /* 0x0e400000b2be7fae */ /* 0x0007e2000c921844 */
[----:B------:R-:W-:-:S03]  /*9a80*/  IMAD.WIDE R86, R90, 0x4, R234 ;  /* 0x000000045a567825 */ /* 0x000fc600078e02ea */
[----:B------:R3:W-:Y:S01]  /*9a90*/  LDGSTS.E [R190+0xe600], [R176.64], !P1 ;  /* 0x0e600000b0be7fae */ /* 0x0007e2000c921844 */
[----:B------:R-:W-:Y:S01]  /*9aa0*/  ISETP.GE.U32.AND P1, PT, R0, 0x7fffff88, PT ;  /* 0x7fffff880000780c */ /* 0x000fe20003f26070 */
[----:B------:R-:W-:Y:S01]  /*9ab0*/  IMAD.MOV.U32 R229, RZ, RZ, R91 ;  /* 0x000000ffffe57224 */ /* 0x000fe200078e005b */
[----:B------:R-:W-:Y:S01]  /*9ac0*/  IADD3 R0, R191, -0x3d, RZ ;  /* 0xffffffc3bf007810 */ /* 0x000fe20007ffe0ff */
[----:B------:R1:W-:Y:S01]  /*9ad0*/  LDGSTS.E [R190+0x10000], [R174.64], !P2 ;  /* 0x10000000aebe7fae */ /* 0x0003e2000d121844 */
[----:B------:R-:W-:-:S03]  /*9ae0*/  IMAD.WIDE R88, R90, 0x4, R236 ;  /* 0x000000045a587825 */ /* 0x000fc600078e02ec */
[----:B------:R1:W-:Y:S01]  /*9af0*/  LDGSTS.E [R190+0x10200], [R172.64], !P2 ;  /* 0x10200000acbe7fae */ /* 0x0003e2000d121844 */
[----:B------:R-:W-:-:S03]  /*9b00*/  IMAD.WIDE R90, R90, 0x4, R238 ;  /* 0x000000045a5a7825 */ /* 0x000fc600078e02ee */
[----:B------:R1:W-:Y:S01]  /*9b10*/  LDGSTS.E [R190+0x10400], [R170.64], !P2 ;  /* 0x10400000aabe7fae */ /* 0x0003e2000d121844 */
[----:B------:R-:W-:-:S03]  /*9b20*/  IMAD.WIDE R92, R98, 0x4, R232 ;  /* 0x00000004625c7825 */ /* 0x000fc600078e02e8 */
[----:B------:R1:W-:Y:S01]  /*9b30*/  LDGSTS.E [R190+0x10600], [R168.64], !P2 ;  /* 0x10600000a8be7fae */ /* 0x0003e2000d121844 */
[----:B------:R-:W-:Y:S01]  /*9b40*/  ISETP.GE.U32.AND P2, PT, R0, 0x7fffff84, PT ;  /* 0x7fffff840000780c */ /* 0x000fe20003f46070 */
[----:B------:R-:W-:Y:S01]  /*9b50*/  IMAD R240, R252, 0x35, RZ ;  /* 0x00000035fcf07824 */ /* 0x000fe200078e02ff */
        /* <DEDUP_REMOVED lines=9> */
[----:B------:R-:W-:Y:S01]  /*9bf0*/  IMAD.MOV.U32 R194, RZ, RZ, R248 ;  /* 0x000000ffffc27224 */ /* 0x000fe200078e00f8 */
[C---:B------:R-:W-:Y:S01]  /*9c00*/  IADD3 R0, R191.reuse, -0x6, RZ ;  /* 0xfffffffabf007810 */ /* 0x040fe20007ffe0ff */
[----:B------:R3:W-:Y:S01]  /*9c10*/  LDGSTS.E [R190+0x14000], [R158.64], !P6 ;  /* 0x140000009ebe7fae */ /* 0x0007e2000f121844 */
[----:B------:R-:W-:Y:S02]  /*9c20*/  IMAD R248, R252, 0x39, RZ ;  /* 0x00000039fcf87824 */ /* 0x000fe400078e02ff */
[C---:B------:R-:W-:Y:S01]  /*9c30*/  IMAD.WIDE R100, R240.reuse, 0x4, R232 ;  /* 0x00000004f0647825 */ /* 0x040fe200078e02e8 */
[----:B------:R3:W-:Y:S03]  /*9c40*/  LDGSTS.E [R190+0x14200], [R156.64], !P6 ;  /* 0x142000009cbe7fae */ /* 0x0007e6000f121844 */
[----:B------:R-:W-:Y:S01]  /*9c50*/  IMAD.WIDE R102, R240, 0x4, R234 ;  /* 0x00000004f0667825 */ /* 0x000fe200078e02ea */
[----:B------:R3:W-:Y:S03]  /*9c60*/  LDGSTS.E [R190+0x14400], [R154.64], !P6 ;  /* 0x144000009abe7fae */ /* 0x0007e6000f121844 */
[----:B------:R-:W-:Y:S01]  /*9c70*/  IMAD.MOV.U32 R201, RZ, RZ, R241 ;  /* 0x000000ffffc97224 */ /* 0x000fe200078e00f1 */
[----:B------:R3:W-:Y:S01]  /*9c80*/  LDGSTS.E [R190+0x14600], [R152.64], !P6 ;  /* 0x1460000098be7fae */ /* 0x0007e2000f121844 */
[----:B------:R-:W-:Y:S01]  /*9c90*/  ISETP.GE.U32.AND P6, PT, R0, 0x7fffffbb, PT ;  /* 0x7fffffbb0000780c */ /* 0x000fe20003fc6070 */
[----:B------:R-:W-:Y:S01]  /*9ca0*/  IMAD.WIDE R104, R240, 0x4, R236 ;  /* 0x00000004f0687825 */ /* 0x000fe200078e02ec */
[----:B------:R-:W-:Y:S01]  /*9cb0*/  IADD3 R0, R191, -0xa, RZ ;  /* 0xfffffff6bf007810 */ /* 0x000fe20007ffe0ff */
[----:B------:R3:W-:Y:S02]  /*9cc0*/  LDGSTS.E [R190+0x16000], [R150.64], !P3 ;  /* 0x1600000096be7fae */ /* 0x0007e4000d921844 */
[----:B------:R-:W-:-:S02]  /*9cd0*/  IMAD.MOV.U32 R202, RZ, RZ, R242 ;  /* 0x000000ffffca7224 */ /* 0x000fc400078e00f2 */
[----:B------:R3:W-:Y:S01]  /*9ce0*/  LDGSTS.E [R190+0x16200], [R2.64], !P3 ;  /* 0x1620000002be7fae */ /* 0x0007e2000d921844 */
[----:B------:R-:W-:Y:S02]  /*9cf0*/  IMAD.MOV.U32 R203, RZ, RZ, R243 ;  /* 0x000000ffffcb7224 */ /* 0x000fe400078e00f3 */
[----:B------:R-:W-:Y:S01]  /*9d00*/  IMAD.WIDE R240, R240, 0x4, R238 ;  /* 0x00000004f0f07825 */ /* 0x000fe200078e02ee */
[----:B------:R3:W-:Y:S03]  /*9d10*/  LDGSTS.E [R190+0x16400], [R4.64], !P3 ;  /* 0x1640000004be7fae */ /* 0x0007e6000d921844 */
[----:B------:R-:W-:Y:S01]  /*9d20*/  IMAD.MOV.U32 R204, RZ, RZ, R244 ;  /* 0x000000ffffcc7224 */ /* 0x000fe200078e00f4 */
[----:B------:R3:W-:Y:S01]  /*9d30*/  LDGSTS.E [R190+0x16600], [R6.64], !P3 ;  /* 0x1660000006be7fae */ /* 0x0007e2000d921844 */
[----:B------:R-:W-:Y:S01]  /*9d40*/  ISETP.GE.U32.AND P3, PT, R0, 0x7fffffb7, PT ;  /* 0x7fffffb70000780c */ /* 0x000fe20003f66070 */
[----:B------:R-:W-:Y:S01]  /*9d50*/  IMAD.MOV.U32 R205, RZ, RZ, R245 ;  /* 0x000000ffffcd7224 */ /* 0x000fe200078e00f5 */
[----:B------:R-:W-:Y:S01]  /*9d60*/  IADD3 R0, R191, -0xe, RZ ;  /* 0xfffffff2bf007810 */ /* 0x000fe20007ffe0ff */
[----:B------:R3:W-:Y:S01]  /*9d70*/  LDGSTS.E [R190+0x18000], [R8.64], !P0 ;  /* 0x1800000008be7fae */ /* 0x0007e2000c121844 */
[----:B------:R-:W-:-:S03]  /*9d80*/  IMAD.WIDE R242, R248, 0x4, R232 ;  /* 0x00000004f8f27825 */ /* 0x000fc600078e02e8 */
[----:B------:R3:W-:Y:S01]  /*9d90*/  LDGSTS.E [R190+0x18200], [R10.64], !P0 ;  /* 0x182000000abe7fae */ /* 0x0007e2000c121844 */
[----:B------:R-:W-:Y:S02]  /*9da0*/  IMAD.MOV.U32 R192, RZ, RZ, R246 ;  /* 0x000000ffffc07224 */ /* 0x000fe400078e00f6 */
[----:B------:R-:W-:Y:S01]  /*9db0*/  IMAD.MOV.U32 R193, RZ, RZ, R247 ;  /* 0x000000ffffc17224 */ /* 0x000fe200078e00f7 */
        /* <DEDUP_REMOVED lines=11> */
[----:B------:R-:W-:Y:S01]  /*9e70*/  IMAD.MOV.U32 R196, RZ, RZ, R250 ;  /* 0x000000ffffc47224 */ /* 0x000fe200078e00fa */
[C---:B------:R-:W-:Y:S01]  /*9e80*/  IADD3 R250, R191.reuse, -0x17, RZ ;  /* 0xffffffe9bffa7810 */ /* 0x040fe20007ffe0ff */
[----:B------:R-:W-:Y:S01]  /*9e90*/  IMAD.MOV.U32 R197, RZ, RZ, R251 ;  /* 0x000000ffffc57224 */ /* 0x000fe200078e00fb */
[----:B------:R3:W-:Y:S01]  /*9ea0*/  LDGSTS.E [R190+0x1a600], [R22.64], !P5 ;  /* 0x1a60000016be7fae */ /* 0x0007e2000e921844 */
[----:B------:R-:W-:Y:S01]  /*9eb0*/  ISETP.GE.U32.AND P5, PT, R0, 0x7fffffaf, PT ;  /* 0x7fffffaf0000780c */ /* 0x000fe20003fa6070 */
[----:B------:R-:W-:Y:S01]  /*9ec0*/  IMAD.SHL.U32 R189, R252, 0x2, RZ ;  /* 0x00000002fcbd7824 */ /* 0x000fe200078e00ff */
[----:B------:R-:W-:Y:S01]  /*9ed0*/  IADD3 R0, R191, -0x16, RZ ;  /* 0xffffffeabf007810 */ /* 0x000fe20007ffe0ff */
[----:B------:R3:W-:Y:S04]  /*9ee0*/  LDGSTS.E [R190+0x1c000], [R24.64], !P1 ;  /* 0x1c00000018be7fae */ /* 0x0007e8000c921844 */
[----:B------:R3:W-:Y:S04]  /*9ef0*/  LDGSTS.E [R190+0x1c200], [R26.64], !P1 ;  /* 0x1c2000001abe7fae */ /* 0x0007e8000c921844 */
[----:B------:R3:W-:Y:S04]  /*9f00*/  LDGSTS.E [R190+0x1c400], [R28.64], !P1 ;  /* 0x1c4000001cbe7fae */ /* 0x0007e8000c921844 */
[----:B------:R3:W-:Y:S01]  /*9f10*/  LDGSTS.E [R190+0x1c600], [R30.64], !P1 ;  /* 0x1c6000001ebe7fae */ /* 0x0007e2000c921844 */
[----:B------:R-:W-:-:S02]  /*9f20*/  ISETP.GE.U32.AND P1, PT, R0, 0x7fffffab, PT ;  /* 0x7fffffab0000780c */ /* 0x000fc40003f26070 */
        /* <DEDUP_REMOVED lines=89> */
[----:B------:R-:W-:Y:S01]  /*a4c0*/  ISETP.GE.U32.AND P2, PT, R0, 0x7fffffae, PT ;  /* 0x7fffffae0000780c */ /* 0x000fe20003f46070 */
[----:B------:R-:W-:-:S02]  /*a4d0*/  IMAD R0, R252, 0x3d, RZ ;  /* 0x0000003dfc007824 */ /* 0x000fc400078e02ff */
[----:B------:R3:W-:Y:S02]  /*a4e0*/  LDGSTS.E [R188+0x1c800], [R242.64], !P4 ;  /* 0x1c800000f2bc7fae */ /* 0x0007e4000e121844 */
[C---:B-1----:R-:W-:Y:S02]  /*a4f0*/  IMAD.WIDE R182, R0.reuse, 0x4, R234 ;  /* 0x0000000400b67825 */ /* 0x042fe400078e02ea */
[----:B------:R3:W-:Y:S02]  /*a500*/  LDGSTS.E [R188+0x1ca00], [R244.64], !P4 ;  /* 0x1ca00000f4bc7fae */ /* 0x0007e4000e121844 */
[C---:B----4-:R-:W-:Y:S02]  /*a510*/  IMAD.WIDE R184, R0.reuse, 0x4, R236 ;  /* 0x0000000400b87825 */ /* 0x050fe400078e02ec */
[----:B------:R3:W-:Y:S02]  /*a520*/  LDGSTS.E [R188+0x1cc00], [R246.64], !P4 ;  /* 0x1cc00000f6bc7fae */ /* 0x0007e4000e121844 */
[----:B--2---:R-:W-:-:S02]  /*a530*/  IMAD.WIDE R186, R0, 0x4, R238 ;  /* 0x0000000400ba7825 */ /* 0x004fc400078e02ee */
[----:B------:R3:W-:Y:S01]  /*a540*/  LDGSTS.E [R188+0x1ce00], [R248.64], !P4 ;  /* 0x1ce00000f8bc7fae */ /* 0x0007e2000e121844 */
[----:B------:R-:W-:Y:S01]  /*a550*/  ISETP.GE.U32.AND P4, PT, R250, 0x7fffffaa, PT ;  /* 0x7fffffaafa00780c */ /* 0x000fe20003f86070 */
[--C-:B------:R-:W-:Y:S01]  /*a560*/  IMAD.WIDE R250, R0, 0x4, R232.reuse ;  /* 0x0000000400fa7825 */ /* 0x100fe200078e02e8 */
[----:B------:R-:W-:Y:S01]  /*a570*/  IADD3 R0, R191, -0x1b, RZ ;  /* 0xffffffe5bf007810 */ /* 0x000fe20007ffe0ff */
[----:B------:R-:W-:Y:S04]  /*a580*/  STL.64 [R1+0x2248], R180 ;  /* 0x002248b401007387 */ /* 0x000fe80000100a00 */
[----:B------:R-:W-:Y:S04]  /*a590*/  STL.64 [R1+0x2250], R178 ;  /* 0x002250b201007387 */ /* 0x000fe80000100a00 */
[----:B------:R-:W-:Y:S04]  /*a5a0*/  STL.64 [R1+0x2258], R176 ;  /* 0x002258b001007387 */ /* 0x000fe80000100a00 */
[----:B------:R-:W-:Y:S04]  /*a5b0*/  STL.64 [R1+0x2260], R174 ;  /* 0x002260ae01007387 */ /* 0x000fe80000100a00 */
[----:B------:R1:W-:Y:S04]  /*a5c0*/  STL.64 [R1+0x2268], R172 ;  /* 0x002268ac01007387 */ /* 0x0003e80000100a00 */
[----:B------:R2:W-:Y:S04]  /*a5d0*/  STL.64 [R1+0x2270], R170 ;  /* 0x002270aa01007387 */ /* 0x0005e80000100a00 */
[----:B------:R4:W-:Y:S04]  /*a5e0*/  STL.64 [R1+0x2278], R168 ;  /* 0x002278a801007387 */ /* 0x0009e80000100a00 */
[----:B------:R3:W-:Y:S01]  /*a5f0*/  LDGSTS.E [R188+0x1e800], [R250.64], !P6 ;  /* 0x1e800000fabc7fae */ /* 0x0007e2000f121844 */
[----:B-1----:R-:W-:-:S03]  /*a600*/  IMAD.WIDE R172, R189, 0x4, R232 ;  /* 0x00000004bdac7825 */ /* 0x002fc600078e02e8 */
[----:B------:R1:W-:Y:S01]  /*a610*/  STL.64 [R1+0x2280], R166 ;  /* 0x002280a601007387 */ /* 0x0003e20000100a00 */
[----:B--2---:R-:W-:-:S03]  /*a620*/  IMAD.WIDE R170, R189, 0x4, R234 ;  /* 0x00000004bdaa7825 */ /* 0x004fc600078e02ea */
[----:B------:R3:W-:Y:S01]  /*a630*/  LDGSTS.E [R188+0x1ea00], [R182.64], !P6 ;  /* 0x1ea00000b6bc7fae */ /* 0x0007e2000f121844 */
[----:B----4-:R-:W-:-:S03]  /*a640*/  IMAD.WIDE R168, R189, 0x4, R236 ;  /* 0x00000004bda87825 */ /* 0x010fc600078e02ec */
[----:B------:R2:W-:Y:S04]  /*a650*/  STL.64 [R1+0x2288], R164 ;  /* 0x002288a401007387 */ /* 0x0005e80000100a00 */
[----:B------:R3:W-:Y:S01]  /*a660*/  LDGSTS.E [R188+0x1ec00], [R184.64], !P6 ;  /* 0x1ec00000b8bc7fae */ /* 0x0007e2000f121844 */
[----:B-1----:R-:W-:-:S03]  /*a670*/  IMAD.WIDE R166, R189, 0x4, R238 ;  /* 0x00000004bda67825 */ /* 0x002fc600078e02ee */
[----:B------:R3:W-:Y:S01]  /*a680*/  LDGSTS.E [R188+0x1ee00], [R186.64], !P6 ;  /* 0x1ee00000babc7fae */ /* 0x0007e2000f121844 */
[----:B------:R-:W-:Y:S01]  /*a690*/  ISETP.GE.U32.AND P6, PT, R0, 0x7fffffa6, PT ;  /* 0x7fffffa60000780c */ /* 0x000fe20003fc6070 */
[----:B------:R-:W-:Y:S01]  /*a6a0*/  IMAD R0, R252, 0x6, RZ ;  /* 0x00000006fc007824 */ /* 0x000fe200078e02ff */
[----:B--2---:R-:W-:Y:S01]  /*a6b0*/  LOP3.LUT R165, R190, 0x40, RZ, 0x3c, !PT ;  /* 0x00000040bea57812 */ /* 0x004fe200078e3cff */
[----:B------:R-:W-:Y:S01]  /*a6c0*/  STL.64 [R1+0x10], R182 ;  /* 0x000010b601007387 */ /* 0x000fe20000100a00 */
[----:B------:R-:W-:Y:S01]  /*a6d0*/  IADD3 R164, R191, -0x1f, RZ ;  /* 0xffffffe1bfa47810 */ /* 0x000fe20007ffe0ff */
[----:B------:R-:W-:Y:S02]  /*a6e0*/  IMAD.MOV.U32 R189, RZ, RZ, R219 ;  /* 0x000000ffffbd7224 */ /* 0x000fe400078e00db */
[----:B------:R-:W-:Y:S01]  /*a6f0*/  STL.64 [R1+0x18], R184 ;  /* 0x000018b801007387 */ /* 0x000fe20000100a00 */
[----:B---3--:R-:W-:-:S03]  /*a700*/  MOV R188, R218 ;  /* 0x000000da00bc7202 */ /* 0x008fc60000000f00 */
[----:B------:R1:W-:Y:S04]  /*a710*/  STL.64 [R1+0x20], R186 ;  /* 0x000020ba01007387 */ /* 0x0003e80000100a00 */
[----:B------:R2:W-:Y:S04]  /*a720*/  STL.64 [R1+0x28], R172 ;  /* 0x000028ac01007387 */ /* 0x0005e80000100a00 */
[----:B------:R2:W-:Y:S04]  /*a730*/  LDGSTS.E [R165+0x1000], [R172.64], !P3 ;  /* 0x01000000aca57fae */ /* 0x0005e8000d921844 */
[----:B------:R3:W-:Y:S01]  /*a740*/  STL.64 [R1+0x30], R170 ;  /* 0x000030aa01007387 */ /* 0x0007e20000100a00 */
[----:B-1----:R-:W-:-:S02]  /*a750*/  IMAD.MOV.U32 R186, RZ, RZ, R216 ;  /* 0x000000ffffba7224 */ /* 0x002fc400078e00d8 */
[----:B------:R-:W-:Y:S01]  /*a760*/  IMAD.MOV.U32 R187, RZ, RZ, R217 ;  /* 0x000000ffffbb7224 */ /* 0x000fe200078e00d9 */
[----:B------:R3:W-:Y:S01]  /*a770*/  LDGSTS.E [R165+0x1200], [R170.64], !P3 ;  /* 0x01200000aaa57fae */ /* 0x0007e2000d921844 */
[----:B--2---:R-:W-:-:S03]  /*a780*/  IMAD.WIDE R172, R0, 0x4, R232 ;  /* 0x0000000400ac7825 */ /* 0x004fc600078e02e8 */
[----:B------:R1:W-:Y:S04]  /*a790*/  STL.64 [R1+0x38], R168 ;  /* 0x000038a801007387 */ /* 0x0003e80000100a00 */
[----:B------:R1:W-:Y:S01]  /*a7a0*/  LDGSTS.E [R165+0x1400], [R168.64], !P3 ;  /* 0x01400000a8a57fae */ /* 0x0003e2000d921844 */
[----:B---3--:R-:W-:-:S03]  /*a7b0*/  IMAD.WIDE R170, R0, 0x4, R234 ;  /* 0x0000000400aa7825 */ /* 0x008fc600078e02ea */
[----:B------:R2:W-:Y:S04]  /*a7c0*/  STL.64 [R1+0x40], R166 ;  /* 0x000040a601007387 */ /* 0x0005e80000100a00 */
[----:B------:R2:W-:Y:S01]  /*a7d0*/  LDGSTS.E [R165+0x1600], [R166.64], !P3 ;  /* 0x01600000a6a57fae */ /* 0x0005e2000d921844 */
[----:B------:R-:W-:Y:S01]  /*a7e0*/  ISETP.GE.U32.AND P3, PT, R164, 0x7fffffa2, PT ;  /* 0x7fffffa2a400780c */ /* 0x000fe20003f66070 */
[----:B------:R-:W-:Y:S02]  /*a7f0*/  IMAD R164, R252, 0xa, RZ ;  /* 0x0000000afca47824 */ /* 0x000fe400078e02ff */
[C---:B-1----:R-:W-:Y:S01]  /*a800*/  IMAD.WIDE R168, R0.reuse, 0x4, R236 ;  /* 0x0000000400a87825 */ /* 0x042fe200078e02ec */
[----:B------:R1:W-:Y:S04]  /*a810*/  LDGSTS.E [R165+0x3000], [R172.64], !P0 ;  /* 0x03000000aca57fae */ /* 0x0003e8000c121844 */
[----:B------:R3:W-:Y:S01]  /*a820*/  LDGSTS.E [R165+0x3200], [R170.64], !P0 ;  /* 0x03200000aaa57fae */ /* 0x0007e2000c121844 */
[----:B--2---:R-:W-:Y:S01]  /*a830*/  IMAD.WIDE R166, R0, 0x4, R238 ;  /* 0x0000000400a67825 */ /* 0x004fe200078e02ee */
[----:B------:R-:W-:-:S02]  /*a840*/  IADD3 R0, R191, -0x23, RZ ;  /* 0xffffffddbf007810 */ /* 0x000fc40007ffe0ff */
[----:B------:R1:W-:Y:S04]  /*a850*/  STL.64 [R1+0x48], R172 ;  /* 0x000048ac01007387 */ /* 0x0003e80000100a00 */
[----:B------:R2:W-:Y:S04]  /*a860*/  LDGSTS.E [R165+0x3400], [R168.64], !P0 ;  /* 0x03400000a8a57fae */ /* 0x0005e8000c121844 */
[----:B------:R3:W-:Y:S04]  /*a870*/  STL.64 [R1+0x70], R170 ;  /* 0x000070aa01007387 */ /* 0x0007e80000100a00 */
[----:B------:R4:W-:Y:S01]  /*a880*/  LDGSTS.E [R165+0x3600], [R166.64], !P0 ;  /* 0x03600000a6a57fae */ /* 0x0009e2000c121844 */
[----:B-1----:R-:W-:Y:S01]  /*a890*/  IMAD.WIDE R172, R164, 0x4, R232 ;  /* 0x00000004a4ac7825 */ /* 0x002fe200078e02e8 */
[----:B------:R-:W-:-:S02]  /*a8a0*/  ISETP.GE.U32.AND P0, PT, R0, 0x7fffff9e, PT ;  /* 0x7fffff9e0000780c */ /* 0x000fc40003f06070 */
[----:B------:R2:W-:Y:S01]  /*a8b0*/  STL.64 [R1+0x78], R168 ;  /* 0x000078a801007387 */ /* 0x0005e20000100a00 */
[----:B------:R-:W-:Y:S02]  /*a8c0*/  IMAD R0, R252, 0xe, RZ ;  /* 0x0000000efc007824 */ /* 0x000fe400078e02ff */
[C---:B---3--:R-:W-:Y:S01]  /*a8d0*/  IMAD.WIDE R170, R164.reuse, 0x4, R234 ;  /* 0x00000004a4aa7825 */ /* 0x048fe200078e02ea */
[----:B------:R4:W-:Y:S04]  /*a8e0*/  STL.64 [R1+0x80], R166 ;  /* 0x000080a601007387 */ /* 0x0009e80000100a00 */
[----:B------:R1:W-:Y:S01]  /*a8f0*/  STL.64 [R1+0x88], R172 ;  /* 0x000088ac01007387 */ /* 0x0003e20000100a00 */
[----:B--2---:R-:W-:-:S03]  /*a900*/  IMAD.WIDE R168, R164, 0x4, R236 ;  /* 0x00000004a4a87825 */ /* 0x004fc600078e02ec */
[----:B------:R1:W-:Y:S01]  /*a910*/  LDGSTS.E [R165+0x5000], [R172.64], !P5 ;  /* 0x05000000aca57fae */ /* 0x0003e2000e921844 */
[----:B----4-:R-:W-:Y:S01]  /*a920*/  IMAD.WIDE R166, R164, 0x4, R238 ;  /* 0x00000004a4a67825 */ /* 0x010fe200078e02ee */
[----:B------:R-:W-:Y:S02]  /*a930*/  IADD3 R164, R191, -0x27, RZ ;  /* 0xffffffd9bfa47810 */ /* 0x000fe40007ffe0ff */
[----:B------:R2:W-:Y:S04]  /*a940*/  STL.64 [R1+0x90], R170 ;  /* 0x000090aa01007387 */ /* 0x0005e80000100a00 */
[----:B------:R2:W-:Y:S01]  /*a950*/  LDGSTS.E [R165+0x5200], [R170.64], !P5 ;  /* 0x05200000aaa57fae */ /* 0x0005e2000e921844 */
[----:B-1----:R-:W-:-:S03]  /*a960*/  IMAD.WIDE R172, R0, 0x4, R232 ;  /* 0x0000000400ac7825 */ /* 0x002fc600078e02e8 */
[----:B------:R1:W-:Y:S04]  /*a970*/  STL.64 [R1+0x98], R168 ;  /* 0x000098a801007387 */ /* 0x0003e80000100a00 */
[----:B------:R1:W-:Y:S01]  /*a980*/  LDGSTS.E [R165+0x5400], [R168.64], !P5 ;  /* 0x05400000a8a57fae */ /* 0x0003e2000e921844 */
[----:B--2---:R-:W-:-:S03]  /*a990*/  IMAD.WIDE R170, R0, 0x4, R234 ;  /* 0x0000000400aa7825 */ /* 0x004fc600078e02ea */
        /* <DEDUP_REMOVED lines=184> */
[----:B-1----:R-:W-:Y:S01]  /*b520*/  IMAD.WIDE R168, R0, 0x4, R236 ;  /* 0x0000000400a87825 */ /* 0x002fe200078e02ec */
[----:B------:R1:W-:Y:S03]  /*b530*/  STL.64 [R1+0x450], R172 ;  /* 0x000450ac01007387 */ /* 0x0003e60000100a00 */
[----:B------:R-:W-:Y:S01]  /*b540*/  IMAD.WIDE R174, R164, 0x4, R232 ;  /* 0x00000004a4ae7825 */ /* 0x000fe200078e02e8 */
[----:B------:R1:W-:Y:S03]  /*b550*/  LDGSTS.E [R165+0x1f000], [R172.64], !P0 ;  /* 0x1f000000aca57fae */ /* 0x0003e6000c121844 */
[----:B--2---:R-:W-:Y:S01]  /*b560*/  IMAD.WIDE R166, R0, 0x4, R238 ;  /* 0x0000000400a67825 */ /* 0x004fe200078e02ee */
[----:B------:R-:W-:Y:S01]  /*b570*/  IADD3 R0, R191, -0x1c, RZ ;  /* 0xffffffe4bf007810 */ /* 0x000fe20007ffe0ff */
[----:B------:R2:W-:Y:S04]  /*b580*/  STL.64 [R1+0x458], R170 ;  /* 0x000458aa01007387 */ /* 0x0005e80000100a00 */
[----:B------:R2:W-:Y:S01]  /*b590*/  LDGSTS.E [R165+0x1f200], [R170.64], !P0 ;  /* 0x1f200000aaa57fae */ /* 0x0005e2000c121844 */
[----:B-1----:R-:W-:-:S03]  /*b5a0*/  IMAD.WIDE R172, R164, 0x4, R234 ;  /* 0x00000004a4ac7825 */ /* 0x002fc600078e02ea */
[----:B------:R1:W-:Y:S04]  /*b5b0*/  STL.64 [R1+0x460], R168 ;  /* 0x000460a801007387 */ /* 0x0003e80000100a00 */
[----:B------:R1:W-:Y:S04]  /*b5c0*/  LDGSTS.E [R165+0x1f400], [R168.64], !P0 ;  /* 0x1f400000a8a57fae */ /* 0x0003e8000c121844 */
[----:B------:R3:W-:Y:S01]  /*b5d0*/  STL.64 [R1+0x468], R166 ;  /* 0x000468a601007387 */ /* 0x0007e20000100a00 */
[----:B--2---:R-:W-:-:S03]  /*b5e0*/  IMAD.WIDE R170, R164, 0x4, R236 ;  /* 0x00000004a4aa7825 */ /* 0x004fc600078e02ec */
[----:B------:R3:W-:Y:S01]  /*b5f0*/  LDGSTS.E [R165+0x1f600], [R166.64], !P0 ;  /* 0x1f600000a6a57fae */ /* 0x0007e2000c121844 */
[----:B------:R-:W-:Y:S01]  /*b600*/  ISETP.GE.U32.AND P0, PT, R0, 0x7fffffa5, PT ;  /* 0x7fffffa50000780c */ /* 0x000fe20003f06070 */
[----:B------:R-:W-:Y:S02]  /*b610*/  IMAD R0, R252, 0x7, RZ ;  /* 0x00000007fc007824 */ /* 0x000fe400078e02ff */
[----:B-1----:R-:W-:Y:S01]  /*b620*/  IMAD.WIDE R168, R164, 0x4, R238 ;  /* 0x00000004a4a87825 */ /* 0x002fe200078e02ee */
[----:B------:R1:W-:Y:S01]  /*b630*/  STL.64 [R1+0x470], R174 ;  /* 0x000470ae01007387 */ /* 0x0003e20000100a00 */
[----:B------:R-:W-:-:S03]  /*b640*/  IADD3 R164, R191, -0x20, RZ ;  /* 0xffffffe0bfa47810 */ /* 0x000fc60007ffe0ff */
[----:B------:R2:W-:Y:S01]  /*b650*/  STL.64 [R1+0x478], R172 ;  /* 0x000478ac01007387 */ /* 0x0005e20000100a00 */
[----:B---3--:R-:W-:-:S03]  /*b660*/  LOP3.LUT R167, R190, 0x60, RZ, 0x3c, !PT ;  /* 0x00000060bea77812 */ /* 0x008fc600078e3cff */
[----:B------:R3:W-:Y:S01]  /*b670*/  STL.64 [R1+0x480], R170 ;  /* 0x000480aa01007387 */ /* 0x0007e20000100a00 */
[----:B------:R-:W-:-:S03]  /*b680*/  IADD3 R166, R191, -0x45, RZ ;  /* 0xffffffbbbfa67810 */ /* 0x000fc60007ffe0ff */
[----:B------:R1:W-:Y:S04]  /*b690*/  LDGSTS.E [R167+0x1800], [R174.64], !P5 ;  /* 0x01800000aea77fae */ /* 0x0003e8000e921844 */
[----:B------:R2:W-:Y:S04]  /*b6a0*/  LDGSTS.E [R167+0x1a00], [R172.64], !P5 ;  /* 0x01a00000aca77fae */ /* 0x0005e8000e921844 */
[----:B------:R3:W-:Y:S01]  /*b6b0*/  LDGSTS.E [R167+0x1c00], [R170.64], !P5 ;  /* 0x01c00000aaa77fae */ /* 0x0007e2000e921844 */
[----:B-1----:R-:W-:-:S03]  /*b6c0*/  IMAD.WIDE R174, R0, 0x4, R232 ;  /* 0x0000000400ae7825 */ /* 0x002fc600078e02e8 */
[----:B------:R1:W-:Y:S01]  /*b6d0*/  STL.64 [R1+0x488], R168 ;  /* 0x000488a801007387 */ /* 0x0003e20000100a00 */
[----:B--2---:R-:W-:-:S03]  /*b6e0*/  IMAD.WIDE R172, R0, 0x4, R234 ;  /* 0x0000000400ac7825 */ /* 0x004fc600078e02ea */
[----:B------:R1:W-:Y:S01]  /*b6f0*/  LDGSTS.E [R167+0x1e00], [R168.64], !P5 ;  /* 0x01e00000a8a77fae */ /* 0x0003e2000e921844 */
[----:B------:R-:W-:Y:S01]  /*b700*/  ISETP.GE.U32.AND P5, PT, R164, 0x7fffffa1, PT ;  /* 0x7fffffa1a400780c */ /* 0x000fe20003fa6070 */
[----:B---3--:R-:W-:Y:S02]  /*b710*/  IMAD.WIDE R170, R0, 0x4, R236 ;  /* 0x0000000400aa7825 */ /* 0x008fe400078e02ec */
[----:B------:R2:W-:Y:S02]  /*b720*/  LDGSTS.E [R167+0x3800], [R174.64], !P1 ;  /* 0x03800000aea77fae */ /* 0x0005e4000c921844 */
[----:B------:R-:W-:Y:S02]  /*b730*/  IMAD R164, R252, 0xb, RZ ;  /* 0x0000000bfca47824 */ /* 0x000fe400078e02ff */
[----:B------:R3:W-:Y:S01]  /*b740*/  LDGSTS.E [R167+0x3a00], [R172.64], !P1 ;  /* 0x03a00000aca77fae */ /* 0x0007e2000c921844 */
[----:B-1----:R-:W-:Y:S01]  /*b750*/  IMAD.WIDE R168, R0, 0x4, R238 ;  /* 0x0000000400a87825 */ /* 0x002fe200078e02ee */
[----:B------:R-:W-:-:S02]  /*b760*/  IADD3 R0, R191, -0x24, RZ ;  /* 0xffffffdcbf007810 */ /* 0x000fc40007ffe0ff */
[----:B------:R2:W-:Y:S04]  /*b770*/  STL.64 [R1+0x490], R174 ;  /* 0x000490ae01007387 */ /* 0x0005e80000100a00 */
[----:B------:R1:W-:Y:S04]  /*b780*/  LDGSTS.E [R167+0x3c00], [R170.64], !P1 ;  /* 0x03c00000aaa77fae */ /* 0x0003e8000c921844 */
[----:B------:R3:W-:Y:S04]  /*b790*/  STL.64 [R1+0x498], R172 ;  /* 0x000498ac01007387 */ /* 0x0007e80000100a00 */
[----:B------:R4:W-:Y:S01]  /*b7a0*/  LDGSTS.E [R167+0x3e00], [R168.64], !P1 ;  /* 0x03e00000a8a77fae */ /* 0x0009e2000c921844 */
[----:B--2---:R-:W-:Y:S01]  /*b7b0*/  IMAD.WIDE R174, R164, 0x4, R232 ;  /* 0x00000004a4ae7825 */ /* 0x004fe200078e02e8 */
[----:B------:R-:W-:-:S02]  /*b7c0*/  ISETP.GE.U32.AND P1, PT, R0, 0x7fffff9d, PT ;  /* 0x7fffff9d0000780c */ /* 0x000fc40003f26070 */
[----:B------:R1:W-:Y:S01]  /*b7d0*/  STL.64 [R1+0x4a0], R170 ;  /* 0x0004a0aa01007387 */ /* 0x0003e20000100a00 */
[----:B------:R-:W-:Y:S02]  /*b7e0*/  IMAD R0, R252, 0xf, RZ ;  /* 0x0000000ffc007824 */ /* 0x000fe400078e02ff */
[C---:B---3--:R-:W-:Y:S01]  /*b7f0*/  IMAD.WIDE R172, R164.reuse, 0x4, R234 ;  /* 0x00000004a4ac7825 */ /* 0x048fe200078e02ea */
[----:B------:R4:W-:Y:S04]  /*b800*/  STL.64 [R1+0x4a8], R168 ;  /* 0x0004a8a801007387 */ /* 0x0009e80000100a00 */
[----:B------:R2:W-:Y:S01]  /*b810*/  STL.64 [R1+0x4b0], R174 ;  /* 0x0004b0ae01007387 */ /* 0x0005e20000100a00 */
[----:B-1----:R-:W-:-:S03]  /*b820*/  IMAD.WIDE R170, R164, 0x4, R236 ;  /* 0x00000004a4aa7825 */ /* 0x002fc600078e02ec */
[----:B------:R2:W-:Y:S01]  /*b830*/  LDGSTS.E [R167+0x5800], [R174.64], !P2 ;  /* 0x05800000aea77fae */ /* 0x0005e2000d121844 */
[----:B----4-:R-:W-:Y:S01]  /*b840*/  IMAD.WIDE R168, R164, 0x4, R238 ;  /* 0x00000004a4a87825 */ /* 0x010fe200078e02ee */
[----:B------:R-:W-:Y:S02]  /*b850*/  IADD3 R164, R191, -0x28, RZ ;  /* 0xffffffd8bfa47810 */ /* 0x000fe40007ffe0ff */
[----:B------:R1:W-:Y:S04]  /*b860*/  STL.64 [R1+0x4b8], R172 ;  /* 0x0004b8ac01007387 */ /* 0x0003e80000100a00 */
[----:B------:R1:W-:Y:S01]  /*b870*/  LDGSTS.E [R167+0x5a00], [R172.64], !P2 ;  /* 0x05a00000aca77fae */ /* 0x0003e2000d121844 */
[----:B--2---:R-:W-:-:S03]  /*b880*/  IMAD.WIDE R174, R0, 0x4, R232 ;  /* 0x0000000400ae7825 */ /* 0x004fc600078e02e8 */
[----:B------:R2:W-:Y:S04]  /*b890*/  STL.64 [R1+0x4c0], R170 ;  /* 0x0004c0aa01007387 */ /* 0x0005e80000100a00 */
[----:B------:R2:W-:Y:S01]  /*b8a0*/  LDGSTS.E [R167+0x5c00], [R170.64], !P2 ;  /* 0x05c00000aaa77fae */ /* 0x0005e2000d121844 */
[----:B-1----:R-:W-:-:S03]  /*b8b0*/  IMAD.WIDE R172, R0, 0x4, R234 ;  /* 0x0000000400ac7825 */ /* 0x002fc600078e02ea */
[----:B------:R1:W-:Y:S04]  /*b8c0*/  STL.64 [R1+0x4c8], R168 ;  /* 0x0004c8a801007387 */ /* 0x0003e80000100a00 */
[----:B------:R1:W-:Y:S01]  /*b8d0*/  LDGSTS.E [R167+0x5e00], [R168.64], !P2 ;  /* 0x05e00000a8a77fae */ /* 0x0003e2000d121844 */
[----:B------:R-:W-:Y:S01]  /*b8e0*/  ISETP.GE.U32.AND P2, PT, R164, 0x7fffff99, PT ;  /* 0x7fffff99a400780c */ /* 0x000fe20003f46070 */
[----:B------:R-:W-:Y:S02]  /*b8f0*/  IMAD R164, R252, 0x13, RZ ;  /* 0x00000013fca47824 */ /* 0x000fe400078e02ff */
[C---:B--2---:R-:W-:Y:S01]  /*b900*/  IMAD.WIDE R170, R0.reuse, 0x4, R236 ;  /* 0x0000000400aa7825 */ /* 0x044fe200078e02ec */
[----:B------:R2:W-:Y:S04]  /*b910*/  LDGSTS.E [R167+0x7800], [R174.64], !P4 ;  /* 0x07800000aea77fae */ /* 0x0005e8000e121844 */
        /* <DEDUP_REMOVED lines=106> */
[----:B----4-:R-:W-:-:S03]  /*bfc0*/  IMAD.WIDE R168, R164, 0x4, R238 ;  /* 0x00000004a4a87825 */ /* 0x010fc600078e02ee */
[----:B------:R1:W-:Y:S01]  /*bfd0*/  STL.64 [R1+0x9d8], R172 ;  /* 0x0009d8ac01007387 */ /* 0x0003e20000100a00 */
[----:B------:R-:W-:-:S03]  /*bfe0*/  IADD3 R164, R191, -0x43, RZ ;  /* 0xffffffbdbfa47810 */ /* 0x000fc60007ffe0ff */
        /* <DEDUP_REMOVED lines=8> */
[----:B--2---:R-:W-:Y:S02]  /*c070*/  IMAD.WIDE R170, R0, 0x4, R236 ;  /* 0x0000000400aa7825 */ /* 0x004fe400078e02ec */
[----:B------:R-:W2:Y:S01]  /*c080*/  S2R R190, SR_TID.X ;  /* 0x0000000000be7919 */ /* 0x000ea20000002100 */
[----:B------:R-:W-:-:S03]  /*c090*/  MOV R164, 0x3f ;  /* 0x0000003f00a47802 */ /* 0x000fc60000000f00 */
[----:B------:R3:W-:Y:S01]  /*c0a0*/  LDGSTS.E [R167+0x17800], [R174.64], !P6 ;  /* 0x17800000aea77fae */ /* 0x0007e2000f121844 */
[----:B------:R-:W-:Y:S01]  /*c0b0*/  IADD3 R164, R164, c[0x0][0x180], RZ ;  /* 0x00006000a4a47a10 */ /* 0x000fe20007ffe0ff */
[----:B-1----:R-:W-:Y:S01]  /*c0c0*/  IMAD.WIDE R168, R0, 0x4, R238 ;  /* 0x0000000400a87825 */ /* 0x002fe200078e02ee */
[----:B------:R-:W-:Y:S01]  /*c0d0*/  IADD3 R0, R191, -0x44, RZ ;  /* 0xffffffbcbf007810 */ /* 0x000fe20007ffe0ff */
[----:B------:R1:W-:Y:S04]  /*c0e0*/  LDGSTS.E [R167+0x17a00], [R172.64], !P6 ;  /* 0x17a00000aca77fae */ /* 0x0003e8000f121844 */
[----:B------:R4:W-:Y:S04]  /*c0f0*/  LDGSTS.E [R167+0x17c00], [R170.64], !P6 ;  /* 0x17c00000aaa77fae */ /* 0x0009e8000f121844 */
[----:B------:R1:W-:Y:S01]  /*c100*/  LDGSTS.E [R167+0x17e00], [R168.64], !P6 ;  /* 0x17e00000a8a77fae */ /* 0x0003e2000f121844 */
[----:B------:R-:W-:Y:S01]  /*c110*/  ISETP.GE.U32.AND P6, PT, R0, 0x7fffff7d, PT ;  /* 0x7fffff7d0000780c */ /* 0x000fe20003fc6070 */
[----:B------:R-:W-:-:S02]  /*c120*/  IMAD R0, R252, 0x33, RZ ;  /* 0x00000033fc007824 */ /* 0x000fc400078e02ff */
[----:B------:R3:W-:Y:S02]  /*c130*/  STL.64 [R1+0x9f0], R174 ;  /* 0x0009f0ae01007387 */ /* 0x0007e40000100a00 */
[----:B------:R-:W-:Y:S01]  /*c140*/  IMAD.WIDE R178, R0, 0x4, R232 ;  /* 0x0000000400b27825 */ /* 0x000fe200078e02e8 */
[----:B--2---:R-:W-:Y:S01]  /*c150*/  SHF.R.S32.HI R165, RZ, 0x6, R190 ;  /* 0x00000006ffa57819 */ /* 0x004fe200000114be */
[----:B------:R1:W-:Y:S01]  /*c160*/  STL.64 [R1+0x9f8], R172 ;  /* 0x0009f8ac01007387 */ /* 0x0003e20000100a00 */
[----:B------:R-:W-:Y:S01]  /*c170*/  LOP3.LUT R190, R190, 0x3f, RZ, 0xc0, !PT ;  /* 0x0000003fbebe7812 */ /* 0x000fe200078ec0ff */
[C---:B------:R-:W-:Y:S01]  /*c180*/  IMAD.WIDE R176, R0.reuse, 0x4, R234 ;  /* 0x0000000400b07825 */ /* 0x040fe200078e02ea */
[----:B------:R-:W-:Y:S01]  /*c190*/  SGXT R165, R165, 0x1 ;  /* 0x00000001a5a5781a */ /* 0x000fe20000000200 */
[----:B------:R4:W-:Y:S04]  /*c1a0*/  STL.64 [R1+0xa00], R170 ;  /* 0x000a00aa01007387 */ /* 0x0009e80000100a00 */
[----:B------:R2:W-:Y:S01]  /*c1b0*/  STL.64 [R1+0xa08], R168 ;  /* 0x000a08a801007387 */ /* 0x0005e20000100a00 */
[----:B---3--:R-:W-:-:S03]  /*c1c0*/  IMAD.WIDE R174, R0, 0x4, R236 ;  /* 0x0000000400ae7825 */ /* 0x008fc600078e02ec */
[----:B------:R3:W-:Y:S01]  /*c1d0*/  STL.64 [R1+0xa10], R178 ;  /* 0x000a10b201007387 */ /* 0x0007e20000100a00 */
[----:B-1----:R-:W-:Y:S01]  /*c1e0*/  IMAD.WIDE R172, R0, 0x4, R238 ;  /* 0x0000000400ac7825 */ /* 0x002fe200078e02ee */
[----:B----4-:R-:W-:-:S03]  /*c1f0*/  IADD3 R171, R191, -0x40, RZ ;  /* 0xffffffc0bfab7810 */ /* 0x010fc60007ffe0ff */
[C---:B------:R-:W-:Y:S01]  /*c200*/  IMAD R170, R252.reuse, 0x37, RZ ;  /* 0x00000037fcaa7824 */ /* 0x040fe200078e02ff */
[----:B------:R3:W-:Y:S01]  /*c210*/  LDGSTS.E [R167+0x19800], [R178.64], !P3 ;  /* 0x19800000b2a77fae */ /* 0x0007e2000d921844 */
[----:B--2---:R-:W-:Y:S02]  /*c220*/  IMAD R169, R252, 0x3b, RZ ;  /* 0x0000003bfca97824 */ /* 0x004fe400078e02ff */
[C---:B------:R-:W-:Y:S01]  /*c230*/  IMAD.WIDE R184, R170.reuse, 0x4, R232 ;  /* 0x00000004aab87825 */ /* 0x040fe200078e02e8 */
[----:B------:R1:W-:Y:S03]  /*c240*/  STL.64 [R1+0xa18], R176 ;  /* 0x000a18b001007387 */ /* 0x0003e60000100a00 */
[C---:B------:R-:W-:Y:S01]  /*c250*/  IMAD.WIDE R182, R170.reuse, 0x4, R234 ;  /* 0x00000004aab67825 */ /* 0x040fe200078e02ea */
[----:B------:R1:W-:Y:S03]  /*c260*/  LDGSTS.E [R167+0x19a00], [R176.64], !P3 ;  /* 0x19a00000b0a77fae */ /* 0x0003e6000d921844 */
[C---:B------:R-:W-:Y:S01]  /*c270*/  IMAD.WIDE R180, R170.reuse, 0x4, R236 ;  /* 0x00000004aab47825 */ /* 0x040fe200078e02ec */
[----:B------:R2:W-:Y:S03]  /*c280*/  LDGSTS.E [R167+0x19c00], [R174.64], !P3 ;  /* 0x19c00000aea77fae */ /* 0x0005e6000d921844 */
[----:B---3--:R-:W-:Y:S01]  /*c290*/  IMAD.WIDE R178, R170, 0x4, R238 ;  /* 0x00000004aab27825 */ /* 0x008fe200078e02ee */
[----:B------:R3:W-:Y:S01]  /*c2a0*/  LDGSTS.E [R167+0x19e00], [R172.64], !P3 ;  /* 0x19e00000aca77fae */ /* 0x0007e2000d921844 */
[----:B------:R-:W-:-:S02]  /*c2b0*/  ISETP.GE.U32.AND P3, PT, R171, 0x7fffff81, PT ;  /* 0x7fffff81ab00780c */ /* 0x000fc40003f66070 */
[C---:B------:R-:W-:Y:S01]  /*c2c0*/  IMAD.WIDE R170, R169.reuse, 0x4, R238 ;  /* 0x00000004a9aa7825 */ /* 0x040fe200078e02ee */
[----:B------:R2:W-:Y:S03]  /*c2d0*/  STL.64 [R1+0xa20], R174 ;  /* 0x000a20ae01007387 */ /* 0x0005e60000100a00 */
[C---:B-1----:R-:W-:Y:S01]  /*c2e0*/  IMAD.WIDE R176, R169.reuse, 0x4, R232 ;  /* 0x00000004a9b07825 */ /* 0x042fe200078e02e8 */
[----:B------:R3:W-:Y:S03]  /*c2f0*/  STL.64 [R1+0xa28], R172 ;  /* 0x000a28ac01007387 */ /* 0x0007e60000100a00 */
[----:B------:R-:W-:Y:S01]  /*c300*/  IMAD R168, R252, 0x3f, RZ ;  /* 0x0000003ffca87824 */ /* 0x000fe200078e02ff */
[----:B------:R1:W-:Y:S01]  /*c310*/  LDGSTS.E [R167+0x1b800], [R184.64], !P0 ;  /* 0x1b800000b8a77fae */ /* 0x0003e2000c121844 */
[----:B--2---:R-:W-:-:S03]  /*c320*/  IMAD.WIDE R174, R169, 0x4, R234 ;  /* 0x00000004a9ae7825 */ /* 0x004fc600078e02ea */
[----:B------:R1:W-:Y:S01]  /*c330*/  STL.64 [R1+0xa30], R184 ;  /* 0x000a30b801007387 */ /* 0x0003e20000100a00 */
[----:B---3--:R-:W-:-:S03]  /*c340*/  IMAD.WIDE R172, R169, 0x4, R236 ;  /* 0x00000004a9ac7825 */ /* 0x008fc600078e02ec */
[----:B------:R2:W-:Y:S04]  /*c350*/  LDGSTS.E [R167+0x1ba00], [R182.64], !P0 ;  /* 0x1ba00000b6a77fae */ /* 0x0005e8000c121844 */
[----:B------:R-:W-:Y:S04]  /*c360*/  STL.64 [R1+0xa38], R176 ;  /* 0x000a38b001007387 */ /* 0x000fe80000100a00 */
[----:B------:R3:W-:Y:S01]  /*c370*/  LDGSTS.E [R167+0x1bc00], [R180.64], !P0 ;  /* 0x1bc00000b4a77fae */ /* 0x0007e2000c121844 */
[----:B-1----:R-:W-:Y:S02]  /*c380*/  IMAD.MOV.U32 R184, RZ, RZ, R214 ;  /* 0x000000ffffb87224 */ /* 0x002fe400078e00d6 */
[----:B------:R-:W-:Y:S01]  /*c390*/  IMAD.MOV.U32 R185, RZ, RZ, R215 ;  /* 0x000000ffffb97224 */ /* 0x000fe200078e00d7 */
[----:B------:R2:W-:Y:S04]  /*c3a0*/  STL.64 [R1+0xa40], R182 ;  /* 0x000a40b601007387 */ /* 0x0005e80000100a00 */
[----:B------:R1:W-:Y:S01]  /*c3b0*/  LDGSTS.E [R167+0x1be00], [R178.64], !P0 ;  /* 0x1be00000b2a77fae */ /* 0x0003e2000c121844 */
[----:B------:R-:W-:Y:S01]  /*c3c0*/  ISETP.GT.AND P0, PT, R164, 0x3f, PT ;  /* 0x0000003fa400780c */ /* 0x000fe20003f04270 */
[----:B------:R-:W-:-:S02]  /*c3d0*/  IMAD.SHL.U32 R164, R190, 0x4, RZ ;  /* 0x00000004bea47824 */ /* 0x000fc400078e00ff */
[----:B------:R3:W-:Y:S01]  /*c3e0*/  STL.64 [R1+0xa48], R180 ;  /* 0x000a48b401007387 */ /* 0x0007e20000100a00 */
[----:B------:R-:W-:-:S03]  /*c3f0*/  SEL R0, RZ, 0x4, !P0 ;  /* 0x00000004ff007807 */ /* 0x000fc60004000000 */
[----:B------:R4:W-:Y:S01]  /*c400*/  LDGSTS.E [R167+0x1d800], [R176.64], !P5 ;  /* 0x1d800000b0a77fae */ /* 0x0009e2000e921844 */
[----:B--2---:R-:W-:Y:S01]  /*c410*/  IMAD.MOV.U32 R182, RZ, RZ, R212 ;  /* 0x000000ffffb67224 */ /* 0x004fe200078e00d4 */
[----:B------:R-:W-:Y:S02]  /*c420*/  MOV R183, R213 ;  /* 0x000000d500b77202 */ /* 0x000fe40000000f00 */
[----:B------:R1:W-:Y:S04]  /*c430*/  STL.64 [R1+0xa50], R178 ;  /* 0x000a50b201007387 */ /* 0x0003e80000100a00 */
[----:B------:R2:W-:Y:S01]  /*c440*/  LDGSTS.E [R167+0x1da00], [R174.64], !P5 ;  /* 0x1da00000aea77fae */ /* 0x0005e2000e921844 */
[----:B---3--:R-:W-:Y:S02]  /*c450*/  IMAD.MOV.U32 R180, RZ, RZ, R210 ;  /* 0x000000ffffb47224 */ /* 0x008fe400078e00d2 */
[----:B------:R-:W-:Y:S01]  /*c460*/  IMAD.MOV.U32 R181, RZ, RZ, R211 ;  /* 0x000000ffffb57224 */ /* 0x000fe200078e00d3 */
[----:B------:R2:W-:Y:S01]  /*c470*/  STL.64 [R1+0xa60], R174 ;  /* 0x000a60ae01007387 */ /* 0x0005e20000100a00 */
[----:B----4-:R-:W-:-:S02]  /*c480*/  IMAD.MOV.U32 R176, RZ, RZ, R206 ;  /* 0x000000ffffb07224 */ /* 0x010fc400078e00ce */
[----:B------:R-:W-:Y:S01]  /*c490*/  IMAD.MOV.U32 R177, RZ, RZ, R207 ;  /* 0x000000ffffb17224 */ /* 0x000fe200078e00cf */
[----:B------:R3:W-:Y:S01]  /*c4a0*/  LDGSTS.E [R167+0x1dc00], [R172.64], !P5 ;  /* 0x1dc00000aca77fae */ /* 0x0007e2000e921844 */
[----:B-1----:R-:W-:Y:S01]  /*c4b0*/  MOV R178, R208 ;  /* 0x000000d000b27202 */ /* 0x002fe20000000f00 */
[----:B------:R-:W-:Y:S02]  /*c4c0*/  IMAD.MOV.U32 R179, RZ, RZ, R209 ;  /* 0x000000ffffb37224 */ /* 0x000fe400078e00d1 */
[----:B------:R3:W-:Y:S04]  /*c4d0*/  STL.64 [R1+0xa68], R172 ;  /* 0x000a68ac01007387 */ /* 0x0007e80000100a00 */
[----:B------:R1:W-:Y:S01]  /*c4e0*/  LDGSTS.E [R167+0x1de00], [R170.64], !P5 ;  /* 0x1de00000aaa77fae */ /* 0x0003e2000e921844 */
[----:B--2---:R-:W-:Y:S01]  /*c4f0*/  IMAD.WIDE R174, R168, 0x4, R232 ;  /* 0x00000004a8ae7825 */ /* 0x004fe200078e02e8 */
[----:B------:R-:W-:-:S02]  /*c500*/  ISETP.GE.AND P5, PT, R190, c[0x0][0x180], PT ;  /* 0x00006000be007a0c */ /* 0x000fc40003fa6270 */
[----:B------:R1:W-:Y:S01]  /*c510*/  STL.64 [R1+0xa70], R170 ;  /* 0x000a70aa01007387 */ /* 0x0003e20000100a00 */
[----:B------:R-:W-:Y:S01]  /*c520*/  IMAD.MOV.U32 R190, RZ, RZ, R220 ;  /* 0x000000ffffbe7224 */ /* 0x000fe200078e00dc */
[----:B------:R-:W-:Y:S01]  /*c530*/  SEL R0, R0, RZ, !P5 ;  /* 0x000000ff00007207 */ /* 0x000fe20006800000 */
[----:B---3--:R-:W-:Y:S01]  /*c540*/  IMAD.WIDE R172, R168, 0x4, R234 ;  /* 0x00000004a8ac7825 */ /* 0x008fe200078e02ea */
[----:B------:R2:W-:Y:S01]  /*c550*/  LDGSTS.E [R167+0x1f800], [R174.64], !P3 ;  /* 0x1f800000aea77fae */ /* 0x0005e2000d921844 */
[----:B------:R-:W-:Y:S02]  /*c560*/  ISETP.GE.U32.AND P5, PT, R166, 0x7fffff7c, PT ;  /* 0x7fffff7ca600780c */ /* 0x000fe40003fa6070 */
[----:B------:R-:W-:Y:S01]  /*c570*/  LOP3.LUT R166, R164, 0x110, R165, 0x78, !PT ;  /* 0x00000110a4a67812 */ /* 0x000fe200078e78a5 */
[----:B------:R3:W-:Y:S01]  /*c580*/  LDGSTS.E [R167+0x1fa00], [R172.64], !P3 ;  /* 0x1fa00000aca77fae */ /* 0x0007e2000d921844 */
[----:B------:R-:W-:Y:S02]  /*c590*/  IMAD.MOV.U32 R164, RZ, RZ, R200 ;  /* 0x000000ffffa47224 */ /* 0x000fe400078e00c8 */
[----:B-1----:R-:W-:Y:S01]  /*c5a0*/  IMAD.WIDE R170, R168, 0x4, R236 ;  /* 0x00000004a8aa7825 */ /* 0x002fe200078e02ec */
[----:B------:R2:W-:Y:S01]  /*c5b0*/  STL.64 [R1+0xa58], R174 ;  /* 0x000a58ae01007387 */ /* 0x0005e20000100a00 */
[----:B------:R-:W-:-:S02]  /*c5c0*/  LOP3.LUT R252, R166, 0x60, RZ, 0x3c, !PT ;  /* 0x00000060a6fc7812 */ /* 0x000fc400078e3cff */
[----:B------:R-:W-:Y:S01]  /*c5d0*/  IMAD.WIDE R168, R168, 0x4, R238 ;  /* 0x00000004a8a87825 */ /* 0x000fe200078e02ee */
[----:B------:R1:W-:Y:S03]  /*c5e0*/  LDGSTS.E [R167+0x1fc00], [R170.64], !P3 ;  /* 0x1fc00000aaa77fae */ /* 0x0003e6000d921844 */
[----:B------:R-:W-:Y:S01]  /*c5f0*/  IMAD.MOV.U32 R165, RZ, RZ, R201 ;  /* 0x000000ffffa57224 */ /* 0x000fe200078e00c9 */
[----:B------:R4:W-:Y:S01]  /*c600*/  LDGSTS.E [R167+0x1fe00], [R168.64], !P3 ;  /* 0x1fe00000a8a77fae */ /* 0x0009e2000d921844 */
[----:B------:R-:W-:Y:S01]  /*c610*/  ISETP.NE.U32.AND P3, PT, R0, RZ, PT ;  /* 0x000000ff0000720c */ /* 0x000fe20003f65070 */
[----:B------:R-:W-:Y:S01]  /*c620*/  IMAD.MOV.U32 R200, RZ, RZ, R230 ;  /* 0x000000ffffc87224 */ /* 0x000fe200078e00e6 */
[----:B------:R-:W-:Y:S01]  /*c630*/  IADD3 R0, R191, -0x46, RZ ;  /* 0xffffffbabf007810 */ /* 0x000fe20007ffe0ff */
[----:B------:R3:W-:Y:S01]  /*c640*/  STL.64 [R1+0xa80], R172 ;  /* 0x000a80ac01007387 */ /* 0x0007e20000100a00 */
[----:B--2---:R-:W-:-:S02]  /*c650*/  IMAD.MOV.U32 R174, RZ, RZ, R204 ;  /* 0x000000ffffae7224 */ /* 0x004fc400078e00cc */
[----:B------:R-:W-:Y:S01]  /*c660*/  IMAD.MOV.U32 R175, RZ, RZ, R205 ;  /* 0x000000ffffaf7224 */ /* 0x000fe200078e00cd */
[----:B------:R1:W-:Y:S01]  /*c670*/  STL.64 [R1+0xa88], R170 ;  /* 0x000a88aa01007387 */ /* 0x0003e20000100a00 */
[----:B------:R-:W-:Y:S02]  /*c680*/  IMAD.MOV.U32 R191, RZ, RZ, R221 ;  /* 0x000000ffffbf7224 */ /* 0x000fe400078e00dd */
[----:B------:R-:W-:Y:S01]  /*c690*/  IMAD.MOV.U32 R201, RZ, RZ, R231 ;  /* 0x000000ffffc97224 */ /* 0x000fe200078e00e7 */
[----:B------:R4:W-:Y:S01]  /*c6a0*/  STL.64 [R1+0xa90], R168 ;  /* 0x000a90a801007387 */ /* 0x0009e20000100a00 */
[----:B---3--:R-:W-:Y:S01]  /*c6b0*/  IMAD.MOV.U32 R172, RZ, RZ, R202 ;  /* 0x000000ffffac7224 */ /* 0x008fe200078e00ca */
[----:B------:R-:W-:Y:S02]  /*c6c0*/  MOV R173, R203 ;  /* 0x000000cb00ad7202 */ /* 0x000fe40000000f00 */
[----:B------:R-:W2:Y:S01]  /*c6d0*/  LDL.64 R204, [R1+0x870] ;  /* 0x0008700001cc7983 */ /* 0x000ea20000100a00 */
[----:B-1----:R-:W-:-:S03]  /*c6e0*/  LOP3.LUT R170, R166, 0x40, RZ, 0x3c, !PT ;  /* 0x00000040a6aa7812 */ /* 0x002fc600078e3cff */
[----:B------:R-:W3:Y:S01]  /*c6f0*/  LDL.64 R202, [R1+0x850] ;  /* 0x0008500001ca7983 */ /* 0x000ee20000100a00 */
[----:B----4-:R-:W-:-:S03]  /*c700*/  LOP3.LUT R168, R166, 0x20, RZ, 0x3c, !PT ;  /* 0x00000020a6a87812 */ /* 0x010fc600078e3cff */
[----:B------:R-:W4:Y:S04]  /*c710*/  LDL.64 R206, [R1+0x890] ;  /* 0x0008900001ce7983 */ /* 0x000f280000100a00 */
[----:B------:R-:W4:Y:S04]  /*c720*/  LDL.64 R208, [R1+0x8b0] ;  /* 0x0008b00001d07983 */ /* 0x000f280000100a00 */
[----:B------:R-:W4:Y:S04]  /*c730*/  LDL.64 R210, [R1+0x8d0] ;  /* 0x0008d00001d27983 */ /* 0x000f280000100a00 */
[----:B------:R-:W4:Y:S04]  /*c740*/  LDL.64 R212, [R1+0x8f0] ;  /* 0x0008f00001d47983 */ /* 0x000f280000100a00 */
[----:B------:R-:W4:Y:S04]  /*c750*/  LDL.64 R214, [R1+0x910] ;  /* 0x0009100001d67983 */ /* 0x000f280000100a00 */
[----:B------:R-:W0:Y:S04]  /*c760*/  LDGDEPBAR ;  /* 0x00000000000079af */ /* 0x000e280000000000 */
[----:B------:R-:W4:Y:S04]  /*c770*/  LDL.64 R216, [R1+0x9c0] ;  /* 0x0009c00001d87983 */ /* 0x000f280000100a00 */
[----:B------:R1:W-:Y:S04]  /*c780*/  LDGSTS.E [R166+0x40000], [R192.64], P3 ;  /* 0x40000000c0a67fae */ /* 0x0003e80009921844 */
[----:B------:R-:W4:Y:S04]  /*c790*/  LDL.64 R218, [R1+0x9b0] ;  /* 0x0009b00001da7983 */ /* 0x000f280000100a00 */
[----:B------:R1:W-:Y:S02]  /*c7a0*/  LDGSTS.E [R166+0x40800], [R194.64], P3 ;  /* 0x40800000c2a67fae */ /* 0x0003e40009921844 */
[----:B-1----:R-:W-:Y:S01]  /*c7b0*/  IMAD.MOV.U32 R192, RZ, RZ, R222 ;  /* 0x000000ffffc07224 */ /* 0x002fe200078e00de */
[----:B------:R-:W-:Y:S01]  /*c7c0*/  MOV R193, R223 ;  /* 0x000000df00c17202 */ /* 0x000fe20000000f00 */
[----:B------:R-:W4:Y:S04]  /*c7d0*/  LDL.64 R220, [R1+0x9a0] ;  /* 0x0009a00001dc7983 */ /* 0x000f280000100a00 */
[----:B------:R-:W4:Y:S01]  /*c7e0*/  LDL.64 R222, [R1+0x990] ;  /* 0x0009900001de7983 */ /* 0x000f220000100a00 */
[----:B------:R-:W-:-:S02]  /*c7f0*/  IMAD.MOV.U32 R194, RZ, RZ, R224 ;  /* 0x000000ffffc27224 */ /* 0x000fc400078e00e0 */
[----:B------:R-:W-:Y:S01]  /*c800*/  IMAD.MOV.U32 R195, RZ, RZ, R225 ;  /* 0x000000ffffc37224 */ /* 0x000fe200078e00e1 */
[----:B------:R1:W-:Y:S04]  /*c810*/  LDGSTS.E [R166+0x41000], [R196.64], P3 ;  /* 0x41000000c4a67fae */ /* 0x0003e80009921844 */
[----:B------:R-:W4:Y:S04]  /*c820*/  LDL.64 R224, [R1+0x980] ;  /* 0x0009800001e07983 */ /* 0x000f280000100a00 */
[----:B------:R1:W-:Y:S02]  /*c830*/  LDGSTS.E [R166+0x41800], [R198.64], P3 ;  /* 0x41800000c6a67fae */ /* 0x0003e40009921844 */
[----:B-1----:R-:W-:-:S02]  /*c840*/  IMAD.MOV.U32 R196, RZ, RZ, R226 ;  /* 0x000000ffffc47224 */ /* 0x002fc400078e00e2 */
[----:B------:R-:W4:Y:S01]  /*c850*/  LDL.64 R230, [R1+0x618] ;  /* 0x0006180001e67983 */ /* 0x000f220000100a00 */
[----:B------:R-:W-:-:S03]  /*c860*/  IMAD.MOV.U32 R197, RZ, RZ, R227 ;  /* 0x000000ffffc57224 */ /* 0x000fc600078e00e3 */
[----:B------:R-:W4:Y:S01]  /*c870*/  LDL.64 R226, [R1+0x5d8] ;  /* 0x0005d80001e27983 */ /* 0x000f220000100a00 */
[----:B------:R-:W-:Y:S01]  /*c880*/  MOV R198, R228 ;  /* 0x000000e400c67202 */ /* 0x000fe20000000f00 */
[----:B------:R-:W-:Y:S02]  /*c890*/  IMAD.MOV.U32 R199, RZ, RZ, R229 ;  /* 0x000000ffffc77224 */ /* 0x000fe400078e00e5 */
[----:B------:R1:W-:Y:S04]  /*c8a0*/  LDGSTS.E [R166+0x42000], [R164.64], P3 ;  /* 0x42000000a4a67fae */ /* 0x0003e80009921844 */
[----:B------:R-:W4:Y:S04]  /*c8b0*/  LDL.64 R228, [R1+0x5f8] ;  /* 0x0005f80001e47983 */ /* 0x000f280000100a00 */
[----:B------:R1:W-:Y:S04]  /*c8c0*/  LDGSTS.E [R166+0x42800], [R172.64], P3 ;  /* 0x42800000aca67fae */ /* 0x0003e80009921844 */
        /* <DEDUP_REMOVED lines=14> */
[----:B-1----:R1:W5:Y:S04]  /*c9b0*/  LDL.LU.64 R164, [R1+0x2288] ;  /* 0x0022880001a47983 */ /* 0x0023680000300a00 */
[----:B------:R-:W4:Y:S04]  /*c9c0*/  LDL.64 R172, [R1+0x658] ;  /* 0x0006580001ac7983 */ /* 0x000f280000100a00 */
        /* <DEDUP_REMOVED lines=14> */
[----:B---3--:R3:W-:Y:S04]  /*cab0*/  LDGSTS.E [R166+0x4a000], [R202.64], P3 ;  /* 0x4a000000caa67fae */ /* 0x0087e80009921844 */
[----:B--2---:R2:W-:Y:S04]  /*cac0*/  LDGSTS.E [R166+0x4a800], [R204.64], P3 ;  /* 0x4a800000cca67fae */ /* 0x0045e80009921844 */
[----:B----4-:R4:W-:Y:S04]  /*cad0*/  LDGSTS.E [R166+0x4b000], [R206.64], P3 ;  /* 0x4b000000cea67fae */ /* 0x0109e80009921844 */
[----:B------:R1:W-:Y:S04]  /*cae0*/  LDGSTS.E [R166+0x4b800], [R208.64], P3 ;  /* 0x4b800000d0a67fae */ /* 0x0003e80009921844 */
[----:B------:R1:W-:Y:S04]  /*caf0*/  LDGSTS.E [R166+0x4c000], [R210.64], P3 ;  /* 0x4c000000d2a67fae */ /* 0x0003e80009921844 */
[----:B------:R1:W-:Y:S04]  /*cb00*/  LDGSTS.E [R166+0x4c800], [R212.64], P3 ;  /* 0x4c800000d4a67fae */ /* 0x0003e80009921844 */
[----:B------:R1:W-:Y:S04]  /*cb10*/  LDGSTS.E [R166+0x4d000], [R214.64], P3 ;  /* 0x4d000000d6a67fae */ /* 0x0003e80009921844 */
[----:B------:R1:W-:Y:S04]  /*cb20*/  LDGSTS.E [R166+0x4d800], [R216.64], P3 ;  /* 0x4d800000d8a67fae */ /* 0x0003e80009921844 */
[----:B---3--:R-:W3:Y:S04]  /*cb30*/  LDL.64 R202, [R1+0x838] ;  /* 0x0008380001ca7983 */ /* 0x008ee80000100a00 */
[----:B------:R1:W-:Y:S04]  /*cb40*/  LDGSTS.E [R166+0x4e000], [R218.64], P3 ;  /* 0x4e000000daa67fae */ /* 0x0003e80009921844 */
[----:B--2---:R-:W2:Y:S04]  /*cb50*/  LDL.64 R204, [R1+0x858] ;  /* 0x0008580001cc7983 */ /* 0x004ea80000100a00 */
[----:B----4-:R-:W4:Y:S04]  /*cb60*/  LDL.64 R206, [R1+0x878] ;  /* 0x0008780001ce7983 */ /* 0x010f280000100a00 */
[----:B------:R1:W-:Y:S04]  /*cb70*/  LDGSTS.E [R166+0x4e800], [R220.64], P3 ;  /* 0x4e800000dca67fae */ /* 0x0003e80009921844 */
[----:B------:R1:W-:Y:S04]  /*cb80*/  LDGSTS.E [R166+0x4f000], [R222.64], P3 ;  /* 0x4f000000dea67fae */ /* 0x0003e80009921844 */
[----:B-1----:R-:W2:Y:S04]  /*cb90*/  LDL.64 R208, [R1+0x898] ;  /* 0x0008980001d07983 */ /* 0x002ea80000100a00 */
[----:B------:R1:W-:Y:S04]  /*cba0*/  LDGSTS.E [R166+0x4f800], [R224.64], P3 ;  /* 0x4f800000e0a67fae */ /* 0x0003e80009921844 */
[----:B------:R-:W2:Y:S04]  /*cbb0*/  LDL.64 R210, [R1+0x8b8] ;  /* 0x0008b80001d27983 */ /* 0x000ea80000100a00 */
[----:B------:R-:W2:Y:S04]  /*cbc0*/  LDL.64 R212, [R1+0x8d8] ;  /* 0x0008d80001d47983 */ /* 0x000ea80000100a00 */
[----:B-1----:R-:W2:Y:S04]  /*cbd0*/  LDL.64 R166, [R1+0x638] ;  /* 0x0006380001a67983 */ /* 0x002ea80000100a00 */
[----:B------:R-:W3:Y:S04]  /*cbe0*/  LDL.64 R214, [R1+0x8f8] ;  /* 0x0008f80001d67983 */ /* 0x000ee80000100a00 */
[----:B------:R-:W3:Y:S04]  /*cbf0*/  LDL.64 R216, [R1+0x918] ;  /* 0x0009180001d87983 */ /* 0x000ee80000100a00 */
[----:B------:R-:W3:Y:S04]  /*cc00*/  LDL.64 R218, [R1+0x930] ;  /* 0x0009300001da7983 */ /* 0x000ee80000100a00 */
[----:B------:R-:W3:Y:S04]  /*cc10*/  LDL.64 R220, [R1+0x940] ;  /* 0x0009400001dc7983 */ /* 0x000ee80000100a00 */
[----:B------:R-:W3:Y:S04]  /*cc20*/  LDL.64 R222, [R1+0x950] ;  /* 0x0009500001de7983 */ /* 0x000ee80000100a00 */
[----:B------:R1:W-:Y:S04]  /*cc30*/  LDGSTS.E [R168+0x40200], [R226.64], P3 ;  /* 0x40200000e2a87fae */ /* 0x0003e80009921844 */
[----:B------:R-:W3:Y:S04]  /*cc40*/  LDL.64 R224, [R1+0x960] ;  /* 0x0009600001e07983 */ /* 0x000ee80000100a00 */
[----:B------:R1:W-:Y:S04]  /*cc50*/  LDGSTS.E [R168+0x40a00], [R228.64], P3 ;  /* 0x40a00000e4a87fae */ /* 0x0003e80009921844 */
[----:B-1----:R-:W3:Y:S04]  /*cc60*/  LDL.64 R226, [R1+0x970] ;  /* 0x0009700001e27983 */ /* 0x002ee80000100a00 */
[----:B------:R1:W-:Y:S04]  /*cc70*/  LDGSTS.E [R168+0x41200], [R230.64], P3 ;  /* 0x41200000e6a87fae */ /* 0x0003e80009921844 */
[----:B------:R-:W3:Y:S04]  /*cc80*/  LDL.64 R228, [R1+0x5e0] ;  /* 0x0005e00001e47983 */ /* 0x000ee80000100a00 */
[----:B-1----:R-:W3:Y:S04]  /*cc90*/  LDL.64 R230, [R1+0x600] ;  /* 0x0006000001e67983 */ /* 0x002ee80000100a00 */
[----:B--2---:R1:W-:Y:S04]  /*cca0*/  LDGSTS.E [R168+0x41a00], [R166.64], P3 ;  /* 0x41a00000a6a87fae */ /* 0x0043e80009921844 */
        /* <DEDUP_REMOVED lines=15> */
[----:B---3--:R3:W-:Y:S04]  /*cda0*/  LDGSTS.E [R168+0x49a00], [R202.64], P3 ;  /* 0x49a00000caa87fae */ /* 0x0087e80009921844 */
[----:B------:R3:W-:Y:S04]  /*cdb0*/  LDGSTS.E [R168+0x4a200], [R204.64], P3 ;  /* 0x4a200000cca87fae */ /* 0x0007e80009921844 */
[----:B----4-:R3:W-:Y:S04]  /*cdc0*/  LDGSTS.E [R168+0x4aa00], [R206.64], P3 ;  /* 0x4aa00000cea87fae */ /* 0x0107e80009921844 */
        /* <DEDUP_REMOVED lines=10> */
[----:B------:R3:W-:Y:S04]  /*ce70*/  LDGSTS.E [R168+0x4fa00], [R226.64], P3 ;  /* 0x4fa00000e2a87fae */ /* 0x0007e80009921844 */
[----:B--2---:R-:W2:Y:S04]  /*ce80*/  LDL.64 R172, [R1+0x640] ;  /* 0x0006400001ac7983 */ /* 0x004ea80000100a00 */
[----:B------:R-:W4:Y:S04]  /*ce90*/  LDL.64 R174, [R1+0x660] ;  /* 0x0006600001ae7983 */ /* 0x000f280000100a00 */
[----:B---3--:R-:W3:Y:S04]  /*cea0*/  LDL.64 R168, [R1+0x620] ;  /* 0x0006200001a87983 */ /* 0x008ee80000100a00 */
[----:B------:R-:W2:Y:S04]  /*ceb0*/  LDL.64 R176, [R1+0x680] ;  /* 0x0006800001b07983 */ /* 0x000ea80000100a00 */
        /* <DEDUP_REMOVED lines=24> */
[----:B------:R1:W-:Y:S04]  /*d040*/  LDGSTS.E [R170+0x40400], [R228.64], P3 ;  /* 0x40400000e4aa7fae */ /* 0x0003e80009921844 */
[----:B------:R-:W4:Y:S04]  /*d050*/  LDL.64 R226, [R1+0x988] ;  /* 0x0009880001e27983 */ /* 0x000f280000100a00 */
[----:B------:R1:W-:Y:S04]  /*d060*/  LDGSTS.E [R170+0x40c00], [R230.64], P3 ;  /* 0x40c00000e6aa7fae */ /* 0x0003e80009921844 */
[----:B-1----:R-:W4:Y:S04]  /*d070*/  LDL.64 R228, [R1+0x978] ;  /* 0x0009780001e47983 */ /* 0x002f280000100a00 */
        /* <DEDUP_REMOVED lines=33> */
[----:B---3--:R-:W3:Y:S04]  /*d290*/  LDL.64 R174, [R1+0x648] ;  /* 0x0006480001ae7983 */ /* 0x008ee80000100a00 */
[----:B----4-:R-:W4:Y:S04]  /*d2a0*/  LDL.64 R170, [R1+0x608] ;  /* 0x0006080001aa7983 */ /* 0x010f280000100a00 */
[----:B------:R-:W2:Y:S04]  /*d2b0*/  LDL.64 R176, [R1+0x668] ;  /* 0x0006680001b07983 */ /* 0x000ea80000100a00 */
[----:B------:R-:W3:Y:S04]  /*d2c0*/  LDL.64 R178, [R1+0x688] ;  /* 0x0006880001b27983 */ /* 0x000ee80000100a00 */
        /* <DEDUP_REMOVED lines=24> */
[----:B------:R1:W-:Y:S04]  /*d450*/  LDGSTS.E [R252+0x40600], [R230.64], P3 ;  /* 0x40600000e6fc7fae */ /* 0x0003e80009921844 */
[----:B------:R-:W3:Y:S04]  /*d460*/  LDL.64 R228, [R1+0x968] ;  /* 0x0009680001e47983 */ /* 0x000ee80000100a00 */
[----:B-1----:R-:W3:Y:S04]  /*d470*/  LDL.64 R230, [R1+0x9c8] ;  /* 0x0009c80001e67983 */ /* 0x002ee80000100a00 */
[----:B----4-:R1:W-:Y:S04]  /*d480*/  LDGSTS.E [R252+0x40e00], [R170.64], P3 ;  /* 0x40e00000aafc7fae */ /* 0x0103e80009921844 */
[----:B--2---:R2:W-:Y:S04]  /*d490*/  LDGSTS.E [R252+0x41600], [R172.64], P3 ;  /* 0x41600000acfc7fae */ /* 0x0045e80009921844 */
[----:B---3--:R3:W-:Y:S04]  /*d4a0*/  LDGSTS.E [R252+0x41e00], [R174.64], P3 ;  /* 0x41e00000aefc7fae */ /* 0x0087e80009921844 */
        /* <DEDUP_REMOVED lines=14> */
[----:B--2---:R2:W5:Y:S04]  /*d590*/  LDL.LU.64 R172, [R1+0x2268] ;  /* 0x0022680001ac7983 */ /* 0x0045680000300a00 */
[----:B------:R1:W-:Y:S04]  /*d5a0*/  LDGSTS.E [R252+0x48e00], [R202.64], P3 ;  /* 0x48e00000cafc7fae */ /* 0x0003e80009921844 */
[----:B---3--:R2:W5:Y:S04]  /*d5b0*/  LDL.LU.64 R174, [R1+0x2260] ;  /* 0x0022600001ae7983 */ /* 0x0085680000300a00 */
[----:B------:R3:W-:Y:S04]  /*d5c0*/  LDGSTS.E [R252+0x49600], [R204.64], P3 ;  /* 0x49600000ccfc7fae */ /* 0x0007e80009921844 */
[----:B----4-:R2:W5:Y:S04]  /*d5d0*/  LDL.LU.64 R176, [R1+0x2258] ;  /* 0x0022580001b07983 */ /* 0x0105680000300a00 */
[----:B------:R4:W-:Y:S04]  /*d5e0*/  LDGSTS.E [R252+0x49e00], [R206.64], P3 ;  /* 0x49e00000cefc7fae */ /* 0x0009e80009921844 */
[----:B------:R2:W5:Y:S04]  /*d5f0*/  LDL.LU.64 R178, [R1+0x2250] ;  /* 0x0022500001b27983 */ /* 0x0005680000300a00 */
        /* <DEDUP_REMOVED lines=21> */
[----:B-1----:R2:W5:Y:S04]  /*d750*/  LDL.LU.64 R200, [R1+0x21f8] ;  /* 0x0021f80001c87983 */ /* 0x0025680000300a00 */
[----:B------:R4:W-:Y:S04]  /*d760*/  LDGSTS.E [R252+0x4fe00], [R230.64], P3 ;  /* 0x4fe00000e6fc7fae */ /* 0x0009e80009921844 */
[----:B------:R2:W5:Y:S04]  /*d770*/  LDL.LU.64 R202, [R1+0x21f0] ;  /* 0x0021f00001ca7983 */ /* 0x0005680000300a00 */
[----:B---3--:R2:W5:Y:S01]  /*d780*/  LDL.LU.64 R204, [R1+0x21e8] ;  /* 0x0021e80001cc7983 */ /* 0x0085620000300a00 */
[----:B----4-:R-:W-:-:S03]  /*d790*/  IMAD.MOV.U32 R252, RZ, RZ, c[0x0][0x188] ;  /* 0x00006200fffc7624 */ /* 0x010fc600078e00ff */
[----:B------:R2:W5:Y:S04]  /*d7a0*/  LDL.LU.64 R206, [R1+0x21e0] ;  /* 0x0021e00001ce7983 */ /* 0x0005680000300a00 */
[----:B------:R2:W5:Y:S01]  /*d7b0*/  LDL.LU.64 R208, [R1+0x21d8] ;  /* 0x0021d80001d07983 */ /* 0x0005620000300a00 */
[----:B------:R-:W-:-:S03]  /*d7c0*/  SHF.L.U32 R252, R252, 0x6, RZ ;  /* 0x00000006fcfc7819 */ /* 0x000fc600000006ff */
[----:B------:R2:W5:Y:S04]  /*d7d0*/  LDL.LU.64 R210, [R1+0x21d0] ;  /* 0x0021d00001d27983 */ /* 0x0005680000300a00 */
[----:B------:R2:W5:Y:S04]  /*d7e0*/  LDL.LU.64 R212, [R1+0x21c8] ;  /* 0x0021c80001d47983 */ /* 0x0005680000300a00 */
[----:B------:R2:W5:Y:S01]  /*d7f0*/  LDL.LU.64 R214, [R1+0x21c0] ;  /* 0x0021c00001d67983 */ /* 0x0005620000300a00 */
[----:B------:R-:W-:-:S03]  /*d800*/  IMAD.WIDE R232, R252, 0x4, R232 ;  /* 0x00000004fce87825 */ /* 0x000fc600078e02e8 */
[----:B------:R2:W5:Y:S04]  /*d810*/  LDL.LU.64 R216, [R1+0x21b8] ;  /* 0x0021b80001d87983 */ /* 0x0005680000300a00 */
[----:B------:R2:W5:Y:S04]  /*d820*/  LDL.LU.64 R218, [R1+0x21b0] ;  /* 0x0021b00001da7983 */ /* 0x0005680000300a00 */
[----:B------:R2:W5:Y:S04]  /*d830*/  LDL.LU.64 R220, [R1+0x21a8] ;  /* 0x0021a80001dc7983 */ /* 0x0005680000300a00 */
[----:B------:R2:W5:Y:S04]  /*d840*/  LDL.LU.64 R222, [R1+0x21a0] ;  /* 0x0021a00001de7983 */ /* 0x0005680000300a00 */
[----:B------:R2:W5:Y:S04]  /*d850*/  LDL.LU.64 R224, [R1+0x2198] ;  /* 0x0021980001e07983 */ /* 0x0005680000300a00 */
[----:B------:R2:W5:Y:S04]  /*d860*/  LDL.LU.64 R226, [R1+0x2190] ;  /* 0x0021900001e27983 */ /* 0x0005680000300a00 */
[----:B------:R2:W5:Y:S04]  /*d870*/  LDL.LU.64 R228, [R1+0x2188] ;  /* 0x0021880001e47983 */ /* 0x0005680000300a00 */
[----:B------:R2:W5:Y:S01]  /*d880*/  LDL.LU.64 R230, [R1+0x2180] ;  /* 0x0021800001e67983 */ /* 0x0005620000300a00 */
[----:B------:R-:W-:-:S03]  /*d890*/  IMAD.WIDE R236, R252, 0x4, R236 ;  /* 0x00000004fcec7825 */ /* 0x000fc600078e02ec */
[----:B------:R1:W-:Y:S04]  /*d8a0*/  STL.64 [R1+0x5c0], R232 ;  /* 0x0005c0e801007387 */ /* 0x0003e80000100a00 */
[----:B------:R-:W0:Y:S01]  /*d8b0*/  LDGDEPBAR ;  /* 0x00000000000079af */ /* 0x000e220000000000 */
[----:B-1----:R-:W-:-:S04]  /*d8c0*/  IMAD.WIDE R232, R252, 0x4, R234 ;  /* 0x00000004fce87825 */ /* 0x002fc800078e02ea */
[----:B------:R-:W-:Y:S01]  /*d8d0*/  IMAD.WIDE R234, R252, 0x4, R238 ;  /* 0x00000004fcea7825 */ /* 0x000fe200078e02ee */
[----:B------:R2:W-:Y:S04]  /*d8e0*/  STL.64 [R1+0x5b0], R232 ;  /* 0x0005b0e801007387 */ /* 0x0005e80000100a00 */
[----:B------:R2:W-:Y:S04]  /*d8f0*/  STL.64 [R1+0x590], R234 ;  /* 0x000590ea01007387 */ /* 0x0005e80000100a00 */
[----:B------:R2:W-:Y:S01]  /*d900*/  STL.64 [R1+0x5a0], R236 ;  /* 0x0005a0ec01007387 */ /* 0x0005e20000100a00 */
[----:B------:R-:W-:Y:S01]  /*d910*/  ISETP.GE.U32.AND P3, PT, R0, 0x7fffff7b, PT ;  /* 0x7fffff7b0000780c */ /* 0x000fe20003f66070 */
[----:B------:R-:W-:-:S05]  /*d920*/  IMAD.MOV.U32 R0, RZ, RZ, c[0x0][0x180] ;  /* 0x00006000ff007624 */ /* 0x000fca00078e00ff */
[----:B------:R-:W-:Y:S02]  /*d930*/  IADD3 R0, R0, -0x49, RZ ;  /* 0xffffffb700007810 */ /* 0x000fe40007ffe0ff */
[----:B------:R1:W-:Y:S04]  /*d940*/  STL.64 [R1+0x23b0], R248 ;  /* 0x0023b0f801007387 */ /* 0x0003e80000100a00 */
[----:B--2---:R-:W2:Y:S04]  /*d950*/  S2R R233, SR_TID.X ;  /* 0x0000000000e97919 */ /* 0x004ea80000002100 */
[----:B-1----:R-:W3:Y:S04]  /*d960*/  LDL.64 R248, [R1+0x5c0] ;  /* 0x0005c00001f87983 */ /* 0x002ee80000100a00 */
[----:B------:R1:W-:Y:S04]  /*d970*/  STL.64 [R1+0x23a8], R250 ;  /* 0x0023a8fa01007387 */ /* 0x0003e80000100a00 */
[----:B-1----:R-:W4:Y:S01]  /*d980*/  LDL.64 R250, [R1+0x5b0] ;  /* 0x0005b00001fa7983 */ /* 0x002f220000100a00 */
[----:B--2---:R-:W-:-:S05]  /*d990*/  LOP3.LUT R232, R233, 0x7f, RZ, 0xc0, !PT ;  /* 0x0000007fe9e87812 */ /* 0x004fca00078ec0ff */
[----:B------:R-:W-:Y:S01]  /*d9a0*/  IMAD.SHL.U32 R239, R232, 0x4, RZ ;  /* 0x00000004e8ef7824 */ /* 0x000fe200078e00ff */
[----:B------:R-:W-:Y:S01]  /*d9b0*/  BAR.SYNC.DEFER_BLOCKING 0x0 ;  /* 0x0000000000007b1d */ /* 0x000fe20000010000 */
[----:B-----5:R-:W-:-:S04]  /*d9c0*/  IMAD.WIDE R230, R252, 0x4, R230 ;  /* 0x00000004fce67825 */ /* 0x020fc800078e02e6 */
[----:B------:R-:W-:Y:S02]  /*d9d0*/  IMAD.MOV.U32 R233, RZ, RZ, c[0x0][0x180] ;  /* 0x00006000ffe97624 */ /* 0x000fe400078e00ff */
[----:B------:R-:W-:-:S04]  /*d9e0*/  IMAD.WIDE R228, R252, 0x4, R228 ;  /* 0x00000004fce47825 */ /* 0x000fc800078e02e4 */
        /* <DEDUP_REMOVED lines=41> */
[----:B------:R-:W-:Y:S01]  /*dc80*/  IMAD.WIDE R8, R252, 0x4, R8 ;  /* 0x00000004fc087825 */ /* 0x000fe200078e0208 */
[----:B------:R-:W-:Y:S01]  /*dc90*/  @!PT LDS RZ, [RZ] ;  /* 0x00000000fffff984 */ /* 0x000fe20000000800 */
[----:B------:R-:W-:Y:S01]  /*dca0*/  @!PT LDS RZ, [RZ] ;  /* 0x00000000fffff984 */ /* 0x000fe20000000800 */
[----:B------:R-:W-:Y:S01]  /*dcb0*/  @!PT LDS RZ, [RZ] ;  /* 0x00000000fffff984 */ /* 0x000fe20000000800 */
[----:B---3--:R1:W-:Y:S04]  /*dcc0*/  LDGSTS.E [R239+0x20000], [R248.64], !P1 ;  /* 0x20000000f8ef7fae */ /* 0x0083e8000c921844 */
[----:B-1----:R-:W2:Y:S04]  /*dcd0*/  LDL.LU.64 R248, [R1+0x23b0] ;  /* 0x0023b00001f87983 */ /* 0x002ea80000300a00 */
[----:B----4-:R1:W-:Y:S04]  /*dce0*/  LDGSTS.E [R239+0x20200], [R250.64], !P1 ;  /* 0x20200000faef7fae */ /* 0x0103e8000c921844 */
[----:B------:R3:W-:Y:S04]  /*dcf0*/  LDGSTS.E [R239+0x20400], [R236.64], !P1 ;  /* 0x20400000ecef7fae */ /* 0x0007e8000c921844 */
[----:B------:R4:W-:Y:S01]  /*dd00*/  LDGSTS.E [R239+0x20600], [R234.64], !P1 ;  /* 0x20600000eaef7fae */ /* 0x0009e2000c921844 */
[----:B------:R-:W-:-:S02]  /*dd10*/  ISETP.GE.U32.AND P1, PT, R0, 0x7fffff78, PT ;  /* 0x7fffff780000780c */ /* 0x000fc40003f26070 */
[----:B------:R-:W-:Y:S01]  /*dd20*/  IADD3 R0, R233, -0x4d, RZ ;  /* 0xffffffb3e9007810 */ /* 0x000fe20007ffe0ff */
[----:B-1----:R-:W2:Y:S01]  /*dd30*/  LDL.LU.64 R250, [R1+0x23a8] ;  /* 0x0023a80001fa7983 */ /* 0x002ea20000300a00 */
[----:B------:R-:W-:-:S03]  /*dd40*/  IMAD.WIDE R10, R252, 0x4, R10 ;  /* 0x00000004fc0a7825 */ /* 0x000fc600078e020a */
[----:B------:R-:W-:Y:S01]  /*dd50*/  STL.64 [R1+0x330], R230 ;  /* 0x000330e601007387 */ /* 0x000fe20000100a00 */
[----:B------:R-:W-:-:S03]  /*dd60*/  IMAD.WIDE R12, R252, 0x4, R12 ;  /* 0x00000004fc0c7825 */ /* 0x000fc600078e020c */
[----:B------:R-:W-:Y:S01]  /*dd70*/  STL.64 [R1+0x328], R228 ;  /* 0x000328e401007387 */ /* 0x000fe20000100a00 */
[----:B----4-:R-:W-:-:S04]  /*dd80*/  IMAD.WIDE R234, R252, 0x4, R226 ;  /* 0x00000004fcea7825 */ /* 0x010fc800078e02e2 */
[----:B------:R-:W-:Y:S01]  /*dd90*/  IMAD.SHL.U32 R227, R232, 0x4, RZ ;  /* 0x00000004e8e37824 */ /* 0x000fe200078e00ff */
[----:B------:R1:W-:Y:S01]  /*dda0*/  STL.64 [R1+0x320], R234 ;  /* 0x000320ea01007387 */ /* 0x0003e20000100a00 */
[----:B------:R-:W-:Y:S01]  /*ddb0*/  IMAD.WIDE R14, R252, 0x4, R14 ;  /* 0x00000004fc0e7825 */ /* 0x000fe200078e020e */
[----:B------:R-:W-:Y:S02]  /*ddc0*/  SHF.L.U32 R232, R232, 0x2, RZ ;  /* 0x00000002e8e87819 */ /* 0x000fe400000006ff */
        /* <DEDUP_REMOVED lines=8> */
[C---:B------:R-:W-:Y:S01]  /*de50*/  IMAD.WIDE R22, R252.reuse, 0x4, R22 ;  /* 0x00000004fc167825 */ /* 0x040fe200078e0216 */
[----:B------:R-:W-:Y:S01]  /*de60*/  IADD3 R0, R233, -0x51, RZ ;  /* 0xffffffafe9007810 */ /* 0x000fe20007ffe0ff */
[----:B------:R2:W-:Y:S02]  /*de70*/  LDGSTS.E [R227+0x24000], [R222.64], !P1 ;  /* 0x24000000dee37fae */ /* 0x0005e4000c921844 */
[----:B------:R-:W-:Y:S02]  /*de80*/  IMAD.WIDE R24, R252, 0x4, R24 ;  /* 0x00000004fc187825 */ /* 0x000fe400078e0218 */
[----:B------:R2:W-:Y:S01]  /*de90*/  LDGSTS.E [R227+0x24200], [R220.64], !P1 ;  /* 0x24200000dce37fae */ /* 0x0005e2000c921844 */
[----:B-1----:R-:W-:Y:S01]  /*dea0*/  LOP3.LUT R235, R232, 0x20, RZ, 0x3c, !PT ;  /* 0x00000020e8eb7812 */ /* 0x002fe200078e3cff */
[----:B------:R-:W-:-:S02]  /*deb0*/  IMAD.WIDE R26, R252, 0x4, R26 ;  /* 0x00000004fc1a7825 */ /* 0x000fc400078e021a */
[----:B------:R1:W-:Y:S02]  /*dec0*/  LDGSTS.E [R227+0x24400], [R218.64], !P1 ;  /* 0x24400000dae37fae */ /* 0x0003e4000c921844 */
[----:B------:R-:W-:Y:S02]  /*ded0*/  IMAD.WIDE R28, R252, 0x4, R28 ;  /* 0x00000004fc1c7825 */ /* 0x000fe400078e021c */
[----:B------:R1:W-:Y:S01]  /*dee0*/  LDGSTS.E [R227+0x24600], [R216.64], !P1 ;  /* 0x24600000d8e37fae */ /* 0x0003e2000c921844 */
[----:B------:R-:W-:Y:S01]  /*def0*/  ISETP.GE.U32.AND P1, PT, R0, 0x7fffff70, PT ;  /* 0x7fffff700000780c */ /* 0x000fe20003f26070 */
[C---:B------:R-:W-:Y:S01]  /*df00*/  IMAD.WIDE R30, R252.reuse, 0x4, R30 ;  /* 0x00000004fc1e7825 */ /* 0x040fe200078e021e */
[----:B------:R-:W-:Y:S01]  /*df10*/  IADD3 R0, R233, -0x55, RZ ;  /* 0xffffffabe9007810 */ /* 0x000fe20007ffe0ff */
[----:B------:R1:W-:Y:S02]  /*df20*/  LDGSTS.E [R227+0x26000], [R214.64], !P5 ;  /* 0x26000000d6e37fae */ /* 0x0003e4000e921844 */
[----:B------:R-:W-:-:S02]  /*df30*/  IMAD.WIDE R32, R252, 0x4, R32 ;  /* 0x00000004fc207825 */ /* 0x000fc400078e0220 */
[----:B------:R1:W-:Y:S02]  /*df40*/  LDGSTS.E [R227+0x26200], [R212.64], !P5 ;  /* 0x26200000d4e37fae */ /* 0x0003e4000e921844 */
[C---:B------:R-:W-:Y:S02]  /*df50*/  IMAD.WIDE R34, R252.reuse, 0x4, R34 ;  /* 0x00000004fc227825 */ /* 0x040fe400078e0222 */
        /* <DEDUP_REMOVED lines=58> */
[----:B------:R-:W-:Y:S02]  /*e300*/  STL.64 [R1+0x318], R224 ;  /* 0x000318e001007387 */ /* 0x000fe40000100a00 */
[C---:B------:R-:W-:Y:S02]  /*e310*/  IMAD.WIDE R78, R252.reuse, 0x4, R78 ;  /* 0x00000004fc4e7825 */ /* 0x040fe400078e024e */
[----:B------:R1:W-:Y:S02]  /*e320*/  LDGSTS.E [R227+0x32200], [R164.64], !P5 ;  /* 0x32200000a4e37fae */ /* 0x0003e4000e921844 */
[C---:B------:R-:W-:Y:S02]  /*e330*/  IMAD.WIDE R80, R252.reuse, 0x4, R80 ;  /* 0x00000004fc507825 */ /* 0x040fe400078e0250 */
[----:B------:R-:W-:Y:S02]  /*e340*/  STL.64 [R1+0x310], R222 ;  /* 0x000310de01007387 */ /* 0x000fe40000100a00 */
[----:B------:R-:W-:-:S02]  /*e350*/  IMAD.WIDE R82, R252, 0x4, R82 ;  /* 0x00000004fc527825 */ /* 0x000fc400078e0252 */
[----:B------:R1:W-:Y:S04]  /*e360*/  LDGSTS.E [R227+0x32400], [R162.64], !P5 ;  /* 0x32400000a2e37fae */ /* 0x0003e8000e921844 */
[----:B------:R-:W-:Y:S04]  /*e370*/  STL.64 [R1+0x308], R220 ;  /* 0x000308dc01007387 */ /* 0x000fe80000100a00 */
[----:B------:R1:W-:Y:S01]  /*e380*/  LDGSTS.E [R227+0x32600], [R160.64], !P5 ;  /* 0x32600000a0e37fae */ /* 0x0003e2000e921844 */
[----:B------:R-:W-:Y:S02]  /*e390*/  ISETP.GE.U32.AND P5, PT, R0, 0x7fffff54, PT ;  /* 0x7fffff540000780c */ /* 0x000fe40003fa6070 */
[----:B------:R-:W-:Y:S01]  /*e3a0*/  IADD3 R0, R233, -0x71, RZ ;  /* 0xffffff8fe9007810 */ /* 0x000fe20007ffe0ff */
[----:B------:R-:W-:Y:S04]  /*e3b0*/  STL.64 [R1+0x300], R218 ;  /* 0x000300da01007387 */ /* 0x000fe80000100a00 */
        /* <DEDUP_REMOVED lines=8> */
[----:B------:R1:W-:Y:S04]  /*e440*/  LDGSTS.E [R227+0x34000], [R158.64], !P1 ;  /* 0x340000009ee37fae */ /* 0x0003e8000c921844 */
[----:B------:R-:W-:Y:S04]  /*e450*/  STL.64 [R1+0x2b8], R200 ;  /* 0x0002b8c801007387 */ /* 0x000fe80000100a00 */
[----:B------:R1:W-:Y:S04]  /*e460*/  LDGSTS.E [R227+0x34200], [R156.64], !P1 ;  /* 0x342000009ce37fae */ /* 0x0003e8000c921844 */
[----:B------:R-:W-:Y:S04]  /*e470*/  STL.64 [R1+0x2b0], R198 ;  /* 0x0002b0c601007387 */ /* 0x000fe80000100a00 */
[----:B------:R1:W-:Y:S04]  /*e480*/  LDGSTS.E [R227+0x34400], [R154.64], !P1 ;  /* 0x344000009ae37fae */ /* 0x0003e8000c921844 */
[----:B------:R-:W-:Y:S04]  /*e490*/  STL.64 [R1+0x2a8], R196 ;  /* 0x0002a8c401007387 */ /* 0x000fe80000100a00 */
[----:B------:R1:W-:Y:S01]  /*e4a0*/  LDGSTS.E [R227+0x34600], [R152.64], !P1 ;  /* 0x3460000098e37fae */ /* 0x0003e2000c921844 */
[----:B------:R-:W-:-:S02]  /*e4b0*/  ISETP.GE.U32.AND P1, PT, R0, 0x7fffff50, PT ;  /* 0x7fffff500000780c */ /* 0x000fc40003f26070 */
[----:B------:R-:W-:Y:S01]  /*e4c0*/  IADD3 R0, R233, -0x75, RZ ;  /* 0xffffff8be9007810 */ /* 0x000fe20007ffe0ff */
        /* <DEDUP_REMOVED lines=41> */
[----:B------:R1:W-:Y:S04]  /*e760*/  STL.64 [R1+0x21f0], R2 ;  /* 0x0021f00201007387 */ /* 0x0003e80000100a00 */
[----:B------:R2:W-:Y:S04]  /*e770*/  STL.64 [R1+0x21f8], R4 ;  /* 0x0021f80401007387 */ /* 0x0005e80000100a00 */
[----:B------:R3:W-:Y:S04]  /*e780*/  STL.64 [R1+0x2200], R6 ;  /* 0x0022000601007387 */ /* 0x0007e80000100a00 */
[----:B------:R4:W-:Y:S01]  /*e790*/  STL.64 [R1+0x2300], R8 ;  /* 0x0023000801007387 */ /* 0x0009e20000100a00 */
[----:B-1----:R-:W-:-:S03]  /*e7a0*/  IMAD.WIDE R2, R252, 0x4, R142 ;  /* 0x00000004fc027825 */ /* 0x002fc600078e028e */
[----:B------:R-:W-:Y:S01]  /*e7b0*/  STL.64 [R1+0x2208], R10 ;  /* 0x0022080a01007387 */ /* 0x000fe20000100a00 */
[----:B--2---:R-:W-:-:S03]  /*e7c0*/  IMAD.WIDE R4, R252, 0x4, R144 ;  /* 0x00000004fc047825 */ /* 0x004fc600078e0290 */
[----:B------:R-:W-:Y:S01]  /*e7d0*/  STL.64 [R1+0x2210], R12 ;  /* 0x0022100c01007387 */ /* 0x000fe20000100a00 */
[----:B---3--:R-:W-:-:S03]  /*e7e0*/  IMAD.WIDE R6, R252, 0x4, R138 ;  /* 0x00000004fc067825 */ /* 0x008fc600078e028a */
[----:B------:R-:W-:Y:S01]  /*e7f0*/  STL.64 [R1+0x2218], R14 ;  /* 0x0022180e01007387 */ /* 0x000fe20000100a00 */
[----:B----4-:R-:W-:-:S03]  /*e800*/  IMAD.WIDE R8, R252, 0x4, R140 ;  /* 0x00000004fc087825 */ /* 0x010fc600078e028c */
[----:B------:R1:W-:Y:S04]  /*e810*/  STL.64 [R1+0x2308], R16 ;  /* 0x0023081001007387 */ /* 0x0003e80000100a00 */
[----:B------:R2:W-:Y:S04]  /*e820*/  LDGSTS.E [R227+0x3c000], [R24.64], !P1 ;  /* 0x3c00000018e37fae */ /* 0x0005e8000c921844 */
[----:B------:R-:W-:Y:S04]  /*e830*/  STL.64 [R1+0x2220], R18 ;  /* 0x0022201201007387 */ /* 0x000fe80000100a00 */
[----:B------:R3:W-:Y:S01]  /*e840*/  LDGSTS.E [R227+0x3c200], [R26.64], !P1 ;  /* 0x3c2000001ae37fae */ /* 0x0007e2000c921844 */
[----:B-1----:R-:W-:-:S03]  /*e850*/  IMAD.WIDE R16, R252, 0x4, R108 ;  /* 0x00000004fc107825 */ /* 0x002fc600078e026c */
[----:B------:R1:W-:Y:S04]  /*e860*/  STL.64 [R1+0x2228], R20 ;  /* 0x0022281401007387 */ /* 0x0003e80000100a00 */
[----:B------:R2:W-:Y:S04]  /*e870*/  LDGSTS.E [R227+0x3c400], [R28.64], !P1 ;  /* 0x3c4000001ce37fae */ /* 0x0005e8000c921844 */
[----:B------:R4:W-:Y:S04]  /*e880*/  STL.64 [R1+0x2230], R22 ;  /* 0x0022301601007387 */ /* 0x0009e80000100a00 */
[----:B------:R2:W-:Y:S01]  /*e890*/  LDGSTS.E [R227+0x3c600], [R30.64], !P1 ;  /* 0x3c6000001ee37fae */ /* 0x0005e2000c921844 */
[----:B------:R-:W-:Y:S01]  /*e8a0*/  ISETP.GE.U32.AND P1, PT, R0, 0x7fffff7a, PT ;  /* 0x7fffff7a0000780c */ /* 0x000fe20003f26070 */
[C---:B-1----:R-:W-:Y:S01]  /*e8b0*/  IMAD.WIDE R20, R252.reuse, 0x4, R110 ;  /* 0x00000004fc147825 */ /* 0x042fe200078e026e */
[----:B------:R-:W-:Y:S01]  /*e8c0*/  IADD3 R0, R233, -0x48, RZ ;  /* 0xffffffb8e9007810 */ /* 0x000fe20007ffe0ff */
[----:B------:R-:W-:Y:S04]  /*e8d0*/  STL.64 [R1+0x2310], R24 ;  /* 0x0023101801007387 */ /* 0x000fe80000100a00 */
[----:B------:R3:W-:Y:S01]  /*e8e0*/  STL.64 [R1+0x2238], R26 ;  /* 0x0022381a01007387 */ /* 0x0007e20000100a00 */
[----:B----4-:R-:W-:-:S03]  /*e8f0*/  IMAD.WIDE R22, R252, 0x4, R112 ;  /* 0x00000004fc167825 */ /* 0x010fc600078e0270 */
[----:B------:R2:W-:Y:S04]  /*e900*/  LDGSTS.E [R227+0x3e000], [R32.64], !P5 ;  /* 0x3e00000020e37fae */ /* 0x0005e8000e921844 */
[----:B------:R-:W-:Y:S04]  /*e910*/  STL.64 [R1+0x2240], R28 ;  /* 0x0022401c01007387 */ /* 0x000fe80000100a00 */
[----:B------:R2:W-:Y:S01]  /*e920*/  LDGSTS.E [R227+0x3e200], [R34.64], !P5 ;  /* 0x3e20000022e37fae */ /* 0x0005e2000e921844 */
[----:B---3--:R-:W-:-:S03]  /*e930*/  IMAD.WIDE R26, R252, 0x4, R114 ;  /* 0x00000004fc1a7825 */ /* 0x008fc600078e0272 */
        /* <DEDUP_REMOVED lines=17> */
[----:B------:R1:W-:Y:S04]  /*ea50*/  STL.64 [R1+0x1d8], R4 ;  /* 0x0001d80401007387 */ /* 0x0003e80000100a00 */
[----:B------:R2:W-:Y:S04]  /*ea60*/  STL.64 [R1+0x1d0], R2 ;  /* 0x0001d00201007387 */ /* 0x0005e80000100a00 */
[----:B------:R3:W-:Y:S01]  /*ea70*/  LDGSTS.E [R235+0x22800], [R8.64], !P3 ;  /* 0x2280000008eb7fae */ /* 0x0007e2000d921844 */
[----:B-1----:R-:W-:-:S03]  /*ea80*/  IMAD.WIDE R4, R252, 0x4, R136 ;  /* 0x00000004fc047825 */ /* 0x002fc600078e0288 */
[----:B------:R1:W-:Y:S01]  /*ea90*/  LDGSTS.E [R235+0x22a00], [R6.64], !P3 ;  /* 0x22a0000006eb7fae */ /* 0x0003e2000d921844 */
[----:B--2---:R-:W-:-:S03]  /*eaa0*/  IMAD.WIDE R2, R252, 0x4, R134 ;  /* 0x00000004fc027825 */ /* 0x004fc600078e0286 */
[----:B------:R3:W-:Y:S04]  /*eab0*/  STL.64 [R1+0x188], R8 ;  /* 0x0001880801007387 */ /* 0x0007e80000100a00 */
[----:B------:R2:W-:Y:S04]  /*eac0*/  LDGSTS.E [R235+0x22c00], [R4.64], !P3 ;  /* 0x22c0000004eb7fae */ /* 0x0005e8000d921844 */
[----:B------:R1:W-:Y:S04]  /*ead0*/  STL.64 [R1+0x180], R6 ;  /* 0x0001800601007387 */ /* 0x0003e80000100a00 */
[----:B------:R2:W-:Y:S01]  /*eae0*/  LDGSTS.E [R235+0x22e00], [R2.64], !P3 ;  /* 0x22e0000002eb7fae */ /* 0x0005e2000d921844 */
[----:B------:R-:W-:Y:S01]  /*eaf0*/  ISETP.GE.U32.AND P3, PT, R0, 0x7fffff73, PT ;  /* 0x7fffff730000780c */ /* 0x000fe20003f66070 */
[C---:B---3--:R-:W-:Y:S01]  /*eb00*/  IMAD.WIDE R8, R252.reuse, 0x4, R132 ;  /* 0x00000004fc087825 */ /* 0x048fe200078e0284 */
[----:B------:R-:W-:Y:S01]  /*eb10*/  IADD3 R0, R233, -0x52, RZ ;  /* 0xffffffaee9007810 */ /* 0x000fe20007ffe0ff */
[----:B------:R2:W-:Y:S02]  /*eb20*/  STL.64 [R1+0x178], R4 ;  /* 0x0001780401007387 */ /* 0x0005e40000100a00 */
[----:B-1----:R-:W-:-:S02]  /*eb30*/  IMAD.WIDE R6, R252, 0x4, R130 ;  /* 0x00000004fc067825 */ /* 0x002fc400078e0282 */
[----:B------:R1:W-:Y:S04]  /*eb40*/  STL.64 [R1+0x170], R2 ;  /* 0x0001700201007387 */ /* 0x0003e80000100a00 */
[----:B------:R3:W-:Y:S01]  /*eb50*/  STL.64 [R1+0x120], R6 ;  /* 0x0001200601007387 */ /* 0x0007e20000100a00 */
[----:B--2---:R-:W-:-:S03]  /*eb60*/  IMAD.WIDE R4, R252, 0x4, R128 ;  /* 0x00000004fc047825 */ /* 0x004fc600078e0280 */
[----:B------:R2:W-:Y:S01]  /*eb70*/  LDGSTS.E [R235+0x24800], [R8.64], !P2 ;  /* 0x2480000008eb7fae */ /* 0x0005e2000d121844 */
[----:B-1----:R-:W-:-:S03]  /*eb80*/  IMAD.WIDE R2, R252, 0x4, R126 ;  /* 0x00000004fc027825 */ /* 0x002fc600078e027e */
[----:B------:R-:W-:Y:S04]  /*eb90*/  STL.64 [R1+0x118], R4 ;  /* 0x0001180401007387 */ /* 0x000fe80000100a00 */
[----:B------:R3:W-:Y:S04]  /*eba0*/  LDGSTS.E [R235+0x24a00], [R6.64], !P2 ;  /* 0x24a0000006eb7fae */ /* 0x0007e8000d121844 */
[----:B------:R2:W-:Y:S04]  /*ebb0*/  STL.64 [R1+0x2368], R8 ;  /* 0x0023680801007387 */ /* 0x0005e80000100a00 */
[----:B------:R1:W-:Y:S04]  /*ebc0*/  LDGSTS.E [R235+0x24c00], [R4.64], !P2 ;  /* 0x24c0000004eb7fae */ /* 0x0003e8000d121844 */
[----:B------:R4:W-:Y:S01]  /*ebd0*/  LDGSTS.E [R235+0x24e00], [R2.64], !P2 ;  /* 0x24e0000002eb7fae */ /* 0x0009e2000d121844 */
[----:B------:R-:W-:Y:S01]  /*ebe0*/  ISETP.GE.U32.AND P2, PT, R0, 0x7fffff6f, PT ;  /* 0x7fffff6f0000780c */ /* 0x000fe20003f46070 */
[C---:B---3--:R-:W-:Y:S01]  /*ebf0*/  IMAD.WIDE R6, R252.reuse, 0x4, R122 ;  /* 0x00000004fc067825 */ /* 0x048fe200078e027a */
[----:B------:R-:W-:Y:S01]  /*ec00*/  IADD3 R0, R233, -0x56, RZ ;  /* 0xffffffaae9007810 */ /* 0x000fe20007ffe0ff */
[----:B------:R4:W-:Y:S02]  /*ec10*/  STL.64 [R1+0x110], R2 ;  /* 0x0001100201007387 */ /* 0x0009e40000100a00 */
[----:B--2---:R-:W-:-:S04]  /*ec20*/  IMAD.WIDE R8, R252, 0x4, R124 ;  /* 0x00000004fc087825 */ /* 0x004fc800078e027c */
[C---:B-1----:R-:W-:Y:S01]  /*ec30*/  IMAD.WIDE R4, R252.reuse, 0x4, R120 ;  /* 0x00000004fc047825 */ /* 0x042fe200078e0278 */
[----:B------:R-:W-:Y:S04]  /*ec40*/  STL.64 [R1+0xc8], R8 ;  /* 0x0000c80801007387 */ /* 0x000fe80000100a00 */
[----:B------:R1:W-:Y:S01]  /*ec50*/  LDGSTS.E [R235+0x26800], [R8.64], !P3 ;  /* 0x2680000008eb7fae */ /* 0x0003e2000d921844 */
[----:B----4-:R-:W-:-:S03]  /*ec60*/  IMAD.WIDE R2, R252, 0x4, R118 ;  /* 0x00000004fc027825 */ /* 0x010fc600078e0276 */
[----:B------:R-:W-:Y:S04]  /*ec70*/  STL.64 [R1+0xc0], R6 ;  /* 0x0000c00601007387 */ /* 0x000fe80000100a00 */
[----:B------:R1:W-:Y:S04]  /*ec80*/  LDGSTS.E [R235+0x26a00], [R6.64], !P3 ;  /* 0x26a0000006eb7fae */ /* 0x0003e8000d921844 */
[----:B------:R-:W-:Y:S04]  /*ec90*/  STL.64 [R1+0xb8], R4 ;  /* 0x0000b80401007387 */ /* 0x000fe80000100a00 */
[----:B------:R1:W-:Y:S04]  /*eca0*/  LDGSTS.E [R235+0x26c00], [R4.64], !P3 ;  /* 0x26c0000004eb7fae */ /* 0x0003e8000d921844 */
[----:B------:R2:W-:Y:S04]  /*ecb0*/  STL.64 [R1+0xb0], R2 ;  /* 0x0000b00201007387 */ /* 0x0005e80000100a00 */
[----:B------:R2:W-:Y:S01]  /*ecc0*/  LDGSTS.E [R235+0x26e00], [R2.64], !P3 ;  /* 0x26e0000002eb7fae */ /* 0x0005e2000d921844 */
[----:B------:R-:W-:-:S02]  /*ecd0*/  ISETP.GE.U32.AND P3, PT, R0, 0x7fffff6b, PT ;  /* 0x7fffff6b0000780c */ /* 0x000fc40003f66070 */
[----:B------:R-:W-:Y:S01]  /*ece0*/  IADD3 R0, R233, -0x5a, RZ ;  /* 0xffffffa6e9007810 */ /* 0x000fe20007ffe0ff */
[----:B--2---:R-:W-:-:S05]  /*ecf0*/  IMAD.WIDE R2, R252, 0x4, R116 ;  /* 0x00000004fc027825 */ /* 0x004fca00078e0274 */
[----:B------:R2:W-:Y:S04]  /*ed00*/  STL.64 [R1+0x68], R2 ;  /* 0x0000680201007387 */ /* 0x0005e80000100a00 */
[----:B------:R2:W-:Y:S04]  /*ed10*/  LDGSTS.E [R235+0x28800], [R2.64], !P2 ;  /* 0x2880000002eb7fae */ /* 0x0005e8000d121844 */
[----:B------:R-:W-:Y:S04]  /*ed20*/  STL.64 [R1+0x2268], R26 ;  /* 0x0022681a01007387 */ /* 0x000fe80000100a00 */
[----:B------:R-:W-:Y:S01]  /*ed30*/  STL.64 [R1+0x2270], R22 ;  /* 0x0022701601007387 */ /* 0x000fe20000100a00 */
[----:B--2---:R-:W-:-:S03]  /*ed40*/  IMAD.WIDE R2, R252, 0x4, R106 ;  /* 0x00000004fc027825 */ /* 0x004fc600078e026a */
        /* <DEDUP_REMOVED lines=21> */
[----:B------:R-:W2:Y:S04]  /*eea0*/  LDL.LU.64 R236, [R1+0x10] ;  /* 0x0000100001ec7983 */ /* 0x000ea80000300a00 */
        /* <DEDUP_REMOVED lines=35> */
[----:B------:R-:W3:Y:S04]  /*f0e0*/  LDL.LU.64 R218, [R1+0x18] ;  /* 0x0000180001da7983 */ /* 0x000ee80000300a00 */
[----:B------:R-:W4:Y:S04]  /*f0f0*/  LDL.LU.64 R220, [R1+0x20] ;  /* 0x0000200001dc7983 */ /* 0x000f280000300a00 */
[----:B------:R-:W4:Y:S01]  /*f100*/  LDL.LU.64 R222, [R1+0x28] ;  /* 0x0000280001de7983 */ /* 0x000f220000300a00 */
[----:B------:R-:W-:-:S03]  /*f110*/  IMAD.WIDE R84, R252, 0x4, R84 ;  /* 0x00000004fc547825 */ /* 0x000fc600078e0254 */
        /* <DEDUP_REMOVED lines=8> */
[----:B------:R-:W-:Y:S01]  /*f1a0*/  STL.64 [R1+0x2348], R76 ;  /* 0x0023484c01007387 */ /* 0x000fe20000100a00 */
[----:B------:R-:W-:-:S03]  /*f1b0*/  IMAD.WIDE R94, R252, 0x4, R94 ;  /* 0x00000004fc5e7825 */ /* 0x000fc600078e025e */
[----:B------:R-:W-:Y:S01]  /*f1c0*/  STL.64 [R1+0x22f8], R78 ;  /* 0x0022f84e01007387 */ /* 0x000fe20000100a00 */
[----:B------:R-:W-:-:S03]  /*f1d0*/  IMAD.WIDE R96, R252, 0x4, R96 ;  /* 0x00000004fc607825 */ /* 0x000fc600078e0260 */
[----:B------:R1:W-:Y:S01]  /*f1e0*/  STL.64 [R1+0x2350], R80 ;  /* 0x0023505001007387 */ /* 0x0003e20000100a00 */
[----:B------:R-:W-:-:S03]  /*f1f0*/  IMAD.WIDE R98, R252, 0x4, R98 ;  /* 0x00000004fc627825 */ /* 0x000fc600078e0262 */
[----:B------:R-:W-:Y:S04]  /*f200*/  STL.64 [R1+0x2358], R82 ;  /* 0x0023585201007387 */ /* 0x000fe80000100a00 */
[----:B------:R-:W-:Y:S04]  /*f210*/  STL.64 [R1+0x2360], R84 ;  /* 0x0023605401007387 */ /* 0x000fe80000100a00 */
[----:B------:R-:W-:Y:S04]  /*f220*/  STL.64 [R1+0x2370], R86 ;  /* 0x0023705601007387 */ /* 0x000fe80000100a00 */
[----:B------:R1:W-:Y:S04]  /*f230*/  STL.64 [R1+0x2378], R88 ;  /* 0x0023785801007387 */ /* 0x0003e80000100a00 */
[----:B------:R-:W-:Y:S04]  /*f240*/  STL.64 [R1+0x2380], R90 ;  /* 0x0023805a01007387 */ /* 0x000fe80000100a00 */
[----:B------:R-:W-:Y:S04]  /*f250*/  STL.64 [R1+0x2388], R92 ;  /* 0x0023885c01007387 */ /* 0x000fe80000100a00 */
[----:B------:R-:W-:Y:S04]  /*f260*/  STL.64 [R1+0x2390], R94 ;  /* 0x0023905e01007387 */ /* 0x000fe80000100a00 */
[----:B------:R-:W-:Y:S04]  /*f270*/  STL.64 [R1+0x2398], R96 ;  /* 0x0023986001007387 */ /* 0x000fe80000100a00 */
[----:B------:R1:W-:Y:S04]  /*f280*/  STL [R1+0x23a0], R99 ;  /* 0x0023a06301007387 */ /* 0x0003e80000100800 */
[----:B------:R-:W4:Y:S04]  /*f290*/  LDL.LU.64 R214, [R1+0x70] ;  /* 0x0000700001d67983 */ /* 0x000f280000300a00 */
[----:B------:R-:W4:Y:S04]  /*f2a0*/  LDL.LU.64 R216, [R1+0x78] ;  /* 0x0000780001d87983 */ /* 0x000f280000300a00 */
[----:B------:R1:W-:Y:S04]  /*f2b0*/  LDGSTS.E [R235+0x34800], [R76.64], !P2 ;  /* 0x348000004ceb7fae */ /* 0x0003e8000d121844 */
[----:B------:R1:W-:Y:S04]  /*f2c0*/  LDGSTS.E [R235+0x34a00], [R78.64], !P2 ;  /* 0x34a000004eeb7fae */ /* 0x0003e8000d121844 */
[----:B------:R1:W-:Y:S04]  /*f2d0*/  LDGSTS.E [R235+0x34c00], [R80.64], !P2 ;  /* 0x34c0000050eb7fae */ /* 0x0003e8000d121844 */
[----:B------:R1:W-:Y:S01]  /*f2e0*/  LDGSTS.E [R235+0x34e00], [R82.64], !P2 ;  /* 0x34e0000052eb7fae */ /* 0x0003e2000d121844 */
[----:B--2---:R-:W-:-:S04]  /*f2f0*/  IMAD.WIDE R118, R252, 0x4, R236 ;  /* 0x00000004fc767825 */ /* 0x004fc800078e02ec */
[----:B-1----:R-:W-:Y:S01]  /*f300*/  IMAD.MOV.U32 R80, RZ, RZ, c[0x0][0x180] ;  /* 0x00006000ff507624 */ /* 0x002fe200078e00ff */
[----:B------:R-:W2:Y:S01]  /*f310*/  LDL.LU.64 R236, [R1+0x80] ;  /* 0x0000800001ec7983 */ /* 0x000ea20000300a00 */
[----:B------:R-:W-:-:S03]  /*f320*/  ISETP.GE.U32.AND P2, PT, R0, 0x7fffff4f, PT ;  /* 0x7fffff4f0000780c */ /* 0x000fc60003f46070 */
[----:B------:R-:W-:Y:S01]  /*f330*/  IADD3 R0, R80, -0x76, RZ ;  /* 0xffffff8a50007810 */ /* 0x000fe20007ffe0ff */
[----:B------:R1:W-:Y:S04]  /*f340*/  LDGSTS.E [R235+0x36800], [R84.64], !P3 ;  /* 0x3680000054eb7fae */ /* 0x0003e8000d921844 */
[----:B------:R1:W-:Y:S04]  /*f350*/  LDGSTS.E [R235+0x36a00], [R86.64], !P3 ;  /* 0x36a0000056eb7fae */ /* 0x0003e8000d921844 */
[----:B------:R1:W-:Y:S04]  /*f360*/  LDGSTS.E [R235+0x36c00], [R88.64], !P3 ;  /* 0x36c0000058eb7fae */ /* 0x0003e8000d921844 */
[----:B------:R1:W-:Y:S01]  /*f370*/  LDGSTS.E [R235+0x36e00], [R90.64], !P3 ;  /* 0x36e000005aeb7fae */ /* 0x0003e2000d921844 */
[----:B------:R-:W-:Y:S01]  /*f380*/  ISETP.GE.U32.AND P3, PT, R0, 0x7fffff4b, PT ;  /* 0x7fffff4b0000780c */ /* 0x000fe20003f66070 */
[----:B------:R-:W-:Y:S01]  /*f390*/  IMAD.WIDE R100, R252, 0x4, R100 ;  /* 0x00000004fc647825 */ /* 0x000fe200078e0264 */
        /* <DEDUP_REMOVED lines=8> */
[----:B------:R-:W-:Y:S02]  /*f420*/  ISETP.GE.U32.AND P2, PT, R0, 0x7fffff47, PT ;  /* 0x7fffff470000780c */ /* 0x000fe40003f46070 */
[----:B------:R-:W-:Y:S01]  /*f430*/  IADD3 R0, R80, -0x7e, RZ ;  /* 0xffffff8250007810 */ /* 0x000fe20007ffe0ff */
[----:B------:R1:W-:Y:S04]  /*f440*/  LDGSTS.E [R235+0x3a800], [R100.64], !P3 ;  /* 0x3a80000064eb7fae */ /* 0x0003e8000d921844 */
[----:B------:R1:W-:Y:S04]  /*f450*/  LDGSTS.E [R235+0x3aa00], [R102.64], !P3 ;  /* 0x3aa0000066eb7fae */ /* 0x0003e8000d921844 */
[----:B------:R1:W-:Y:S04]  /*f460*/  LDGSTS.E [R235+0x3ac00], [R104.64], !P3 ;  /* 0x3ac0000068eb7fae */ /* 0x0003e8000d921844 */
[----:B------:R1:W-:Y:S01]  /*f470*/  LDGSTS.E [R235+0x3ae00], [R106.64], !P3 ;  /* 0x3ae000006aeb7fae */ /* 0x0003e2000d921844 */
[----:B------:R-:W-:Y:S01]  /*f480*/  ISETP.GE.U32.AND P3, PT, R0, 0x7fffff43, PT ;  /* 0x7fffff430000780c */ /* 0x000fe20003f66070 */
[----:B------:R-:W-:-:S04]  /*f490*/  IMAD.WIDE R108, R252, 0x4, R242 ;  /* 0x00000004fc6c7825 */ /* 0x000fc800078e02f2 */
[C---:B------:R-:W-:Y:S01]  /*f4a0*/  IMAD.WIDE R110, R252.reuse, 0x4, R244 ;  /* 0x00000004fc6e7825 */ /* 0x040fe200078e02f4 */
[----:B------:R1:W-:Y:S03]  /*f4b0*/  LDGSTS.E [R235+0x3c800], [R108.64], !P2 ;  /* 0x3c8000006ceb7fae */ /* 0x0003e6000d121844 */
[C---:B------:R-:W-:Y:S01]  /*f4c0*/  IMAD.WIDE R112, R252.reuse, 0x4, R246 ;  /* 0x00000004fc707825 */ /* 0x040fe200078e02f6 */
[----:B------:R1:W-:Y:S03]  /*f4d0*/  LDGSTS.E [R235+0x3ca00], [R110.64], !P2 ;  /* 0x3ca000006eeb7fae */ /* 0x0003e6000d121844 */
[C---:B------:R-:W-:Y:S01]  /*f4e0*/  IMAD.WIDE R114, R252.reuse, 0x4, R248 ;  /* 0x00000004fc727825 */ /* 0x040fe200078e02f8 */
[----:B------:R1:W-:Y:S03]  /*f4f0*/  LDGSTS.E [R235+0x3cc00], [R112.64], !P2 ;  /* 0x3cc0000070eb7fae */ /* 0x0003e6000d121844 */
[C---:B------:R-:W-:Y:S01]  /*f500*/  IMAD.WIDE R116, R252.reuse, 0x4, R250 ;  /* 0x00000004fc747825 */ /* 0x040fe200078e02fa */
[----:B------:R1:W-:Y:S04]  /*f510*/  LDGSTS.E [R235+0x3ce00], [R114.64], !P2 ;  /* 0x3ce0000072eb7fae */ /* 0x0003e8000d121844 */
[----:B------:R1:W-:Y:S04]  /*f520*/  LDGSTS.E [R235+0x3e800], [R116.64], !P3 ;  /* 0x3e80000074eb7fae */ /* 0x0003e8000d921844 */
[----:B------:R1:W-:Y:S01]  /*f530*/  LDGSTS.E [R235+0x3ea00], [R118.64], !P3 ;  /* 0x3ea0000076eb7fae */ /* 0x0003e2000d921844 */
[----:B---3--:R-:W-:-:S04]  /*f540*/  IMAD.WIDE R120, R252, 0x4, R218 ;  /* 0x00000004fc787825 */ /* 0x008fc800078e02da */
[C---:B----4-:R-:W-:Y:S01]  /*f550*/  IMAD.WIDE R122, R252.reuse, 0x4, R220 ;  /* 0x00000004fc7a7825 */ /* 0x050fe200078e02dc */
[----:B------:R1:W-:Y:S04]  /*f560*/  LDGSTS.E [R235+0x3ec00], [R120.64], !P3 ;  /* 0x3ec0000078eb7fae */ /* 0x0003e8000d921844 */
[----:B------:R1:W-:Y:S01]  /*f570*/  LDGSTS.E [R235+0x3ee00], [R122.64], !P3 ;  /* 0x3ee000007aeb7fae */ /* 0x0003e2000d921844 */
[----:B------:R-:W-:-:S03]  /*f580*/  IMAD.WIDE R78, R252, 0x4, R232 ;  /* 0x00000004fc4e7825 */ /* 0x000fc600078e02e8 */
[----:B-1----:R-:W3:Y:S04]  /*f590*/  LDL.LU.64 R234, [R1+0x88] ;  /* 0x0000880001ea7983 */ /* 0x002ee80000300a00 */
[----:B------:R-:W4:Y:S04]  /*f5a0*/  LDL.LU.64 R218, [R1+0x90] ;  /* 0x0000900001da7983 */ /* 0x000f280000300a00 */
        /* <DEDUP_REMOVED lines=10> */
[----:B--2---:R-:W-:-:S03]  /*f650*/  IMAD.WIDE R56, R252, 0x4, R236 ;  /* 0x00000004fc387825 */ /* 0x004fc600078e02ec */
[----:B------:R-:W2:Y:S01]  /*f660*/  LDL.LU.64 R236, [R1+0xe8] ;  /* 0x0000e80001ec7983 */ /* 0x000ea20000300a00 */
[----:B------:R-:W-:-:S03]  /*f670*/  IMAD.WIDE R62, R252, 0x4, R214 ;  /* 0x00000004fc3e7825 */ /* 0x000fc600078e02d6 */
[----:B------:R-:W2:Y:S01]  /*f680*/  LDL.LU.64 R214, [R1+0x130] ;  /* 0x0001300001d67983 */ /* 0x000ea20000300a00 */
[----:B------:R-:W-:-:S03]  /*f690*/  IMAD.WIDE R58, R252, 0x4, R216 ;  /* 0x00000004fc3a7825 */ /* 0x000fc600078e02d8 */
[----:B------:R-:W2:Y:S01]  /*f6a0*/  LDL.LU.64 R216, [R1+0x138] ;  /* 0x0001380001d87983 */ /* 0x000ea20000300a00 */
[----:B---3--:R-:W-:-:S03]  /*f6b0*/  IMAD.WIDE R84, R252, 0x4, R234 ;  /* 0x00000004fc547825 */ /* 0x008fc600078e02ea */
[----:B------:R-:W3:Y:S01]  /*f6c0*/  LDL.LU.64 R234, [R1+0x140] ;  /* 0x0001400001ea7983 */ /* 0x000ee20000300a00 */
[----:B----4-:R-:W-:-:S04]  /*f6d0*/  IMAD.WIDE R46, R252, 0x4, R218 ;  /* 0x00000004fc2e7825 */ /* 0x010fc800078e02da */
[----:B------:R-:W-:-:S04]  /*f6e0*/  IMAD.WIDE R42, R252, 0x4, R220 ;  /* 0x00000004fc2a7825 */ /* 0x000fc800078e02dc */
[C---:B------:R-:W-:Y:S02]  /*f6f0*/  IMAD.WIDE R40, R252.reuse, 0x4, R232 ;  /* 0x00000004fc287825 */ /* 0x040fe400078e02e8 */
[----:B------:R-:W4:Y:S02]  /*f700*/  LDL.LU.64 R232, [R1+0x148] ;  /* 0x0001480001e87983 */ /* 0x000f240000300a00 */
[C---:B------:R-:W-:Y:S02]  /*f710*/  IMAD.WIDE R68, R252.reuse, 0x4, R224 ;  /* 0x00000004fc447825 */ /* 0x040fe400078e02e0 */
[----:B------:R-:W4:Y:S04]  /*f720*/  LDL.LU.64 R218, [R1+0x190] ;  /* 0x0001900001da7983 */ /* 0x000f280000300a00 */
[----:B------:R-:W4:Y:S01]  /*f730*/  LDL.LU.64 R220, [R1+0x198] ;  /* 0x0001980001dc7983 */ /* 0x000f220000300a00 */
[----:B------:R-:W-:-:S03]  /*f740*/  IMAD.WIDE R26, R252, 0x4, R222 ;  /* 0x00000004fc1a7825 */ /* 0x000fc600078e02de */
[----:B------:R-:W4:Y:S01]  /*f750*/  LDL.LU.64 R224, [R1+0x1a0] ;  /* 0x0001a00001e07983 */ /* 0x000f220000300a00 */
[----:B------:R-:W-:-:S03]  /*f760*/  IMAD.WIDE R38, R252, 0x4, R228 ;  /* 0x00000004fc267825 */ /* 0x000fc600078e02e4 */
[----:B------:R-:W4:Y:S01]  /*f770*/  LDL.LU.64 R228, [R1+0x1a8] ;  /* 0x0001a80001e47983 */ /* 0x000f220000300a00 */
[----:B------:R-:W-:-:S03]  /*f780*/  IMAD.WIDE R36, R252, 0x4, R230 ;  /* 0x00000004fc247825 */ /* 0x000fc600078e02e6 */
[----:B------:R-:W4:Y:S04]  /*f790*/  LDL.LU.64 R222, [R1+0x338] ;  /* 0x0003380001de7983 */ /* 0x000f280000300a00 */
[----:B------:R-:W4:Y:S01]  /*f7a0*/  LDL.LU.64 R230, [R1+0x340] ;  /* 0x0003400001e67983 */ /* 0x000f220000300a00 */
[----:B--2---:R-:W-:-:S03]  /*f7b0*/  IMAD.WIDE R16, R252, 0x4, R236 ;  /* 0x00000004fc107825 */ /* 0x004fc600078e02ec */
[----:B------:R-:W2:Y:S01]  /*f7c0*/  LDL.LU.64 R236, [R1+0x348] ;  /* 0x0003480001ec7983 */ /* 0x000ea20000300a00 */
[----:B------:R-:W-:-:S04]  /*f7d0*/  IMAD.WIDE R18, R252, 0x4, R214 ;  /* 0x00000004fc127825 */ /* 0x000fc800078e02d6 */
[----:B------:R-:W-:-:S04]  /*f7e0*/  IMAD.WIDE R14, R252, 0x4, R216 ;  /* 0x00000004fc0e7825 */ /* 0x000fc800078e02d8 */
[C---:B---3--:R-:W-:Y:S02]  /*f7f0*/  IMAD.WIDE R12, R252.reuse, 0x4, R234 ;  /* 0x00000004fc0c7825 */ /* 0x048fe400078e02ea */
[----:B------:R-:W3:Y:S04]  /*f800*/  LDL.LU.64 R234, [R1+0x350] ;  /* 0x0003500001ea7983 */ /* 0x000ee80000300a00 */
[----:B------:R-:W3:Y:S04]  /*f810*/  LDL.LU.64 R214, [R1+0x358] ;  /* 0x0003580001d67983 */ /* 0x000ee80000300a00 */
[----:B------:R-:W3:Y:S01]  /*f820*/  LDL.LU.64 R216, [R1+0x360] ;  /* 0x0003600001d87983 */ /* 0x000ee20000300a00 */
[----:B----4-:R-:W-:-:S03]  /*f830*/  IMAD.WIDE R124, R252, 0x4, R232 ;  /* 0x00000004fc7c7825 */ /* 0x010fc600078e02e8 */
[----:B------:R-:W4:Y:S01]  /*f840*/  LDL.LU.64 R232, [R1+0x368] ;  /* 0x0003680001e87983 */ /* 0x000f220000300a00 */
[----:B------:R-:W-:-:S04]  /*f850*/  IMAD.WIDE R126, R252, 0x4, R218 ;  /* 0x00000004fc7e7825 */ /* 0x000fc800078e02da */
[----:B------:R-:W-:-:S04]  /*f860*/  IMAD.WIDE R128, R252, 0x4, R220 ;  /* 0x00000004fc807825 */ /* 0x000fc800078e02dc */
[C---:B------:R-:W-:Y:S02]  /*f870*/  IMAD.WIDE R130, R252.reuse, 0x4, R224 ;  /* 0x00000004fc827825 */ /* 0x040fe400078e02e0 */
[----:B------:R-:W4:Y:S02]  /*f880*/  LDL.LU.64 R224, [R1+0x370] ;  /* 0x0003700001e07983 */ /* 0x000f240000300a00 */
[C---:B------:R-:W-:Y:S02]  /*f890*/  IMAD.WIDE R132, R252.reuse, 0x4, R228 ;  /* 0x00000004fc847825 */ /* 0x040fe400078e02e4 */
[----:B------:R-:W4:Y:S04]  /*f8a0*/  LDL.LU.64 R218, [R1+0x378] ;  /* 0x0003780001da7983 */ /* 0x000f280000300a00 */
[----:B------:R-:W4:Y:S04]  /*f8b0*/  LDL.LU.64 R220, [R1+0x380] ;  /* 0x0003800001dc7983 */ /* 0x000f280000300a00 */
        /* <DEDUP_REMOVED lines=9> */
[----:B------:R-:W-:-:S04]  /*f950*/  IMAD.WIDE R142, R252, 0x4, R214 ;  /* 0x00000004fc8e7825 */ /* 0x000fc800078e02d6 */
[----:B------:R-:W-:-:S04]  /*f960*/  IMAD.WIDE R144, R252, 0x4, R216 ;  /* 0x00000004fc907825 */ /* 0x000fc800078e02d8 */
[C---:B----4-:R-:W-:Y:S02]  /*f970*/  IMAD.WIDE R146, R252.reuse, 0x4, R232 ;  /* 0x00000004fc927825 */ /* 0x050fe400078e02e8 */
        /* <DEDUP_REMOVED lines=13> */
[----:B------:R-:W-:-:S04]  /*fa50*/  IMAD.WIDE R158, R252, 0x4, R222 ;  /* 0x00000004fc9e7825 */ /* 0x000fc800078e02de */
[C---:B------:R-:W-:Y:S02]  /*fa60*/  IMAD.WIDE R160, R252.reuse, 0x4, R230 ;  /* 0x00000004fca07825 */ /* 0x040fe400078e02e6 */
[----:B------:R-:W2:Y:S04]  /*fa70*/  LDL.LU.64 R230, [R1+0x3f0] ;  /* 0x0003f00001e67983 */ /* 0x000ea80000300a00 */
[----:B------:R-:W2:Y:S01]  /*fa80*/  LDL.LU.64 R222, [R1+0x3f8] ;  /* 0x0003f80001de7983 */ /* 0x000ea20000300a00 */
[----:B---3--:R-:W-:-:S03]  /*fa90*/  IMAD.WIDE R162, R252, 0x4, R234 ;  /* 0x00000004fca27825 */ /* 0x008fc600078e02ea */
        /* <DEDUP_REMOVED lines=9> */
[----:B------:R-:W4:Y:S01]  /*fb30*/  LDL.LU.64 R216, [R1+0x420] ;  /* 0x0004200001d87983 */ /* 0x000f220000300a00 */
[----:B------:R-:W-:-:S03]  /*fb40*/  IMAD.WIDE R176, R252, 0x4, R228 ;  /* 0x00000004fcb07825 */ /* 0x000fc600078e02e4 */
        /* <DEDUP_REMOVED lines=8> */
[----:B------:R-:W-:-:S04]  /*fbd0*/  IMAD.WIDE R182, R252, 0x4, R222 ;  /* 0x00000004fcb67825 */ /* 0x000fc800078e02de */
[C---:B---3--:R-:W-:Y:S02]  /*fbe0*/  IMAD.WIDE R184, R252.reuse, 0x4, R234 ;  /* 0x00000004fcb87825 */ /* 0x048fe400078e02ea */
[----:B------:R-:W3:Y:S02]  /*fbf0*/  LDL.LU.64 R234, [R1+0x450] ;  /* 0x0004500001ea7983 */ /* 0x000ee40000300a00 */
[C---:B----4-:R-:W-:Y:S02]  /*fc00*/  IMAD.WIDE R186, R252.reuse, 0x4, R232 ;  /* 0x00000004fcba7825 */ /* 0x050fe400078e02e8 */
[----:B------:R-:W4:Y:S04]  /*fc10*/  LDL.LU.64 R232, [R1+0x458] ;  /* 0x0004580001e87983 */ /* 0x000f280000300a00 */
[----:B------:R-:W3:Y:S01]  /*fc20*/  LDL.LU.64 R222, [R1+0x460] ;  /* 0x0004600001de7983 */ /* 0x000ee20000300a00 */
[----:B------:R-:W-:-:S03]  /*fc30*/  IMAD.WIDE R188, R252, 0x4, R224 ;  /* 0x00000004fcbc7825 */ /* 0x000fc600078e02e0 */
[----:B------:R-:W3:Y:S01]  /*fc40*/  LDL.LU.64 R224, [R1+0x468] ;  /* 0x0004680001e07983 */ /* 0x000ee20000300a00 */
[----:B------:R-:W-:-:S03]  /*fc50*/  IMAD.WIDE R190, R252, 0x4, R214 ;  /* 0x00000004fcbe7825 */ /* 0x000fc600078e02d6 */
[----:B------:R-:W3:Y:S01]  /*fc60*/  LDL.LU.64 R214, [R1+0x470] ;  /* 0x0004700001d67983 */ /* 0x000ee20000300a00 */
[----:B------:R-:W-:-:S03]  /*fc70*/  IMAD.WIDE R192, R252, 0x4, R216 ;  /* 0x00000004fcc07825 */ /* 0x000fc600078e02d8 */
[----:B------:R-:W3:Y:S01]  /*fc80*/  LDL.LU.64 R216, [R1+0x478] ;  /* 0x0004780001d87983 */ /* 0x000ee20000300a00 */
[----:B------:R-:W-:-:S03]  /*fc90*/  IMAD.WIDE R196, R252, 0x4, R228 ;  /* 0x00000004fcc47825 */ /* 0x000fc600078e02e4 */
[----:B------:R-:W3:Y:S01]  /*fca0*/  LDL.LU.64 R228, [R1+0x480] ;  /* 0x0004800001e47983 */ /* 0x000ee20000300a00 */
[----:B--2---:R-:W-:-:S03]  /*fcb0*/  IMAD.WIDE R198, R252, 0x4, R236 ;  /* 0x00000004fcc67825 */ /* 0x004fc600078e02ec */
[----:B------:R-:W4:Y:S01]  /*fcc0*/  LDL.LU.64 R236, [R1+0x488] ;  /* 0x0004880001ec7983 */ /* 0x000f220000300a00 */
[----:B------:R-:W-:-:S05]  /*fcd0*/  IMAD.MOV.U32 R245, RZ, RZ, c[0x0][0x180] ;  /* 0x00006000fff57624 */ /* 0x000fca00078e00ff */
[----:B------:R-:W-:Y:S02]  /*fce0*/  IADD3 R0, R245, -0x4b, RZ ;  /* 0xffffffb5f5007810 */ /* 0x000fe40007ffe0ff */
[----:B------:R-:W-:Y:S02]  /*fcf0*/  LOP3.LUT R239, R239, 0x40, RZ, 0x3c, !PT ;  /* 0x00000040efef7812 */ /* 0x000fe400078e3cff */
[----:B------:R-:W-:Y:S02]  /*fd00*/  ISETP.GE.U32.AND P2, PT, R0, 0x7fffff76, PT ;  /* 0x7fffff760000780c */ /* 0x000fe40003f46070 */
[C---:B------:R-:W-:Y:S01]  /*fd10*/  IADD3 R0, R245.reuse, -0x4c, RZ ;  /* 0xffffffb4f5007810 */ /* 0x040fe20007ffe0ff */
[----:B------:R1:W-:Y:S03]  /*fd20*/  LDGSTS.E [R239+0x21000], [R44.64], !P4 ;  /* 0x210000002cef7fae */ /* 0x0003e6000e121844 */
[----:B------:R-:W-:Y:S01]  /*fd30*/  ISETP.GE.U32.AND P3, PT, R0, 0x7fffff75, PT ;  /* 0x7fffff750000780c */ /* 0x000fe20003f66070 */
[----:B------:R1:W-:Y:S01]  /*fd40*/  LDGSTS.E [R239+0x21200], [R78.64], !P4 ;  /* 0x212000004eef7fae */ /* 0x0003e2000e121844 */
[----:B------:R-:W-:-:S03]  /*fd50*/  IADD3 R0, R245, -0x4f, RZ ;  /* 0xffffffb1f5007810 */ /* 0x000fc60007ffe0ff */
[----:B------:R1:W-:Y:S04]  /*fd60*/  LDGSTS.E [R239+0x21400], [R74.64], !P4 ;  /* 0x214000004aef7fae */ /* 0x0003e8000e121844 */
[----:B------:R1:W-:Y:S01]  /*fd70*/  LDGSTS.E [R239+0x21600], [R72.64], !P4 ;  /* 0x2160000048ef7fae */ /* 0x0003e2000e121844 */
[----:B------:R-:W-:Y:S02]  /*fd80*/  ISETP.GE.U32.AND P4, PT, R0, 0x7fffff72, PT ;  /* 0x7fffff720000780c */ /* 0x000fe40003f86070 */
        /* <DEDUP_REMOVED lines=67> */
[----:B------:R1:W-:Y:S01]  /*101c0*/  LDGSTS.E [R239+0x39000], [R180.64], !P2 ;  /* 0x39000000b4ef7fae */ /* 0x0003e2000d121844 */
[----:B------:R-:W-:-:S03]  /*101d0*/  IMAD.WIDE R194, R252, 0x4, R218 ;  /* 0x00000004fcc27825 */ /* 0x000fc600078e02da */
[----:B------:R1:W-:Y:S04]  /*101e0*/  LDGSTS.E [R239+0x39200], [R182.64], !P2 ;  /* 0x39200000b6ef7fae */ /* 0x0003e8000d121844 */
        /* <DEDUP_REMOVED lines=9> */
[----:B------:R-:W-:-:S02]  /*10280*/  IMAD.WIDE R202, R252, 0x4, R230 ;  /* 0x00000004fcca7825 */ /* 0x000fc400078e02e6 */
[----:B------:R-:W2:Y:S02]  /*10290*/  LDL.LU.64 R230, [R1+0x490] ;  /* 0x0004900001e67983 */ /* 0x000ea40000300a00 */
[C---:B---3--:R-:W-:Y:S02]  /*102a0*/  IMAD.WIDE R204, R252.reuse, 0x4, R234 ;  /* 0x00000004fccc7825 */ /* 0x048fe400078e02ea */
[----:B------:R-:W3:Y:S02]  /*102b0*/  LDL.LU.64 R218, [R1+0x498] ;  /* 0x0004980001da7983 */ /* 0x000ee40000300a00 */
[C---:B------:R-:W-:Y:S02]  /*102c0*/  IMAD.WIDE R200, R252.reuse, 0x4, R220 ;  /* 0x00000004fcc87825 */ /* 0x040fe400078e02dc */
[----:B------:R-:W3:Y:S02]  /*102d0*/  LDL.LU.64 R234, [R1+0x4a0] ;  /* 0x0004a00001ea7983 */ /* 0x000ee40000300a00 */
[----:B----4-:R-:W-:-:S02]  /*102e0*/  IMAD.WIDE R206, R252, 0x4, R232 ;  /* 0x00000004fcce7825 */ /* 0x010fc400078e02e8 */
[----:B------:R-:W4:Y:S02]  /*102f0*/  LDL.LU.64 R232, [R1+0x4a8] ;  /* 0x0004a80001e87983 */ /* 0x000f240000300a00 */
[C---:B------:R-:W-:Y:S02]  /*10300*/  IMAD.WIDE R208, R252.reuse, 0x4, R222 ;  /* 0x00000004fcd07825 */ /* 0x040fe400078e02de */
[----:B------:R1:W-:Y:S02]  /*10310*/  LDGSTS.E [R239+0x3d000], [R196.64], !P2 ;  /* 0x3d000000c4ef7fae */ /* 0x0003e4000d121844 */
[C---:B------:R-:W-:Y:S02]  /*10320*/  IMAD.WIDE R210, R252.reuse, 0x4, R224 ;  /* 0x00000004fcd27825 */ /* 0x040fe400078e02e0 */
[----:B------:R1:W-:Y:S04]  /*10330*/  LDGSTS.E [R239+0x3d200], [R198.64], !P2 ;  /* 0x3d200000c6ef7fae */ /* 0x0003e8000d121844 */
[----:B------:R1:W-:Y:S04]  /*10340*/  LDGSTS.E [R239+0x3d400], [R200.64], !P2 ;  /* 0x3d400000c8ef7fae */ /* 0x0003e8000d121844 */
[----:B------:R1:W-:Y:S04]  /*10350*/  LDGSTS.E [R239+0x3d600], [R202.64], !P2 ;  /* 0x3d600000caef7fae */ /* 0x0003e8000d121844 */
[----:B------:R1:W-:Y:S04]  /*10360*/  LDGSTS.E [R239+0x3f000], [R204.64], !P4 ;  /* 0x3f000000ccef7fae */ /* 0x0003e8000e121844 */
[----:B------:R1:W-:Y:S04]  /*10370*/  LDGSTS.E [R239+0x3f200], [R206.64], !P4 ;  /* 0x3f200000ceef7fae */ /* 0x0003e8000e121844 */
[----:B------:R-:W4:Y:S04]  /*10380*/  LDL.LU.64 R220, [R1+0x4b0] ;  /* 0x0004b00001dc7983 */ /* 0x000f280000300a00 */
[----:B------:R1:W-:Y:S04]  /*10390*/  LDGSTS.E [R239+0x3f400], [R208.64], !P4 ;  /* 0x3f400000d0ef7fae */ /* 0x0003e8000e121844 */
[----:B------:R-:W4:Y:S04]  /*103a0*/  LDL.LU.64 R222, [R1+0x4b8] ;  /* 0x0004b80001de7983 */ /* 0x000f280000300a00 */
[----:B------:R1:W-:Y:S04]  /*103b0*/  LDGSTS.E [R239+0x3f600], [R210.64], !P4 ;  /* 0x3f600000d2ef7fae */ /* 0x0003e8000e121844 */
[----:B------:R-:W4:Y:S01]  /*103c0*/  LDL.LU.64 R224, [R1+0x4c0] ;  /* 0x0004c00001e07983 */ /* 0x000f220000300a00 */
[----:B------:R-:W-:-:S03]  /*103d0*/  IMAD.WIDE R64, R252, 0x4, R236 ;  /* 0x00000004fc407825 */ /* 0x000fc600078e02ec */
[----:B-1----:R-:W4:Y:S04]  /*103e0*/  LDL.LU.64 R238, [R1+0x4c8] ;  /* 0x0004c80001ee7983 */ /* 0x002f280000300a00 */
[----:B------:R-:W4:Y:S01]  /*103f0*/  LDL.LU.64 R236, [R1+0x4d0] ;  /* 0x0004d00001ec7983 */ /* 0x000f220000300a00 */
[----:B------:R-:W-:Y:S01]  /*10400*/  LOP3.LUT R99, R227, 0x60, RZ, 0x3c, !PT ;  /* 0x00000060e3637812 */ /* 0x000fe200078e3cff */
[C---:B------:R-:W-:Y:S02]  /*10410*/  IMAD.WIDE R66, R252.reuse, 0x4, R228 ;  /* 0x00000004fc427825 */ /* 0x040fe400078e02e4 */
[----:B------:R-:W4:Y:S04]  /*10420*/  LDL.LU.64 R226, [R1+0x4d8] ;  /* 0x0004d80001e27983 */ /* 0x000f280000300a00 */
[----:B------:R-:W4:Y:S01]  /*10430*/  LDL.LU.64 R228, [R1+0x4e0] ;  /* 0x0004e00001e47983 */ /* 0x000f220000300a00 */
[----:B------:R-:W-:-:S04]  /*10440*/  IMAD.WIDE R92, R252, 0x4, R214 ;  /* 0x00000004fc5c7825 */ /* 0x000fc800078e02d6 */
[C---:B------:R-:W-:Y:S01]  /*10450*/  IMAD.WIDE R70, R252.reuse, 0x4, R216 ;  /* 0x00000004fc467825 */ /* 0x040fe200078e02d8 */
[----:B------:R-:W-:Y:S01]  /*10460*/  IADD3 R0, R245, -0x54, RZ ;  /* 0xffffffacf5007810 */ /* 0x000fe20007ffe0ff */
[----:B------:R1:W-:Y:S02]  /*10470*/  LDGSTS.E [R99+0x21800], [R92.64], !P6 ;  /* 0x218000005c637fae */ /* 0x0003e4000f121844 */
[----:B--2---:R-:W-:-:S04]  /*10480*/  IMAD.WIDE R86, R252, 0x4, R230 ;  /* 0x00000004fc567825 */ /* 0x004fc800078e02e6 */
[C---:B---3--:R-:W-:Y:S01]  /*10490*/  IMAD.WIDE R50, R252.reuse, 0x4, R234 ;  /* 0x00000004fc327825 */ /* 0x048fe200078e02ea */
[----:B------:R-:W2:Y:S03]  /*104a0*/  LDL.LU.64 R230, [R1+0x4e8] ;  /* 0x0004e80001e67983 */ /* 0x000ea60000300a00 */
[C---:B----4-:R-:W-:Y:S01]  /*104b0*/  IMAD.WIDE R48, R252.reuse, 0x4, R232 ;  /* 0x00000004fc307825 */ /* 0x050fe200078e02e8 */
[----:B------:R-:W3:Y:S04]  /*104c0*/  LDL.LU.64 R234, [R1+0x4f0] ;  /* 0x0004f00001ea7983 */ /* 0x000ee80000300a00 */
[----:B------:R-:W4:Y:S01]  /*104d0*/  LDL.LU.64 R232, [R1+0x4f8] ;  /* 0x0004f80001e87983 */ /* 0x000f220000300a00 */
[----:B------:R-:W-:-:S03]  /*104e0*/  IMAD.WIDE R54, R252, 0x4, R218 ;  /* 0x00000004fc367825 */ /* 0x000fc600078e02da */
[----:B------:R-:W4:Y:S04]  /*104f0*/  LDL.LU.64 R212, [R1+0x500] ;  /* 0x0005000001d47983 */ /* 0x000f280000300a00 */
[----:B------:R-:W4:Y:S04]  /*10500*/  LDL.LU.64 R214, [R1+0x508] ;  /* 0x0005080001d67983 */ /* 0x000f280000300a00 */
[----:B------:R-:W4:Y:S04]  /*10510*/  LDL.LU.64 R216, [R1+0x510] ;  /* 0x0005100001d87983 */ /* 0x000f280000300a00 */
[----:B------:R-:W4:Y:S01]  /*10520*/  LDL.LU.64 R218, [R1+0x518] ;  /* 0x0005180001da7983 */ /* 0x000f220000300a00 */
[----:B------:R-:W-:-:S04]  /*10530*/  IMAD.WIDE R22, R252, 0x4, R238 ;  /* 0x00000004fc167825 */ /* 0x000fc800078e02ee */
[C---:B------:R-:W-:Y:S01]  /*10540*/  IMAD.WIDE R60, R252.reuse, 0x4, R236 ;  /* 0x00000004fc3c7825 */ /* 0x040fe200078e02ec */
        /* <DEDUP_REMOVED lines=12> */
[----:B------:R-:W-:-:S03]  /*10610*/  ISETP.GE.U32.AND P2, PT, R0, 0x7fffff6d, PT ;  /* 0x7fffff6d0000780c */ /* 0x000fc60003f46070 */
[----:B------:R1:W-:Y:S01]  /*10620*/  LDGSTS.E [R99+0x21a00], [R70.64], !P6 ;  /* 0x21a0000046637fae */ /* 0x0003e2000f121844 */
[----:B--2---:R-:W-:-:S04]  /*10630*/  IMAD.WIDE R28, R252, 0x4, R230 ;  /* 0x00000004fc1c7825 */ /* 0x004fc800078e02e6 */
[C---:B---3--:R-:W-:Y:S01]  /*10640*/  IMAD.WIDE R32, R252.reuse, 0x4, R234 ;  /* 0x00000004fc207825 */ /* 0x048fe200078e02ea */
[----:B------:R-:W2:Y:S03]  /*10650*/  LDL.LU.64 R230, [R1+0x558] ;  /* 0x0005580001e67983 */ /* 0x000ea60000300a00 */
[----:B----4-:R-:W-:-:S04]  /*10660*/  IMAD.WIDE R10, R252, 0x4, R232 ;  /* 0x00000004fc0a7825 */ /* 0x010fc800078e02e8 */
[C---:B------:R-:W-:Y:S01]  /*10670*/  IMAD.WIDE R6, R252.reuse, 0x4, R212 ;  /* 0x00000004fc067825 */ /* 0x040fe200078e02d4 */
[----:B------:R-:W3:Y:S04]  /*10680*/  LDL.LU.64 R232, [R1+0x560] ;  /* 0x0005600001e87983 */ /* 0x000ee80000300a00 */
[----:B------:R-:W4:Y:S01]  /*10690*/  LDL.LU.64 R234, [R1+0x568] ;  /* 0x0005680001ea7983 */ /* 0x000f220000300a00 */
[C---:B------:R-:W-:Y:S01]  /*106a0*/  IMAD.WIDE R4, R252.reuse, 0x4, R214 ;  /* 0x00000004fc047825 */ /* 0x040fe200078e02d6 */
[----:B------:R-:W-:Y:S02]  /*106b0*/  IADD3 R0, R245, -0x58, RZ ;  /* 0xffffffa8f5007810 */ /* 0x000fe40007ffe0ff */
[----:B------:R1:W-:Y:S01]  /*106c0*/  LDGSTS.E [R99+0x21c00], [R66.64], !P6 ;  /* 0x21c0000042637fae */ /* 0x0003e2000f121844 */
[----:B------:R-:W-:-:S04]  /*106d0*/  IMAD.WIDE R212, R252, 0x4, R216 ;  /* 0x00000004fcd47825 */ /* 0x000fc800078e02d8 */
[----:B------:R-:W-:Y:S01]  /*106e0*/  IMAD.WIDE R214, R252, 0x4, R218 ;  /* 0x00000004fcd67825 */ /* 0x000fe200078e02da */
[----:B------:R1:W-:Y:S01]  /*106f0*/  LDGSTS.E [R99+0x21e00], [R64.64], !P6 ;  /* 0x21e0000040637fae */ /* 0x0003e2000f121844 */
[----:B------:R-:W-:-:S03]  /*10700*/  ISETP.GE.U32.AND P4, PT, R0, 0x7fffff69, PT ;  /* 0x7fffff690000780c */ /* 0x000fc60003f86070 */
[----:B------:R-:W1:Y:S01]  /*10710*/  S2R R81, SR_TID.X ;  /* 0x0000000000517919 */ /* 0x000e620000002100 */
[----:B------:R-:W-:-:S03]  /*10720*/  IMAD.WIDE R216, R252, 0x4, R238 ;  /* 0x00000004fcd87825 */ /* 0x000fc600078e02ee */
[----:B------:R1:W-:Y:S01]  /*10730*/  LDGSTS.E [R99+0x23800], [R86.64], !P5 ;  /* 0x2380000056637fae */ /* 0x0003e2000e921844 */
[----:B------:R-:W-:-:S03]  /*10740*/  IMAD.WIDE R218, R252, 0x4, R236 ;  /* 0x00000004fcda7825 */ /* 0x000fc600078e02ec */
[----:B------:R1:W-:Y:S04]  /*10750*/  LDGSTS.E [R99+0x23a00], [R54.64], !P5 ;  /* 0x23a0000036637fae */ /* 0x0003e8000e921844 */
[----:B------:R-:W4:Y:S04]  /*10760*/  LDL.LU.64 R236, [R1+0x570] ;  /* 0x0005700001ec7983 */ /* 0x000f280000300a00 */
[----:B------:R-:W4:Y:S04]  /*10770*/  LDL.LU.64 R238, [R1+0x578] ;  /* 0x0005780001ee7983 */ /* 0x000f280000300a00 */
[----:B------:R-:W4:Y:S04]  /*10780*/  LDL.LU.64 R76, [R1+0x580] ;  /* 0x00058000014c7983 */ /* 0x000f280000300a00 */
[----:B------:R-:W4:Y:S04]  /*10790*/  LDL.LU.64 R52, [R1+0x588] ;  /* 0x0005880001347983 */ /* 0x000f280000300a00 */
[----:B------:R-:W4:Y:S04]  /*107a0*/  LDL.LU.64 R24, [R1+0x598] ;  /* 0x0005980001187983 */ /* 0x000f280000300a00 */
[----:B------:R-:W4:Y:S04]  /*107b0*/  LDL.LU.64 R90, [R1+0x5a8] ;  /* 0x0005a800015a7983 */ /* 0x000f280000300a00 */
[----:B------:R-:W4:Y:S04]  /*107c0*/  LDL.LU.64 R248, [R1+0x5b8] ;  /* 0x0005b80001f87983 */ /* 0x000f280000300a00 */
[----:B------:R-:W4:Y:S01]  /*107d0*/  LDL.LU.64 R8, [R1+0x5c8] ;  /* 0x0005c80001087983 */ /* 0x000f220000300a00 */
[----:B------:R-:W-:-:S03]  /*107e0*/  IADD3 R0, R245, -0x5c, RZ ;  /* 0xffffffa4f5007810 */ /* 0x000fc60007ffe0ff */
[----:B------:R1:W-:Y:S01]  /*107f0*/  LDGSTS.E [R99+0x23c00], [R50.64], !P5 ;  /* 0x23c0000032637fae */ /* 0x0003e2000e921844 */
[----:B------:R-:W-:-:S03]  /*10800*/  ISETP.GE.U32.AND P6, PT, R0, 0x7fffff65, PT ;  /* 0x7fffff650000780c */ /* 0x000fc60003fc6070 */
[----:B------:R1:W-:Y:S01]  /*10810*/  LDGSTS.E [R99+0x23e00], [R48.64], !P5 ;  /* 0x23e0000030637fae */ /* 0x0003e2000e921844 */
[----:B------:R-:W-:-:S03]  /*10820*/  IADD3 R0, R245, -0x60, RZ ;  /* 0xffffffa0f5007810 */ /* 0x000fc60007ffe0ff */
[----:B------:R1:W-:Y:S04]  /*10830*/  LDGSTS.E [R99+0x25800], [R82.64], !P3 ;  /* 0x2580000052637fae */ /* 0x0003e8000d921844 */
[----:B------:R1:W-:Y:S04]  /*10840*/  LDGSTS.E [R99+0x25a00], [R2.64], !P3 ;  /* 0x25a0000002637fae */ /* 0x0003e8000d921844 */
[----:B------:R1:W-:Y:S04]  /*10850*/  LDGSTS.E [R99+0x25c00], [R20.64], !P3 ;  /* 0x25c0000014637fae */ /* 0x0003e8000d921844 */
[----:B------:R1:W-:Y:S01]  /*10860*/  LDGSTS.E [R99+0x25e00], [R22.64], !P3 ;  /* 0x25e0000016637fae */ /* 0x0003e2000d921844 */
[----:B------:R-:W-:-:S03]  /*10870*/  ISETP.GE.U32.AND P5, PT, R0, 0x7fffff61, PT ;  /* 0x7fffff610000780c */ /* 0x000fc60003fa6070 */
[----:B------:R1:W-:Y:S04]  /*10880*/  LDGSTS.E [R99+0x27800], [R60.64], !P1 ;  /* 0x278000003c637fae */ /* 0x0003e8000c921844 */
[----:B------:R1:W-:Y:S04]  /*10890*/  LDGSTS.E [R99+0x27a00], [R34.64], !P1 ;  /* 0x27a0000022637fae */ /* 0x0003e8000c921844 */
[----:B------:R1:W-:Y:S04]  /*108a0*/  LDGSTS.E [R99+0x27c00], [R30.64], !P1 ;  /* 0x27c000001e637fae */ /* 0x0003e8000c921844 */
[----:B------:R1:W-:Y:S01]  /*108b0*/  LDGSTS.E [R99+0x27e00], [R28.64], !P1 ;  /* 0x27e000001c637fae */ /* 0x0003e2000c921844 */
[----:B------:R-:W-:-:S03]  /*108c0*/  IMAD.WIDE R220, R252, 0x4, R220 ;  /* 0x00000004fcdc7825 */ /* 0x000fc600078e02dc */
        /* <DEDUP_REMOVED lines=8> */
[----:B------:R1:W-:Y:S04]  /*10950*/  LDGSTS.E [R99+0x2b800], [R212.64], !P4 ;  /* 0x2b800000d4637fae */ /* 0x0003e8000e121844 */
[----:B------:R2:W-:Y:S04]  /*10960*/  LDGSTS.E [R99+0x2ba00], [R214.64], !P4 ;  /* 0x2ba00000d6637fae */ /* 0x0005e8000e121844 */
[----:B------:R2:W-:Y:S04]  /*10970*/  LDGSTS.E [R99+0x2bc00], [R216.64], !P4 ;  /* 0x2bc00000d8637fae */ /* 0x0005e8000e121844 */
[----:B------:R2:W-:Y:S01]  /*10980*/  LDGSTS.E [R99+0x2be00], [R218.64], !P4 ;  /* 0x2be00000da637fae */ /* 0x0005e2000e121844 */
[----:B-1----:R-:W-:-:S03]  /*10990*/  LOP3.LUT R81, R81, 0x3f, RZ, 0xc0, !PT ;  /* 0x0000003f51517812 */ /* 0x002fc600078ec0ff */
[----:B------:R1:W-:Y:S01]  /*109a0*/  LDGSTS.E [R99+0x2d800], [R220.64], !P6 ;  /* 0x2d800000dc637fae */ /* 0x0003e2000f121844 */
[----:B------:R-:W-:-:S03]  /*109b0*/  IADD3 R80, R80, -0x40, RZ ;  /* 0xffffffc050507810 */ /* 0x000fc60007ffe0ff */
[----:B------:R1:W-:Y:S04]  /*109c0*/  LDGSTS.E [R99+0x2da00], [R224.64], !P6 ;  /* 0x2da00000e0637fae */ /* 0x0003e8000f121844 */
[----:B------:R1:W-:Y:S04]  /*109d0*/  LDGSTS.E [R99+0x2dc00], [R226.64], !P6 ;  /* 0x2dc00000e2637fae */ /* 0x0003e8000f121844 */
[----:B------:R1:W-:Y:S04]  /*109e0*/  LDGSTS.E [R99+0x2de00], [R228.64], !P6 ;  /* 0x2de00000e4637fae */ /* 0x0003e8000f121844 */
[----:B------:R1:W-:Y:S01]  /*109f0*/  LDGSTS.E [R99+0x2f800], [R222.64], !P5 ;  /* 0x2f800000de637fae */ /* 0x0003e2000e921844 */
[----:B------:R-:W-:-:S03]  /*10a00*/  IADD3 R0, R245, -0x64, RZ ;  /* 0xffffff9cf5007810 */ /* 0x000fc60007ffe0ff */
[----:B------:R-:W4:Y:S01]  /*10a10*/  LDL.LU.64 R96, [R1+0x5c0] ;  /* 0x0005c00001607983 */ /* 0x000f220000300a00 */
[----:B------:R-:W-:Y:S02]  /*10a20*/  ISETP.GE.U32.AND P3, PT, R0, 0x7fffff5d, PT ;  /* 0x7fffff5d0000780c */ /* 0x000fe40003f66070 */
[----:B------:R-:W-:-:S04]  /*10a30*/  IADD3 R0, R245, -0x68, RZ ;  /* 0xffffff98f5007810 */ /* 0x000fc80007ffe0ff */
[----:B------:R-:W-:Y:S02]  /*10a40*/  ISETP.GE.U32.AND P1, PT, R0, 0x7fffff59, PT ;  /* 0x7fffff590000780c */ /* 0x000fe40003f26070 */
[----:B------:R-:W-:-:S04]  /*10a50*/  IADD3 R0, R245, -0x6c, RZ ;  /* 0xffffff94f5007810 */ /* 0x000fc80007ffe0ff */
[----:B------:R-:W-:Y:S02]  /*10a60*/  ISETP.GE.U32.AND P2, PT, R0, 0x7fffff55, PT ;  /* 0x7fffff550000780c */ /* 0x000fe40003f46070 */
[----:B------:R-:W-:-:S04]  /*10a70*/  IADD3 R0, R245, -0x70, RZ ;  /* 0xffffff90f5007810 */ /* 0x000fc80007ffe0ff */
[----:B------:R-:W-:Y:S02]  /*10a80*/  ISETP.GE.U32.AND P4, PT, R0, 0x7fffff51, PT ;  /* 0x7fffff510000780c */ /* 0x000fe40003f86070 */
[----:B------:R-:W-:-:S04]  /*10a90*/  IADD3 R0, R245, -0x74, RZ ;  /* 0xffffff8cf5007810 */ /* 0x000fc80007ffe0ff */
[----:B------:R-:W-:Y:S02]  /*10aa0*/  ISETP.GE.U32.AND P6, PT, R0, 0x7fffff4d, PT ;  /* 0x7fffff4d0000780c */ /* 0x000fe40003fc6070 */
[----:B------:R-:W-:Y:S01]  /*10ab0*/  IADD3 R0, R245, -0x78, RZ ;  /* 0xffffff88f5007810 */ /* 0x000fe20007ffe0ff */
[----:B------:R-:W-:-:S05]  /*10ac0*/  IMAD.MOV.U32 R245, RZ, RZ, 0x3f ;  /* 0x0000003ffff57424 */ /* 0x000fca00078e00ff */
[----:B------:R-:W-:Y:S01]  /*10ad0*/  IADD3 R245, R245, c[0x0][0x180], RZ ;  /* 0x00006000f5f57a10 */ /* 0x000fe20007ffe0ff */
[----:B--2---:R-:W-:-:S05]  /*10ae0*/  IMAD.WIDE R230, R252, 0x4, R230 ;  /* 0x00000004fce67825 */ /* 0x004fca00078e02e6 */
[----:B------:R1:W-:Y:S01]  /*10af0*/  LDGSTS.E [R99+0x2fa00], [R230.64], !P5 ;  /* 0x2fa00000e6637fae */ /* 0x0003e2000e921844 */
[----:B---3--:R-:W-:-:S04]  /*10b00*/  IMAD.WIDE R232, R252, 0x4, R232 ;  /* 0x00000004fce87825 */ /* 0x008fc800078e02e8 */
[----:B----4-:R-:W-:Y:S01]  /*10b10*/  IMAD.WIDE R234, R252, 0x4, R234 ;  /* 0x00000004fcea7825 */ /* 0x010fe200078e02ea */
[----:B------:R1:W-:Y:S04]  /*10b20*/  LDGSTS.E [R99+0x2fc00], [R232.64], !P5 ;  /* 0x2fc00000e8637fae */ /* 0x0003e8000e921844 */
[----:B------:R1:W-:Y:S01]  /*10b30*/  LDGSTS.E [R99+0x2fe00], [R234.64], !P5 ;  /* 0x2fe00000ea637fae */ /* 0x0003e2000e921844 */
[----:B------:R-:W-:-:S03]  /*10b40*/  ISETP.GE.AND P5, PT, R81, R80, PT ;  /* 0x000000505100720c */ /* 0x000fc60003fa6270 */
[----:B------:R-:W2:Y:S01]  /*10b50*/  LDL.LU.64 R80, [R1+0x5b0] ;  /* 0x0005b00001507983 */ /* 0x000ea20000300a00 */
[----:B------:R-:W-:-:S03]  /*10b60*/  IMAD.WIDE R240, R252, 0x4, R76 ;  /* 0x00000004fcf07825 */ /* 0x000fc600078e024c */
[----:B------:R-:W3:Y:S04]  /*10b70*/  LDL.LU.64 R76, [R1+0x5a0] ;  /* 0x0005a000014c7983 */ /* 0x000ee80000300a00 */
[----:B------:R-:W4:Y:S01]  /*10b80*/  LDL.LU.64 R94, [R1+0x590] ;  /* 0x00059000015e7983 */ /* 0x000f220000300a00 */
[----:B------:R-:W-:-:S03]  /*10b90*/  IMAD.WIDE R242, R252, 0x4, R52 ;  /* 0x00000004fcf27825 */ /* 0x000fc600078e0234 */
[----:B------:R-:W4:Y:S01]  /*10ba0*/  LDL.LU.64 R52, [R1+0x1e8] ;  /* 0x0001e80001347983 */ /* 0x000f220000300a00 */
[----:B------:R-:W-:-:S04]  /*10bb0*/  IMAD.WIDE R236, R252, 0x4, R236 ;  /* 0x00000004fcec7825 */ /* 0x000fc800078e02ec */
[----:B------:R-:W-:Y:S01]  /*10bc0*/  IMAD.WIDE R238, R252, 0x4, R238 ;  /* 0x00000004fcee7825 */ /* 0x000fe200078e02ee */
[----:B------:R1:W-:Y:S04]  /*10bd0*/  LDGSTS.E [R99+0x31800], [R236.64], !P3 ;  /* 0x31800000ec637fae */ /* 0x0003e8000d921844 */
[----:B------:R1:W-:Y:S04]  /*10be0*/  LDGSTS.E [R99+0x31a00], [R238.64], !P3 ;  /* 0x31a00000ee637fae */ /* 0x0003e8000d921844 */
[----:B------:R1:W-:Y:S04]  /*10bf0*/  LDGSTS.E [R99+0x31c00], [R240.64], !P3 ;  /* 0x31c00000f0637fae */ /* 0x0003e8000d921844 */
[----:B------:R1:W-:Y:S01]  /*10c00*/  LDGSTS.E [R99+0x31e00], [R242.64], !P3 ;  /* 0x31e00000f2637fae */ /* 0x0003e2000d921844 */
[----:B------:R-:W-:-:S02]  /*10c10*/  ISETP.GE.U32.AND P3, PT, R0, 0x7fffff49, PT ;  /* 0x7fffff490000780c */ /* 0x000fc40003f66070 */
[----:B------:R-:W-:Y:S02]  /*10c20*/  SEL R0, RZ, 0x4, P5 ;  /* 0x00000004ff007807 */ /* 0x000fe40002800000 */
[----:B------:R-:W-:Y:S01]  /*10c30*/  ISETP.GT.AND P5, PT, R245, 0x7f, PT ;  /* 0x0000007ff500780c */ /* 0x000fe20003fa4270 */
[C---:B------:R-:W-:Y:S02]  /*10c40*/  IMAD.WIDE R244, R252.reuse, 0x4, R24 ;  /* 0x00000004fcf47825 */ /* 0x040fe400078e0218 */
[----:B------:R-:W4:Y:S02]  /*10c50*/  LDL.LU.64 R24, [R1+0x330] ;  /* 0x0003300001187983 */ /* 0x000f240000300a00 */
[C---:B------:R-:W-:Y:S02]  /*10c60*/  IMAD.WIDE R246, R252.reuse, 0x4, R90 ;  /* 0x00000004fcf67825 */ /* 0x040fe400078e025a */
[----:B------:R-:W4:Y:S02]  /*10c70*/  LDL.LU.64 R90, [R1+0x188] ;  /* 0x00018800015a7983 */ /* 0x000f240000300a00 */
[----:B------:R-:W-:-:S02]  /*10c80*/  IMAD.WIDE R250, R252, 0x4, R8 ;  /* 0x00000004fcfa7825 */ /* 0x000fc400078e0208 */
[----:B------:R-:W4:Y:S02]  /*10c90*/  LDL.LU.64 R8, [R1+0x310] ;  /* 0x0003100001087983 */ /* 0x000f240000300a00 */
[----:B------:R-:W-:Y:S01]  /*10ca0*/  IMAD.WIDE R248, R252, 0x4, R248 ;  /* 0x00000004fcf87825 */ /* 0x000fe200078e02f8 */
[----:B------:R-:W-:Y:S01]  /*10cb0*/  SEL R0, R0, RZ, P5 ;  /* 0x000000ff00007207 */ /* 0x000fe20002800000 */
[----:B------:R1:W-:Y:S04]  /*10cc0*/  LDGSTS.E [R99+0x33800], [R244.64], !P1 ;  /* 0x33800000f4637fae */ /* 0x0003e8000c921844 */
[----:B------:R1:W-:Y:S04]  /*10cd0*/  LDGSTS.E [R99+0x33a00], [R246.64], !P1 ;  /* 0x33a00000f6637fae */ /* 0x0003e8000c921844 */
[----:B------:R1:W-:Y:S04]  /*10ce0*/  LDGSTS.E [R99+0x33c00], [R248.64], !P1 ;  /* 0x33c00000f8637fae */ /* 0x0003e8000c921844 */
[----:B------:R1:W-:Y:S01]  /*10cf0*/  LDGSTS.E [R99+0x33e00], [R250.64], !P1 ;  /* 0x33e00000fa637fae */ /* 0x0003e2000c921844 */
[----:B------:R-:W-:-:S03]  /*10d00*/  ISETP.NE.U32.AND P1, PT, R0, RZ, PT ;  /* 0x000000ff0000720c */ /* 0x000fc60003f25070 */
[----:B-1----:R-:W4:Y:S01]  /*10d10*/  LDL.LU R99, [R1+0x23a0] ;  /* 0x0023a00001637983 */ /* 0x002f220000300800 */
[----:B------:R-:W-:-:S03]  /*10d20*/  IMAD.MOV.U32 R0, RZ, RZ, R97 ;  /* 0x000000ffff007224 */ /* 0x000fc600078e0061 */
[----:B------:R1:W-:Y:S04]  /*10d30*/  STL [R1+0x2148], R96 ;  /* 0x0021486001007387 */ /* 0x0003e80000100800 */
[----:B-1----:R-:W4:Y:S04]  /*10d40*/  LDL.LU.64 R96, [R1+0x2398] ;  /* 0x0023980001607983 */ /* 0x002f280000300a00 */
[----:B--2---:R-:W-:Y:S04]  /*10d50*/  STL [R1+0x2144], R80 ;  /* 0x0021445001007387 */ /* 0x004fe80000100800 */
[----:B------:R1:W-:Y:S02]  /*10d60*/  STL [R1+0x2140], R0 ;  /* 0x0021400001007387 */ /* 0x0003e40000100800 */
[----:B-1----:R-:W-:-:S02]  /*10d70*/  IMAD.MOV.U32 R0, RZ, RZ, R81 ;  /* 0x000000ffff007224 */ /* 0x002fc400078e0051 */
[----:B---3--:R-:W-:Y:S04]  /*10d80*/  STL [R1+0x213c], R76 ;  /* 0x00213c4c01007387 */ /* 0x008fe80000100800 */
[----:B------:R1:W-:Y:S04]  /*10d90*/  STL [R1+0x2138], R0 ;  /* 0x0021380001007387 */ /* 0x0003e80000100800 */
[----:B------:R-:W2:Y:S01]  /*10da0*/  LDL.LU.64 R80, [R1+0x2f0] ;  /* 0x0002f00001507983 */ /* 0x000ea20000300a00 */
[----:B-1----:R-:W-:-:S03]  /*10db0*/  IMAD.MOV.U32 R0, RZ, RZ, R77 ;  /* 0x000000ffff007224 */ /* 0x002fc600078e004d */
[----:B------:R-:W3:Y:S04]  /*10dc0*/  LDL.LU.64 R76, [R1+0xc8] ;  /* 0x0000c800014c7983 */ /* 0x000ee80000300a00 */
[----:B------:R1:W-:Y:S04]  /*10dd0*/  STL [R1+0x2130], R0 ;  /* 0x0021300001007387 */ /* 0x0003e80000100800 */
[----:B----4-:R4:W-:Y:S01]  /*10de0*/  STL [R1+0x2134], R94 ;  /* 0x0021345e01007387 */ /* 0x0109e20000100800 */
[----:B-1----:R-:W-:-:S03]  /*10df0*/  MOV R0, R95 ;  /* 0x0000005f00007202 */ /* 0x002fc60000000f00 */
[----:B----4-:R-:W4:Y:S04]  /*10e00*/  LDL.LU.64 R94, [R1+0x2390] ;  /* 0x00239000015e7983 */ /* 0x010f280000300a00 */
[----:B------:R-:W-:Y:S04]  /*10e10*/  STL [R1+0x212c], R52 ;  /* 0x00212c3401007387 */ /* 0x000fe80000100800 */
[----:B------:R1:W-:Y:S04]  /*10e20*/  STL [R1+0x2128], R0 ;  /* 0x0021280001007387 */ /* 0x0003e80000100800 */
[----:B------:R-:W-:Y:S01]  /*10e30*/  STL [R1+0x2124], R44 ;  /* 0x0021242c01007387 */ /* 0x000fe20000100800 */
[----:B-1----:R-:W-:-:S05]  /*10e40*/  IMAD.MOV.U32 R0, RZ, RZ, R53 ;  /* 0x000000ffff007224 */ /* 0x002fca00078e0035 */
[----:B------:R1:W-:Y:S04]  /*10e50*/  STL [R1+0x2120], R0 ;  /* 0x0021200001007387 */ /* 0x0003e80000100800 */
[----:B------:R-:W2:Y:S01]  /*10e60*/  LDL.LU.64 R52, [R1+0x2d0] ;  /* 0x0002d00001347983 */ /* 0x000ea20000300a00 */
[----:B-1----:R-:W-:-:S03]  /*10e70*/  IMAD.MOV.U32 R0, RZ, RZ, R45 ;  /* 0x000000ffff007224 */ /* 0x002fc600078e002d */
[----:B------:R-:W2:Y:S04]  /*10e80*/  LDL.LU.64 R44, [R1+0x68] ;  /* 0x00006800012c7983 */ /* 0x000ea80000300a00 */
[----:B------:R1:W-:Y:S04]  /*10e90*/  STL [R1+0x2118], R0 ;  /* 0x0021180001007387 */ /* 0x0003e80000100800 */
[----:B------:R1:W-:Y:S02]  /*10ea0*/  STL [R1+0x211c], R92 ;  /* 0x00211c5c01007387 */ /* 0x0003e40000100800 */
[----:B-1----:R-:W-:-:S02]  /*10eb0*/  IMAD.MOV.U32 R0, RZ, RZ, R93 ;  /* 0x000000ffff007224 */ /* 0x002fc400078e005d */
[----:B------:R-:W2:Y:S04]  /*10ec0*/  LDL.LU.64 R92, [R1+0x2388] ;  /* 0x00238800015c7983 */ /* 0x000ea80000300a00 */
[----:B------:R-:W-:Y:S04]  /*10ed0*/  STL [R1+0x2114], R24 ;  /* 0x0021141801007387 */ /* 0x000fe80000100800 */
[----:B------:R1:W-:Y:S04]  /*10ee0*/  STL [R1+0x2110], R0 ;  /* 0x0021100001007387 */ /* 0x0003e80000100800 */
[----:B------:R-:W-:Y:S01]  /*10ef0*/  STL [R1+0x210c], R90 ;  /* 0x00210c5a01007387 */ /* 0x000fe20000100800 */
[----:B-1----:R-:W-:-:S05]  /*10f00*/  IMAD.MOV.U32 R0, RZ, RZ, R25 ;  /* 0x000000ffff007224 */ /* 0x002fca00078e0019 */
[----:B------:R1:W-:Y:S04]  /*10f10*/  STL [R1+0x2108], R0 ;  /* 0x0021080001007387 */ /* 0x0003e80000100800 */
[----:B------:R-:W2:Y:S01]  /*10f20*/  LDL.LU.64 R24, [R1+0x2b0] ;  /* 0x0002b00001187983 */ /* 0x000ea20000300a00 */
[----:B-1----:R-:W-:-:S03]  /*10f30*/  MOV R0, R91 ;  /* 0x0000005b00007202 */ /* 0x002fc60000000f00 */
[----:B------:R-:W2:Y:S04]  /*10f40*/  LDL.LU.64 R90, [R1+0x2380] ;  /* 0x00238000015a7983 */ /* 0x000ea80000300a00 */
[----:B------:R-:W-:Y:S04]  /*10f50*/  STL [R1+0x2104], R88 ;  /* 0x0021045801007387 */ /* 0x000fe80000100800 */
[----:B------:R1:W-:Y:S02]  /*10f60*/  STL [R1+0x2100], R0 ;  /* 0x0021000001007387 */ /* 0x0003e40000100800 */
[----:B-1----:R-:W-:-:S02]  /*10f70*/  IMAD.MOV.U32 R0, RZ, RZ, R89 ;  /* 0x000000ffff007224 */ /* 0x002fc400078e0059 */
        /* <DEDUP_REMOVED lines=9> */
[----:B--2---:R-:W-:Y:S04]  /*11010*/  STL [R1+0x20ec], R8 ;  /* 0x0020ec0801007387 */ /* 0x004fe80000100800 */
[----:B------:R1:W-:Y:S02]  /*11020*/  STL [R1+0x20e8], R0 ;  /* 0x0020e80001007387 */ /* 0x0003e40000100800 */
[----:B-1----:R-:W-:-:S02]  /*11030*/  IMAD.MOV.U32 R0, RZ, RZ, R9 ;  /* 0x000000ffff007224 */ /* 0x002fc400078e0009 */
[----:B------:R-:W2:Y:S04]  /*11040*/  LDL.LU.64 R8, [R1+0x290] ;  /* 0x0002900001087983 */ /* 0x000ea80000300a00 */
[----:B------:R1:W-:Y:S04]  /*11050*/  STL [R1+0x20e0], R0 ;  /* 0x0020e00001007387 */ /* 0x0003e80000100800 */
[----:B------:R3:W-:Y:S01]  /*11060*/  STL [R1+0x20e4], R84 ;  /* 0x0020e45401007387 */ /* 0x0007e20000100800 */
[----:B-1----:R-:W-:-:S03]  /*11070*/  MOV R0, R85 ;  /* 0x0000005500007202 */ /* 0x002fc60000000f00 */
[----:B---3--:R-:W3:Y:S04]  /*11080*/  LDL.LU.64 R84, [R1+0x2360] ;  /* 0x0023600001547983 */ /* 0x008ee80000300a00 */
        /* <DEDUP_REMOVED lines=18> */
[----:B-1----:R-:W-:-:S02]  /*111b0*/  MOV R0, R61 ;  /* 0x0000003d00007202 */ /* 0x002fc40000000f00 */
        /* <DEDUP_REMOVED lines=16> */
[----:B------:R-:W3:Y:S04]  /*112c0*/  LDL.LU.64 R32, [R1+0x2318] ;  /* 0x0023180001207983 */ /* 0x000ee80000300a00 */
[----:B------:R-:W-:Y:S04]  /*112d0*/  STL [R1+0x2094], R24 ;  /* 0x0020941801007387 */ /* 0x000fe80000100800 */
[----:B------:R1:W-:Y:S02]  /*112e0*/  STL [R1+0x2090], R0 ;  /* 0x0020900001007387 */ /* 0x0003e40000100800 */
[----:B-1----:R-:W-:-:S02]  /*112f0*/  MOV R0, R25 ;  /* 0x0000001900007202 */ /* 0x002fc40000000f00 */
[----:B------:R-:W3:Y:S04]  /*11300*/  LDL.LU.64 R24, [R1+0x2310] ;  /* 0x0023100001187983 */ /* 0x000ee80000300a00 */
[----:B--2---:R-:W-:Y:S04]  /*11310*/  STL [R1+0x208c], R16 ;  /* 0x00208c1001007387 */ /* 0x004fe80000100800 */
[----:B------:R1:W-:Y:S02]  /*11320*/  STL [R1+0x2088], R0 ;  /* 0x0020880001007387 */ /* 0x0003e40000100800 */
[----:B-1----:R-:W-:-:S02]  /*11330*/  IMAD.MOV.U32 R0, RZ, RZ, R17 ;  /* 0x000000ffff007224 */ /* 0x002fc400078e0011 */
[----:B------:R-:W2:Y:S04]  /*11340*/  LDL.LU.64 R16, [R1+0x2308] ;  /* 0x0023080001107983 */ /* 0x000ea80000300a00 */
[----:B------:R-:W-:Y:S04]  /*11350*/  STL [R1+0x2084], R124 ;  /* 0x0020847c01007387 */ /* 0x000fe80000100800 */
[----:B------:R1:W-:Y:S04]  /*11360*/  STL [R1+0x2080], R0 ;  /* 0x0020800001007387 */ /* 0x0003e80000100800 */
[----:B------:R4:W-:Y:S01]  /*11370*/  STL [R1+0x2078], R125 ;  /* 0x0020787d01007387 */ /* 0x0009e20000100800 */
[----:B-1----:R-:W-:-:S03]  /*11380*/  IMAD.MOV.U32 R0, RZ, RZ, R9 ;  /* 0x000000ffff007224 */ /* 0x002fc600078e0009 */
[----:B----4-:R-:W4:Y:S04]  /*11390*/  LDL.LU.64 R124, [R1+0x1f0] ;  /* 0x0001f000017c7983 */ /* 0x010f280000300a00 */
[----:B------:R-:W-:Y:S04]  /*113a0*/  STL [R1+0x207c], R212 ;  /* 0x00207cd401007387 */ /* 0x000fe80000100800 */
[----:B------:R1:W-:Y:S04]  /*113b0*/  STL [R1+0x2070], R213 ;  /* 0x002070d501007387 */ /* 0x0003e80000100800 */
[----:B-1----:R-:W2:Y:S04]  /*113c0*/  LDL.LU.64 R212, [R1+0x210] ;  /* 0x0002100001d47983 */ /* 0x002ea80000300a00 */
[----:B------:R1:W-:Y:S04]  /*113d0*/  STL [R1+0x2074], R8 ;  /* 0x0020740801007387 */ /* 0x0003e80000100800 */
[----:B-1----:R-:W2:Y:S04]  /*113e0*/  LDL.LU.64 R8, [R1+0x2300] ;  /* 0x0023000001087983 */ /* 0x002ea80000300a00 */
[----:B------:R-:W-:Y:S04]  /*113f0*/  STL [R1+0x206c], R44 ;  /* 0x00206c2c01007387 */ /* 0x000fe80000100800 */
[----:B------:R-:W-:Y:S04]  /*11400*/  STL [R1+0x2068], R0 ;  /* 0x0020680001007387 */ /* 0x000fe80000100800 */
[----:B------:R1:W-:Y:S04]  /*11410*/  STL [R1+0x2060], R45 ;  /* 0x0020602d01007387 */ /* 0x0003e80000100800 */
[----:B-1----:R-:W2:Y:S04]  /*11420*/  LDL.LU.64 R44, [R1+0x230] ;  /* 0x00023000012c7983 */ /* 0x002ea80000300a00 */
[----:B------:R-:W-:Y:S04]  /*11430*/  STL [R1+0x2064], R132 ;  /* 0x0020648401007387 */ /* 0x000fe80000100800 */
[----:B------:R1:W-:Y:S04]  /*11440*/  STL [R1+0x2058], R133 ;  /* 0x0020588501007387 */ /* 0x0003e80000100800 */
[----:B-1----:R-:W2:Y:S04]  /*11450*/  LDL.LU.64 R132, [R1+0x250] ;  /* 0x0002500001847983 */ /* 0x002ea80000300a00 */
[----:B------:R-:W-:Y:S04]  /*11460*/  STL [R1+0x205c], R220 ;  /* 0x00205cdc01007387 */ /* 0x000fe80000100800 */
[----:B------:R1:W-:Y:S04]  /*11470*/  STL [R1+0x2050], R221 ;  /* 0x002050dd01007387 */ /* 0x0003e80000100800 */
[----:B-1----:R-:W2:Y:S02]  /*11480*/  LDL.LU.64 R220, [R1+0x270] ;  /* 0x0002700001dc7983 */ /* 0x002ea40000300a00 */
[----:B--2---:R-:W-:-:S02]  /*11490*/  IMAD.MOV.U32 R0, RZ, RZ, R221 ;  /* 0x000000ffff007224 */ /* 0x004fc400078e00dd */
[----:B------:R-:W-:Y:S04]  /*114a0*/  STL [R1+0x2054], R220 ;  /* 0x002054dc01007387 */ /* 0x000fe80000100800 */
[----:B------:R-:W-:Y:S04]  /*114b0*/  STL [R1+0x204c], R52 ;  /* 0x00204c3401007387 */ /* 0x000fe80000100800 */
[----:B------:R1:W-:Y:S04]  /*114c0*/  STL [R1+0x2048], R0 ;  /* 0x0020480001007387 */ /* 0x0003e80000100800 */
[----:B------:R-:W-:Y:S04]  /*114d0*/  STL [R1+0x2040], R53 ;  /* 0x0020403501007387 */ /* 0x000fe80000100800 */
[----:B------:R-:W-:Y:S01]  /*114e0*/  STL [R1+0x2044], R140 ;  /* 0x0020448c01007387 */ /* 0x000fe20000100800 */
[----:B-1----:R-:W-:-:S03]  /*114f0*/  IMAD.MOV.U32 R0, RZ, RZ, R133 ;  /* 0x000000ffff007224 */ /* 0x002fc600078e0085 */
[----:B------:R-:W-:Y:S04]  /*11500*/  STL [R1+0x2038], R141 ;  /* 0x0020388d01007387 */ /* 0x000fe80000100800 */
[----:B------:R-:W-:Y:S04]  /*11510*/  STL [R1+0x203c], R132 ;  /* 0x00203c8401007387 */ /* 0x000fe80000100800 */
[----:B------:R-:W-:Y:S04]  /*11520*/  STL [R1+0x2034], R44 ;  /* 0x0020342c01007387 */ /* 0x000fe80000100800 */
[----:B------:R1:W-:Y:S04]  /*11530*/  STL [R1+0x2030], R0 ;  /* 0x0020300001007387 */ /* 0x0003e80000100800 */
[----:B------:R-:W-:Y:S01]  /*11540*/  STL [R1+0x202c], R212 ;  /* 0x00202cd401007387 */ /* 0x000fe20000100800 */
[----:B-1----:R-:W-:-:S05]  /*11550*/  MOV R0, R45 ;  /* 0x0000002d00007202 */ /* 0x002fca0000000f00 */
[----:B------:R1:W-:Y:S04]  /*11560*/  STL [R1+0x2028], R0 ;  /* 0x0020280001007387 */ /* 0x0003e80000100800 */
[----:B----4-:R-:W-:Y:S01]  /*11570*/  STL [R1+0x2024], R124 ;  /* 0x0020247c01007387 */ /* 0x010fe20000100800 */
[----:B-1----:R-:W-:-:S05]  /*11580*/  IMAD.MOV.U32 R0, RZ, RZ, R213 ;  /* 0x000000ffff007224 */ /* 0x002fca00078e00d5 */
[----:B------:R1:W-:Y:S04]  /*11590*/  STL [R1+0x2020], R0 ;  /* 0x0020200001007387 */ /* 0x0003e80000100800 */
[----:B------:R-:W-:Y:S01]  /*115a0*/  STL [R1+0x201c], R8 ;  /* 0x00201c0801007387 */ /* 0x000fe20000100800 */
[----:B-1----:R-:W-:-:S05]  /*115b0*/  IMAD.MOV.U32 R0, RZ, RZ, R125 ;  /* 0x000000ffff007224 */ /* 0x002fca00078e007d */
[----:B------:R-:W-:Y:S04]  /*115c0*/  STL [R1+0x2018], R0 ;  /* 0x0020180001007387 */ /* 0x000fe80000100800 */
[----:B------:R1:W-:Y:S04]  /*115d0*/  STL [R1+0x2010], R9 ;  /* 0x0020100901007387 */ /* 0x0003e80000100800 */
[----:B------:R-:W-:Y:S04]  /*115e0*/  STL [R1+0x2014], R16 ;  /* 0x0020141001007387 */ /* 0x000fe80000100800 */
[----:B------:R-:W-:Y:S04]  /*115f0*/  STL [R1+0x2008], R17 ;  /* 0x0020081101007387 */ /* 0x000fe80000100800 */
[----:B---3--:R-:W-:Y:S04]  /*11600*/  STL [R1+0x200c], R24 ;  /* 0x00200c1801007387 */ /* 0x008fe80000100800 */
[----:B------:R-:W-:Y:S04]  /*11610*/  STL [R1+0x2000], R25 ;  /* 0x0020001901007387 */ /* 0x000fe80000100800 */
        /* <DEDUP_REMOVED lines=16> */
[----:B------:R-:W2:Y:S04]  /*11720*/  LDL.LU.64 R140, [R1+0x1e0] ;  /* 0x0001e000018c7983 */ /* 0x000ea80000300a00 */
[----:B------:R-:W-:Y:S04]  /*11730*/  STL [R1+0x1fc4], R116 ;  /* 0x001fc47401007387 */ /* 0x000fe80000100800 */
[----:B------:R-:W-:Y:S04]  /*11740*/  STL [R1+0x1fbc], R117 ;  /* 0x001fbc7501007387 */ /* 0x000fe80000100800 */
[----:B------:R-:W3:Y:S04]  /*11750*/  LDL.LU.64 R52, [R1+0x1d8] ;  /* 0x0001d80001347983 */ /* 0x000ee80000300a00 */
[----:B------:R-:W-:Y:S04]  /*11760*/  STL [R1+0x1fb8], R148 ;  /* 0x001fb89401007387 */ /* 0x000fe80000100800 */
[----:B------:R-:W-:Y:S04]  /*11770*/  STL [R1+0x1fb0], R149 ;  /* 0x001fb09501007387 */ /* 0x000fe80000100800 */
[----:B------:R-:W4:Y:S04]  /*11780*/  LDL.LU.64 R220, [R1+0x1d0] ;  /* 0x0001d00001dc7983 */ /* 0x000f280000300a00 */
        /* <DEDUP_REMOVED lines=14> */
[----:B-1----:R-:W4:Y:S04]  /*11870*/  LDL.LU.64 R8, [R1+0x328] ;  /* 0x0003280001087983 */ /* 0x002f280000300a00 */
[----:B------:R-:W-:Y:S04]  /*11880*/  STL [R1+0x1f78], R222 ;  /* 0x001f78de01007387 */ /* 0x000fe80000100800 */
[----:B------:R-:W-:Y:S04]  /*11890*/  STL [R1+0x1f70], R223 ;  /* 0x001f70df01007387 */ /* 0x000fe80000100800 */
[----:B------:R-:W4:Y:S04]  /*118a0*/  LDL.LU.64 R132, [R1+0x320] ;  /* 0x0003200001847983 */ /* 0x000f280000300a00 */
[----:B------:R-:W-:Y:S04]  /*118b0*/  STL [R1+0x1f74], R236 ;  /* 0x001f74ec01007387 */ /* 0x000fe80000100800 */
[----:B------:R-:W-:Y:S04]  /*118c0*/  STL [R1+0x1f68], R237 ;  /* 0x001f68ed01007387 */ /* 0x000fe80000100800 */
[----:B------:R-:W4:Y:S04]  /*118d0*/  LDL.LU.64 R44, [R1+0x318] ;  /* 0x00031800012c7983 */ /* 0x000f280000300a00 */
[----:B------:R-:W-:Y:S04]  /*118e0*/  STL [R1+0x1f6c], R244 ;  /* 0x001f6cf401007387 */ /* 0x000fe80000100800 */
[----:B------:R-:W4:Y:S04]  /*118f0*/  LDL.LU.64 R212, [R1+0x180] ;  /* 0x0001800001d47983 */ /* 0x000f280000300a00 */
[----:B------:R-:W-:Y:S04]  /*11900*/  STL [R1+0x1f64], R245 ;  /* 0x001f64f501007387 */ /* 0x000fe80000100800 */
[----:B--2---:R1:W-:Y:S01]  /*11910*/  STL [R1+0x1f60], R140 ;  /* 0x001f608c01007387 */ /* 0x0043e20000100800 */
[----:B------:R-:W-:-:S03]  /*11920*/  IMAD.MOV.U32 R0, RZ, RZ, R141 ;  /* 0x000000ffff007224 */ /* 0x000fc600078e008d */
[----:B------:R-:W2:Y:S04]  /*11930*/  LDL.LU.64 R124, [R1+0x178] ;  /* 0x00017800017c7983 */ /* 0x000ea80000300a00 */
[----:B---3--:R-:W-:Y:S04]  /*11940*/  STL [R1+0x1f5c], R52 ;  /* 0x001f5c3401007387 */ /* 0x008fe80000100800 */
[----:B------:R3:W-:Y:S04]  /*11950*/  STL [R1+0x1f58], R0 ;  /* 0x001f580001007387 */ /* 0x0007e80000100800 */
[----:B-1----:R-:W2:Y:S01]  /*11960*/  LDL.LU.64 R140, [R1+0x170] ;  /* 0x00017000018c7983 */ /* 0x002ea20000300a00 */
[----:B---3--:R-:W-:-:S05]  /*11970*/  IMAD.MOV.U32 R0, RZ, RZ, R53 ;  /* 0x000000ffff007224 */ /* 0x008fca00078e0035 */
[----:B------:R1:W-:Y:S04]  /*11980*/  STL [R1+0x1f50], R0 ;  /* 0x001f500001007387 */ /* 0x0003e80000100800 */
[----:B----4-:R-:W-:Y:S01]  /*11990*/  STL [R1+0x1f54], R220 ;  /* 0x001f54dc01007387 */ /* 0x010fe20000100800 */
[----:B-1----:R-:W-:-:S03]  /*119a0*/  MOV R0, R221 ;  /* 0x000000dd00007202 */ /* 0x002fc60000000f00 */
[----:B------:R-:W-:Y:S04]  /*119b0*/  STL [R1+0x1f4c], R78 ;  /* 0x001f4c4e01007387 */ /* 0x000fe80000100800 */
[----:B------:R1:W-:Y:S02]  /*119c0*/  STL [R1+0x1f48], R0 ;  /* 0x001f480001007387 */ /* 0x0003e40000100800 */
[----:B-1----:R-:W-:Y:S02]  /*119d0*/  IMAD.MOV.U32 R0, RZ, RZ, R79 ;  /* 0x000000ffff007224 */ /* 0x002fe400078e004f */
[----:B------:R-:W3:Y:S04]  /*119e0*/  LDL.LU.64 R78, [R1+0x22f8] ;  /* 0x0022f800014e7983 */ /* 0x000ee80000300a00 */
[----:B------:R-:W-:Y:S04]  /*119f0*/  STL [R1+0x1f44], R74 ;  /* 0x001f444a01007387 */ /* 0x000fe80000100800 */
[----:B------:R1:W-:Y:S02]  /*11a00*/  STL [R1+0x1f40], R0 ;  /* 0x001f400001007387 */ /* 0x0003e40000100800 */
[----:B-1----:R-:W-:-:S02]  /*11a10*/  IMAD.MOV.U32 R0, RZ, RZ, R75 ;  /* 0x000000ffff007224 */ /* 0x002fc400078e004b */
[----:B------:R-:W4:Y:S04]  /*11a20*/  LDL.LU.64 R74, [R1+0x22f0] ;  /* 0x0022f000014a7983 */ /* 0x000f280000300a00 */
[----:B------:R-:W-:Y:S04]  /*11a30*/  STL [R1+0x1f3c], R72 ;  /* 0x001f3c4801007387 */ /* 0x000fe80000100800 */
[----:B------:R1:W-:Y:S02]  /*11a40*/  STL [R1+0x1f38], R0 ;  /* 0x001f380001007387 */ /* 0x0003e40000100800 */
[----:B-1----:R-:W-:-:S02]  /*11a50*/  IMAD.MOV.U32 R0, RZ, RZ, R73 ;  /* 0x000000ffff007224 */ /* 0x002fc400078e0049 */
[----:B------:R-:W3:Y:S04]  /*11a60*/  LDL.LU.64 R72, [R1+0x22e8] ;  /* 0x0022e80001487983 */ /* 0x000ee80000300a00 */
        /* <DEDUP_REMOVED lines=8> */
[----:B------:R-:W-:Y:S04]  /*11af0*/  STL [R1+0x1f24], R64 ;  /* 0x001f244001007387 */ /* 0x000fe80000100800 */
[----:B------:R1:W-:Y:S04]  /*11b00*/  STL [R1+0x1f20], R0 ;  /* 0x001f200001007387 */ /* 0x0003e80000100800 */
[----:B------:R-:W3:Y:S01]  /*11b10*/  LDL.LU.64 R52, [R1+0x308] ;  /* 0x0003080001347983 */ /* 0x000ee20000300a00 */
[----:B-1----:R-:W-:-:S03]  /*11b20*/  IMAD.MOV.U32 R0, RZ, RZ, R65 ;  /* 0x000000ffff007224 */ /* 0x002fc600078e0041 */
[----:B------:R-:W4:Y:S04]  /*11b30*/  LDL.LU.64 R64, [R1+0x22d0] ;  /* 0x0022d00001407983 */ /* 0x000f280000300a00 */
[----:B------:R-:W-:Y:S04]  /*11b40*/  STL [R1+0x1f1c], R8 ;  /* 0x001f1c0801007387 */ /* 0x000fe80000100800 */
[----:B------:R1:W-:Y:S04]  /*11b50*/  STL [R1+0x1f18], R0 ;  /* 0x001f180001007387 */ /* 0x0003e80000100800 */
[----:B------:R-:W4:Y:S01]  /*11b60*/  LDL.LU.64 R220, [R1+0x300] ;  /* 0x0003000001dc7983 */ /* 0x000f220000300a00 */
[----:B-1----:R-:W-:-:S03]  /*11b70*/  IMAD.MOV.U32 R0, RZ, RZ, R9 ;  /* 0x000000ffff007224 */ /* 0x002fc600078e0009 */
[----:B------:R-:W-:Y:S04]  /*11b80*/  STL [R1+0x1f14], R132 ;  /* 0x001f148401007387 */ /* 0x000fe80000100800 */
[----:B------:R1:W-:Y:S02]  /*11b90*/  STL [R1+0x1f10], R0 ;  /* 0x001f100001007387 */ /* 0x0003e40000100800 */
[----:B-1----:R-:W-:Y:S02]  /*11ba0*/  IMAD.MOV.U32 R0, RZ, RZ, R133 ;  /* 0x000000ffff007224 */ /* 0x002fe400078e0085 */
[----:B------:R-:W4:Y:S04]  /*11bb0*/  LDL.LU.64 R132, [R1+0x2f8] ;  /* 0x0002f80001847983 */ /* 0x000f280000300a00 */
[----:B------:R1:W-:Y:S04]  /*11bc0*/  STL [R1+0x1f08], R0 ;  /* 0x001f080001007387 */ /* 0x0003e80000100800 */
[----:B------:R1:W-:Y:S02]  /*11bd0*/  STL [R1+0x1f0c], R44 ;  /* 0x001f0c2c01007387 */ /* 0x0003e40000100800 */
[----:B-1----:R-:W-:-:S02]  /*11be0*/  IMAD.MOV.U32 R0, RZ, RZ, R45 ;  /* 0x000000ffff007224 */ /* 0x002fc400078e002d */
[----:B------:R-:W-:Y:S04]  /*11bf0*/  STL [R1+0x1f04], R212 ;  /* 0x001f04d401007387 */ /* 0x000fe80000100800 */
[----:B------:R1:W-:Y:S04]  /*11c00*/  STL [R1+0x1f00], R0 ;  /* 0x001f000001007387 */ /* 0x0003e80000100800 */
[----:B------:R-:W4:Y:S01]  /*11c10*/  LDL.LU.64 R44, [R1+0x120] ;  /* 0x00012000012c7983 */ /* 0x000f220000300a00 */
[----:B-1----:R-:W-:-:S03]  /*11c20*/  MOV R0, R213 ;  /* 0x000000d500007202 */ /* 0x002fc60000000f00 */
[----:B--2---:R-:W-:Y:S04]  /*11c30*/  STL [R1+0x1efc], R124 ;  /* 0x001efc7c01007387 */ /* 0x004fe80000100800 */
[----:B------:R1:W-:Y:S04]  /*11c40*/  STL [R1+0x1ef8], R0 ;  /* 0x001ef80001007387 */ /* 0x0003e80000100800 */
[----:B------:R-:W2:Y:S01]  /*11c50*/  LDL.LU.64 R212, [R1+0x118] ;  /* 0x0001180001d47983 */ /* 0x000ea20000300a00 */
[----:B-1----:R-:W-:-:S03]  /*11c60*/  IMAD.MOV.U32 R0, RZ, RZ, R125 ;  /* 0x000000ffff007224 */ /* 0x002fc600078e007d */
[----:B------:R-:W2:Y:S04]  /*11c70*/  LDL.LU.64 R124, [R1+0x110] ;  /* 0x00011000017c7983 */ /* 0x000ea80000300a00 */
[----:B------:R1:W-:Y:S04]  /*11c80*/  STL [R1+0x1ef0], R0 ;  /* 0x001ef00001007387 */ /* 0x0003e80000100800 */
[----:B------:R-:W-:Y:S01]  /*11c90*/  STL [R1+0x1ef4], R140 ;  /* 0x001ef48c01007387 */ /* 0x000fe20000100800 */
[----:B-1----:R-:W-:-:S03]  /*11ca0*/  IMAD.MOV.U32 R0, RZ, RZ, R141 ;  /* 0x000000ffff007224 */ /* 0x002fc600078e008d */
[----:B------:R-:W-:Y:S04]  /*11cb0*/  STL [R1+0x1eec], R62 ;  /* 0x001eec3e01007387 */ /* 0x000fe80000100800 */
[----:B------:R1:W-:Y:S02]  /*11cc0*/  STL [R1+0x1ee8], R0 ;  /* 0x001ee80001007387 */ /* 0x0003e40000100800 */
[----:B-1----:R-:W-:Y:S02]  /*11cd0*/  IMAD.MOV.U32 R0, RZ, RZ, R63 ;  /* 0x000000ffff007224 */ /* 0x002fe400078e003f */
        /* <DEDUP_REMOVED lines=21> */
[----:B---3--:R-:W-:Y:S04]  /*11e30*/  STL [R1+0x1ebc], R52 ;  /* 0x001ebc3401007387 */ /* 0x008fe80000100800 */
[----:B------:R1:W-:Y:S04]  /*11e40*/  STL [R1+0x1eb8], R0 ;  /* 0x001eb80001007387 */ /* 0x0003e80000100800 */
[----:B------:R-:W3:Y:S01]  /*11e50*/  LDL.LU.64 R16, [R1+0x2e8] ;  /* 0x0002e80001107983 */ /* 0x000ee20000300a00 */
[----:B-1----:R-:W-:-:S03]  /*11e60*/  IMAD.MOV.U32 R0, RZ, RZ, R53 ;  /* 0x000000ffff007224 */ /* 0x002fc600078e0035 */
[----:B----4-:R-:W-:Y:S04]  /*11e70*/  STL [R1+0x1eb4], R220 ;  /* 0x001eb4dc01007387 */ /* 0x010fe80000100800 */
[----:B------:R1:W-:Y:S04]  /*11e80*/  STL [R1+0x1eb0], R0 ;  /* 0x001eb00001007387 */ /* 0x0003e80000100800 */
[----:B------:R-:W4:Y:S04]  /*11e90*/  LDL.LU.64 R8, [R1+0x2e0] ;  /* 0x0002e00001087983 */ /* 0x000f280000300a00 */
[----:B------:R-:W4:Y:S01]  /*11ea0*/  LDL.LU.64 R140, [R1+0x2d8] ;  /* 0x0002d800018c7983 */ /* 0x000f220000300a00 */
[----:B-1----:R-:W-:-:S05]  /*11eb0*/  MOV R0, R221 ;  /* 0x000000dd00007202 */ /* 0x002fca0000000f00 */
[----:B------:R1:W-:Y:S04]  /*11ec0*/  STL [R1+0x1ea8], R0 ;  /* 0x001ea80001007387 */ /* 0x0003e80000100800 */
[----:B------:R1:W-:Y:S04]  /*11ed0*/  STL [R1+0x1eac], R132 ;  /* 0x001eac8401007387 */ /* 0x0003e80000100800 */
[----:B------:R-:W4:Y:S01]  /*11ee0*/  LDL.LU.64 R52, [R1+0xc0] ;  /* 0x0000c00001347983 */ /* 0x000f220000300a00 */
[----:B-1----:R-:W-:-:S03]  /*11ef0*/  IMAD.MOV.U32 R0, RZ, RZ, R133 ;  /* 0x000000ffff007224 */ /* 0x002fc600078e0085 */
[----:B------:R-:W4:Y:S04]  /*11f00*/  LDL.LU.64 R220, [R1+0xb8] ;  /* 0x0000b80001dc7983 */ /* 0x000f280000300a00 */
[----:B------:R1:W-:Y:S04]  /*11f10*/  STL [R1+0x1ea0], R0 ;  /* 0x001ea00001007387 */ /* 0x0003e80000100800 */
[----:B------:R-:W-:Y:S04]  /*11f20*/  STL [R1+0x1ea4], R44 ;  /* 0x001ea42c01007387 */ /* 0x000fe80000100800 */
[----:B------:R-:W4:Y:S01]  /*11f30*/  LDL.LU.64 R132, [R1+0xb0] ;  /* 0x0000b00001847983 */ /* 0x000f220000300a00 */
[----:B-1----:R-:W-:-:S03]  /*11f40*/  IMAD.MOV.U32 R0, RZ, RZ, R45 ;  /* 0x000000ffff007224 */ /* 0x002fc600078e002d */
[----:B--2---:R-:W-:Y:S04]  /*11f50*/  STL [R1+0x1e9c], R212 ;  /* 0x001e9cd401007387 */ /* 0x004fe80000100800 */
[----:B------:R1:W-:Y:S04]  /*11f60*/  STL [R1+0x1e98], R0 ;  /* 0x001e980001007387 */ /* 0x0003e80000100800 */
[----:B------:R-:W-:Y:S01]  /*11f70*/  STL [R1+0x1e94], R124 ;  /* 0x001e947c01007387 */ /* 0x000fe20000100800 */
[----:B-1----:R-:W-:-:S05]  /*11f80*/  IMAD.MOV.U32 R0, RZ, RZ, R213 ;  /* 0x000000ffff007224 */ /* 0x002fca00078e00d5 */
[----:B------:R1:W-:Y:S04]  /*11f90*/  STL [R1+0x1e90], R0 ;  /* 0x001e900001007387 */ /* 0x0003e80000100800 */
[----:B------:R-:W-:Y:S01]  /*11fa0*/  STL [R1+0x1e8c], R46 ;  /* 0x001e8c2e01007387 */ /* 0x000fe20000100800 */
[----:B-1----:R-:W-:-:S05]  /*11fb0*/  IMAD.MOV.U32 R0, RZ, RZ, R125 ;  /* 0x000000ffff007224 */ /* 0x002fca00078e007d */
[----:B------:R1:W-:Y:S02]  /*11fc0*/  STL [R1+0x1e88], R0 ;  /* 0x001e880001007387 */ /* 0x0003e40000100800 */
[----:B-1----:R-:W-:Y:S02]  /*11fd0*/  MOV R0, R47 ;  /* 0x0000002f00007202 */ /* 0x002fe40000000f00 */
        /* <DEDUP_REMOVED lines=17> */
[----:B------:R-:W2:Y:S04]  /*120f0*/  LDL.LU.64 R44, [R1+0x2c8] ;  /* 0x0002c800012c7983 */ /* 0x000ea80000300a00 */
[----:B------:R1:W-:Y:S04]  /*12100*/  STL [R1+0x1e60], R0 ;  /* 0x001e600001007387 */ /* 0x0003e80000100800 */
[----:B------:R3:W-:Y:S01]  /*12110*/  STL [R1+0x1e64], R22 ;  /* 0x001e641601007387 */ /* 0x0007e20000100800 */
[----:B-1----:R-:W-:-:S03]  /*12120*/  MOV R0, R23 ;  /* 0x0000001700007202 */ /* 0x002fc60000000f00 */
[----:B---3--:R-:W3:Y:S04]  /*12130*/  LDL.LU.64 R22, [R1+0x2270] ;  /* 0x0022700001167983 */ /* 0x008ee80000300a00 */
[----:B------:R-:W3:Y:S04]  /*12140*/  LDL.LU.64 R212, [R1+0x2c0] ;  /* 0x0002c00001d47983 */ /* 0x000ee80000300a00 */
[----:B------:R1:W-:Y:S04]  /*12150*/  STL [R1+0x1e58], R0 ;  /* 0x001e580001007387 */ /* 0x0003e80000100800 */
[----:B------:R-:W-:Y:S04]  /*12160*/  STL [R1+0x1e5c], R16 ;  /* 0x001e5c1001007387 */ /* 0x000fe80000100800 */
[----:B------:R-:W3:Y:S01]  /*12170*/  LDL.LU.64 R124, [R1+0x2b8] ;  /* 0x0002b800017c7983 */ /* 0x000ee20000300a00 */
[----:B-1----:R-:W-:-:S03]  /*12180*/  IMAD.MOV.U32 R0, RZ, RZ, R17 ;  /* 0x000000ffff007224 */ /* 0x002fc600078e0011 */
[----:B----4-:R-:W-:Y:S04]  /*12190*/  STL [R1+0x1e54], R8 ;  /* 0x001e540801007387 */ /* 0x010fe80000100800 */
[----:B------:R1:W-:Y:S04]  /*121a0*/  STL [R1+0x1e50], R0 ;  /* 0x001e500001007387 */ /* 0x0003e80000100800 */
[----:B------:R-:W-:Y:S01]  /*121b0*/  STL [R1+0x1e4c], R140 ;  /* 0x001e4c8c01007387 */ /* 0x000fe20000100800 */
[----:B-1----:R-:W-:-:S05]  /*121c0*/  IMAD.MOV.U32 R0, RZ, RZ, R9 ;  /* 0x000000ffff007224 */ /* 0x002fca00078e0009 */
        /* <DEDUP_REMOVED lines=8> */
[----:B-1----:R-:W-:-:S05]  /*12250*/  MOV R0, R221 ;  /* 0x000000dd00007202 */ /* 0x002fca0000000f00 */
[----:B------:R1:W-:Y:S04]  /*12260*/  STL [R1+0x1e30], R0 ;  /* 0x001e300001007387 */ /* 0x0003e80000100800 */
[----:B------:R-:W-:Y:S01]  /*12270*/  STL [R1+0x1e2c], R26 ;  /* 0x001e2c1a01007387 */ /* 0x000fe20000100800 */
[----:B-1----:R-:W-:-:S05]  /*12280*/  IMAD.MOV.U32 R0, RZ, RZ, R133 ;  /* 0x000000ffff007224 */ /* 0x002fca00078e0085 */
[----:B------:R1:W-:Y:S02]  /*12290*/  STL [R1+0x1e28], R0 ;  /* 0x001e280001007387 */ /* 0x0003e40000100800 */
[----:B-1----:R-:W-:Y:S02]  /*122a0*/  IMAD.MOV.U32 R0, RZ, RZ, R27 ;  /* 0x000000ffff007224 */ /* 0x002fe400078e001b */
[----:B------:R-:W4:Y:S04]  /*122b0*/  LDL.LU.64 R26, [R1+0x2268] ;  /* 0x00226800011a7983 */ /* 0x000f280000300a00 */
[----:B------:R-:W-:Y:S04]  /*122c0*/  STL [R1+0x1e24], R38 ;  /* 0x001e242601007387 */ /* 0x000fe80000100800 */
[----:B------:R1:W-:Y:S02]  /*122d0*/  STL [R1+0x1e20], R0 ;  /* 0x001e200001007387 */ /* 0x0003e40000100800 */
[----:B-1----:R-:W-:-:S02]  /*122e0*/  IMAD.MOV.U32 R0, RZ, RZ, R39 ;  /* 0x000000ffff007224 */ /* 0x002fc400078e0027 */
[----:B------:R-:W4:Y:S04]  /*122f0*/  LDL.LU.64 R38, [R1+0x2260] ;  /* 0x0022600001267983 */ /* 0x000f280000300a00 */
[----:B------:R-:W-:Y:S04]  /*12300*/  STL [R1+0x1e1c], R36 ;  /* 0x001e1c2401007387 */ /* 0x000fe80000100800 */
[----:B------:R1:W-:Y:S02]  /*12310*/  STL [R1+0x1e18], R0 ;  /* 0x001e180001007387 */ /* 0x0003e40000100800 */
[----:B-1----:R-:W-:-:S02]  /*12320*/  IMAD.MOV.U32 R0, RZ, RZ, R37 ;  /* 0x000000ffff007224 */ /* 0x002fc400078e0025 */
[----:B------:R-:W4:Y:S04]  /*12330*/  LDL.LU.64 R36, [R1+0x2258] ;  /* 0x0022580001247983 */ /* 0x000f280000300a00 */
[----:B------:R-:W-:Y:S04]  /*12340*/  STL [R1+0x1e14], R34 ;  /* 0x001e142201007387 */ /* 0x000fe80000100800 */
[----:B------:R1:W-:Y:S02]  /*12350*/  STL [R1+0x1e10], R0 ;  /* 0x001e100001007387 */ /* 0x0003e40000100800 */
[----:B-1----:R-:W-:-:S02]  /*12360*/  MOV R0, R35 ;  /* 0x0000002300007202 */ /* 0x002fc40000000f00 */
[----:B------:R-:W4:Y:S04]  /*12370*/  LDL.LU.64 R34, [R1+0x2250] ;  /* 0x0022500001227983 */ /* 0x000f280000300a00 */
[----:B------:R-:W-:Y:S04]  /*12380*/  STL [R1+0x1e0c], R30 ;  /* 0x001e0c1e01007387 */ /* 0x000fe80000100800 */
[----:B------:R1:W-:Y:S02]  /*12390*/  STL [R1+0x1e08], R0 ;  /* 0x001e080001007387 */ /* 0x0003e40000100800 */
[----:B-1----:R-:W-:-:S02]  /*123a0*/  IMAD.MOV.U32 R0, RZ, RZ, R31 ;  /* 0x000000ffff007224 */ /* 0x002fc400078e001f */
[----:B------:R-:W4:Y:S04]  /*123b0*/  LDL.LU.64 R30, [R1+0x2248] ;  /* 0x00224800011e7983 */ /* 0x000f280000300a00 */
[----:B------:R-:W-:Y:S04]  /*123c0*/  STL [R1+0x1e04], R28 ;  /* 0x001e041c01007387 */ /* 0x000fe80000100800 */
[----:B------:R1:W-:Y:S04]  /*123d0*/  STL [R1+0x1e00], R0 ;  /* 0x001e000001007387 */ /* 0x0003e80000100800 */
[----:B------:R-:W4:Y:S01]  /*123e0*/  LDL.LU.64 R52, [R1+0x2a8] ;  /* 0x0002a80001347983 */ /* 0x000f220000300a00 */
[----:B-1----:R-:W-:-:S03]  /*123f0*/  IMAD.MOV.U32 R0, RZ, RZ, R29 ;  /* 0x000000ffff007224 */ /* 0x002fc600078e001d */
[----:B------:R-:W4:Y:S04]  /*12400*/  LDL.LU.64 R28, [R1+0x2240] ;  /* 0x00224000011c7983 */ /* 0x000f280000300a00 */
[----:B------:R-:W4:Y:S04]  /*12410*/  LDL.LU.64 R220, [R1+0x2a0] ;  /* 0x0002a00001dc7983 */ /* 0x000f280000300a00 */
[----:B------:R2:W-:Y:S02]  /*12420*/  STL [R1+0x1df8], R0 ;  /* 0x001df80001007387 */ /* 0x0005e40000100800 */
[----:B--2---:R-:W-:-:S02]  /*12430*/  IMAD.MOV.U32 R0, RZ, RZ, R45 ;  /* 0x000000ffff007224 */ /* 0x004fc400078e002d */
[----:B------:R-:W-:Y:S04]  /*12440*/  STL [R1+0x1dfc], R44 ;  /* 0x001dfc2c01007387 */ /* 0x000fe80000100800 */
[----:B------:R-:W2:Y:S04]  /*12450*/  LDL.LU.64 R132, [R1+0x298] ;  /* 0x0002980001847983 */ /* 0x000ea80000300a00 */
[----:B---3--:R-:W-:Y:S04]  /*12460*/  STL [R1+0x1df4], R212 ;  /* 0x001df4d401007387 */ /* 0x008fe80000100800 */
[----:B------:R1:W-:Y:S02]  /*12470*/  STL [R1+0x1df0], R0 ;  /* 0x001df00001007387 */ /* 0x0003e40000100800 */
[----:B-1----:R-:W-:-:S02]  /*12480*/  IMAD.MOV.U32 R0, RZ, RZ, R213 ;  /* 0x000000ffff007224 */ /* 0x002fc400078e00d5 */
[----:B------:R-:W-:Y:S04]  /*12490*/  STL [R1+0x1dec], R124 ;  /* 0x001dec7c01007387 */ /* 0x000fe80000100800 */
[----:B------:R1:W-:Y:S02]  /*124a0*/  STL [R1+0x1de8], R0 ;  /* 0x001de80001007387 */ /* 0x0003e40000100800 */
[----:B-1----:R-:W-:Y:S02]  /*124b0*/  MOV R0, R125 ;  /* 0x0000007d00007202 */ /* 0x002fe40000000f00 */
[----:B----4-:R-:W-:Y:S04]  /*124c0*/  STL [R1+0x1de4], R26 ;  /* 0x001de41a01007387 */ /* 0x010fe80000100800 */
[----:B------:R1:W-:Y:S02]  /*124d0*/  STL [R1+0x1de0], R0 ;  /* 0x001de00001007387 */ /* 0x0003e40000100800 */
[----:B-1----:R-:W-:-:S02]  /*124e0*/  IMAD.MOV.U32 R0, RZ, RZ, R27 ;  /* 0x000000ffff007224 */ /* 0x002fc400078e001b */
        /* <DEDUP_REMOVED lines=25> */
[----:B------:R-:W3:Y:S04]  /*12680*/  LDL.LU.64 R44, [R1+0x288] ;  /* 0x00028800012c7983 */ /* 0x000ee80000300a00 */
[----:B------:R1:W-:Y:S04]  /*12690*/  STL [R1+0x1da8], R0 ;  /* 0x001da80001007387 */ /* 0x0003e80000100800 */
[----:B------:R1:W-:Y:S04]  /*126a0*/  STL [R1+0x1dac], R6 ;  /* 0x001dac0601007387 */ /* 0x0003e80000100800 */
[----:B------:R-:W4:Y:S01]  /*126b0*/  LDL.LU.64 R212, [R1+0x280] ;  /* 0x0002800001d47983 */ /* 0x000f220000300a00 */
[----:B-1----:R-:W-:-:S03]  /*126c0*/  IMAD.MOV.U32 R0, RZ, RZ, R7 ;  /* 0x000000ffff007224 */ /* 0x002fc600078e0007 */
[----:B------:R-:W4:Y:S04]  /*126d0*/  LDL.LU.64 R6, [R1+0x2200] ;  /* 0x0022000001067983 */ /* 0x000f280000300a00 */
[----:B------:R-:W4:Y:S04]  /*126e0*/  LDL.LU.64 R124, [R1+0x278] ;  /* 0x00027800017c7983 */ /* 0x000f280000300a00 */
[----:B------:R1:W-:Y:S04]  /*126f0*/  STL [R1+0x1da0], R0 ;  /* 0x001da00001007387 */ /* 0x0003e80000100800 */
[----:B------:R2:W-:Y:S01]  /*12700*/  STL [R1+0x1da4], R4 ;  /* 0x001da40401007387 */ /* 0x0005e20000100800 */
[----:B-1----:R-:W-:-:S03]  /*12710*/  IMAD.MOV.U32 R0, RZ, RZ, R5 ;  /* 0x000000ffff007224 */ /* 0x002fc600078e0005 */
[----:B--2---:R-:W2:Y:S04]  /*12720*/  LDL.LU.64 R4, [R1+0x21f8] ;  /* 0x0021f80001047983 */ /* 0x004ea80000300a00 */
[----:B------:R-:W-:Y:S04]  /*12730*/  STL [R1+0x1d9c], R52 ;  /* 0x001d9c3401007387 */ /* 0x000fe80000100800 */
[----:B------:R1:W-:Y:S04]  /*12740*/  STL [R1+0x1d98], R0 ;  /* 0x001d980001007387 */ /* 0x0003e80000100800 */
[----:B------:R-:W-:Y:S01]  /*12750*/  STL [R1+0x1d94], R220 ;  /* 0x001d94dc01007387 */ /* 0x000fe20000100800 */
[----:B-1----:R-:W-:-:S05]  /*12760*/  MOV R0, R53 ;  /* 0x0000003500007202 */ /* 0x002fca0000000f00 */
[----:B------:R1:W-:Y:S04]  /*12770*/  STL [R1+0x1d90], R0 ;  /* 0x001d900001007387 */ /* 0x0003e80000100800 */
[----:B------:R-:W-:Y:S01]  /*12780*/  STL [R1+0x1d8c], R132 ;  /* 0x001d8c8401007387 */ /* 0x000fe20000100800 */
[----:B-1----:R-:W-:-:S05]  /*12790*/  IMAD.MOV.U32 R0, RZ, RZ, R221 ;  /* 0x000000ffff007224 */ /* 0x002fca00078e00dd */
[----:B------:R1:W-:Y:S04]  /*127a0*/  STL [R1+0x1d88], R0 ;  /* 0x001d880001007387 */ /* 0x0003e80000100800 */
[----:B------:R-:W-:Y:S01]  /*127b0*/  STL [R1+0x1d84], R2 ;  /* 0x001d840201007387 */ /* 0x000fe20000100800 */
[----:B-1----:R-:W-:-:S05]  /*127c0*/  IMAD.MOV.U32 R0, RZ, RZ, R133 ;  /* 0x000000ffff007224 */ /* 0x002fca00078e0085 */
[----:B------:R1:W-:Y:S02]  /*127d0*/  STL [R1+0x1d80], R0 ;  /* 0x001d800001007387 */ /* 0x0003e40000100800 */
[----:B-1----:R-:W-:Y:S02]  /*127e0*/  IMAD.MOV.U32 R0, RZ, RZ, R3 ;  /* 0x000000ffff007224 */ /* 0x002fe400078e0003 */
[----:B------:R-:W2:Y:S04]  /*127f0*/  LDL.LU.64 R2, [R1+0x21f0] ;  /* 0x0021f00001027983 */ /* 0x000ea80000300a00 */
[----:B------:R-:W-:Y:S04]  /*12800*/  STL [R1+0x1d7c], R40 ;  /* 0x001d7c2801007387 */ /* 0x000fe80000100800 */
[----:B------:R3:W-:Y:S04]  /*12810*/  STL [R1+0x1d78], R0 ;  /* 0x001d780001007387 */ /* 0x0007e80000100800 */
        /* <DEDUP_REMOVED lines=14> */
[----:B------:R-:W-:Y:S01]  /*12900*/  STL [R1+0x1d38], R219 ;  /* 0x001d38db01007387 */ /* 0x000fe20000100800 */
[----:B---3--:R-:W-:-:S03]  /*12910*/  IMAD.MOV.U32 R0, RZ, RZ, R45 ;  /* 0x000000ffff007224 */ /* 0x008fc600078e002d */
[----:B------:R-:W-:Y:S04]  /*12920*/  STL [R1+0x1d3c], R44 ;  /* 0x001d3c2c01007387 */ /* 0x000fe80000100800 */
[----:B----4-:R-:W-:Y:S04]  /*12930*/  STL [R1+0x1d34], R212 ;  /* 0x001d34d401007387 */ /* 0x010fe80000100800 */
[----:B------:R1:W-:Y:S02]  /*12940*/  STL [R1+0x1d30], R0 ;  /* 0x001d300001007387 */ /* 0x0003e40000100800 */
[----:B-1----:R-:W-:-:S02]  /*12950*/  MOV R0, R213 ;  /* 0x000000d500007202 */ /* 0x002fc40000000f00 */
[----:B------:R-:W-:Y:S04]  /*12960*/  STL [R1+0x1d2c], R124 ;  /* 0x001d2c7c01007387 */ /* 0x000fe80000100800 */
[----:B------:R1:W-:Y:S04]  /*12970*/  STL [R1+0x1d28], R0 ;  /* 0x001d280001007387 */ /* 0x0003e80000100800 */
[----:B------:R-:W3:Y:S04]  /*12980*/  LDL.LU.64 R60, [R1+0x268] ;  /* 0x00026800013c7983 */ /* 0x000ee80000300a00 */
[----:B------:R-:W4:Y:S01]  /*12990*/  LDL.LU.64 R32, [R1+0x260] ;  /* 0x0002600001207983 */ /* 0x000f220000300a00 */
[----:B-1----:R-:W-:-:S05]  /*129a0*/  IMAD.MOV.U32 R0, RZ, RZ, R125 ;  /* 0x000000ffff007224 */ /* 0x002fca00078e007d */
[----:B------:R3:W-:Y:S04]  /*129b0*/  STL [R1+0x1d20], R0 ;  /* 0x001d200001007387 */ /* 0x0007e80000100800 */
[----:B------:R-:W-:Y:S04]  /*129c0*/  STL [R1+0x1d24], R46 ;  /* 0x001d242e01007387 */ /* 0x000fe80000100800 */
[----:B------:R-:W2:Y:S04]  /*129d0*/  LDL.LU.64 R24, [R1+0x258] ;  /* 0x0002580001187983 */ /* 0x000ea80000300a00 */
        /* <DEDUP_REMOVED lines=25> */
[----:B------:R-:W2:Y:S01]  /*12b70*/  LDL.LU.64 R124, [R1+0x1f8] ;  /* 0x0001f800017c7983 */ /* 0x000ea20000300a00 */
[----:B---3--:R-:W-:-:S03]  /*12b80*/  IMAD.MOV.U32 R0, RZ, RZ, R61 ;  /* 0x000000ffff007224 */ /* 0x008fc600078e003d */
[----:B------:R-:W-:Y:S04]  /*12b90*/  STL [R1+0x1cdc], R60 ;  /* 0x001cdc3c01007387 */ /* 0x000fe80000100800 */
[----:B----4-:R-:W-:Y:S04]  /*12ba0*/  STL [R1+0x1cd4], R32 ;  /* 0x001cd42001007387 */ /* 0x010fe80000100800 */
[----:B------:R1:W-:Y:S02]  /*12bb0*/  STL [R1+0x1cd0], R0 ;  /* 0x001cd00001007387 */ /* 0x0003e40000100800 */
[----:B-1----:R-:W-:-:S02]  /*12bc0*/  IMAD.MOV.U32 R0, RZ, RZ, R33 ;  /* 0x000000ffff007224 */ /* 0x002fc400078e0021 */
[----:B--2---:R-:W-:Y:S04]  /*12bd0*/  STL [R1+0x1ccc], R24 ;  /* 0x001ccc1801007387 */ /* 0x004fe80000100800 */
[----:B------:R1:W-:Y:S04]  /*12be0*/  STL [R1+0x1cc8], R0 ;  /* 0x001cc80001007387 */ /* 0x0003e80000100800 */
[----:B------:R-:W-:Y:S01]  /*12bf0*/  STL [R1+0x1cc4], R54 ;  /* 0x001cc43601007387 */ /* 0x000fe20000100800 */
[----:B-1----:R-:W-:-:S05]  /*12c00*/  IMAD.MOV.U32 R0, RZ, RZ, R25 ;  /* 0x000000ffff007224 */ /* 0x002fca00078e0019 */
[----:B------:R1:W-:Y:S04]  /*12c10*/  STL [R1+0x1cc0], R0 ;  /* 0x001cc00001007387 */ /* 0x0003e80000100800 */
[----:B------:R-:W-:Y:S04]  /*12c20*/  STL [R1+0x1cb8], R55 ;  /* 0x001cb83701007387 */ /* 0x000fe80000100800 */
[----:B------:R-:W-:Y:S04]  /*12c30*/  STL [R1+0x1cbc], R56 ;  /* 0x001cbc3801007387 */ /* 0x000fe80000100800 */
[----:B------:R-:W-:Y:S04]  /*12c40*/  STL [R1+0x1cb0], R57 ;  /* 0x001cb03901007387 */ /* 0x000fe80000100800 */
[----:B------:R-:W-:Y:S04]  /*12c50*/  STL [R1+0x1cb4], R58 ;  /* 0x001cb43a01007387 */ /* 0x000fe80000100800 */
[----:B------:R-:W-:Y:S01]  /*12c60*/  STL [R1+0x1ca8], R59 ;  /* 0x001ca83b01007387 */ /* 0x000fe20000100800 */
[----:B-1----:R-:W-:-:S03]  /*12c70*/  MOV R0, R17 ;  /* 0x0000001100007202 */ /* 0x002fc60000000f00 */
[----:B------:R-:W-:Y:S04]  /*12c80*/  STL [R1+0x1cac], R142 ;  /* 0x001cac8e01007387 */ /* 0x000fe80000100800 */
[----:B------:R-:W-:Y:S04]  /*12c90*/  STL [R1+0x1ca0], R143 ;  /* 0x001ca08f01007387 */ /* 0x000fe80000100800 */
[----:B------:R-:W-:Y:S04]  /*12ca0*/  STL [R1+0x1ca4], R16 ;  /* 0x001ca41001007387 */ /* 0x000fe80000100800 */
[----:B------:R-:W-:Y:S04]  /*12cb0*/  STL [R1+0x1c9c], R8 ;  /* 0x001c9c0801007387 */ /* 0x000fe80000100800 */
        /* <DEDUP_REMOVED lines=24> */
[----:B------:R-:W-:Y:S04]  /*12e40*/  STL [R1+0x1c58], R0 ;  /* 0x001c580001007387 */ /* 0x000fe80000100800 */
[----:B------:R1:W-:Y:S04]  /*12e50*/  STL [R1+0x1c50], R3 ;  /* 0x001c500301007387 */ /* 0x0003e80000100800 */
        /* <DEDUP_REMOVED lines=118> */
[----:B------:R-:W1:Y:S04]  /*135c0*/  LDL.LU.64 R44, [R1+0x9d0] ;  /* 0x0009d000012c7983 */ /* 0x000e680000300a00 */
        /* <DEDUP_REMOVED lines=9> */
[----:B------:R-:W-:Y:S04]  /*13660*/  STL [R1+0x1a5c], R210 ;  /* 0x001a5cd201007387 */ /* 0x000fe80000100800 */
[----:B------:R-:W-:Y:S01]  /*13670*/  STL [R1+0x1a54], R211 ;  /* 0x001a54d301007387 */ /* 0x000fe20000100800 */
[----:B------:R-:W-:-:S03]  /*13680*/  IMAD.MOV.U32 R252, RZ, RZ, c[0x0][0x180] ;  /* 0x00006000fffc7624 */ /* 0x000fc600078e00ff */
[----:B------:R-:W3:Y:S04]  /*13690*/  LDL.LU.64 R140, [R1+0x9e0] ;  /* 0x0009e000018c7983 */ /* 0x000ee80000300a00 */
[----:B------:R-:W-:Y:S04]  /*136a0*/  STL [R1+0x1a50], R230 ;  /* 0x001a50e601007387 */ /* 0x000fe80000100800 */
[----:B------:R-:W-:Y:S04]  /*136b0*/  STL [R1+0x1a48], R231 ;  /* 0x001a48e701007387 */ /* 0x000fe80000100800 */
[----:B------:R-:W-:Y:S04]  /*136c0*/  STL [R1+0x1a4c], R232 ;  /* 0x001a4ce801007387 */ /* 0x000fe80000100800 */
[----:B------:R-:W3:Y:S01]  /*136d0*/  LDL.LU.64 R52, [R1+0x9e8] ;  /* 0x0009e80001347983 */ /* 0x000ee20000300a00 */
[----:B------:R-:W-:-:S03]  /*136e0*/  IADD3 R252, R252, -0x7c, RZ ;  /* 0xffffff84fcfc7810 */ /* 0x000fc60007ffe0ff */
[----:B------:R-:W-:Y:S04]  /*136f0*/  STL [R1+0x1a40], R233 ;  /* 0x001a40e901007387 */ /* 0x000fe80000100800 */
[----:B------:R-:W-:Y:S04]  /*13700*/  STL [R1+0x1a44], R234 ;  /* 0x001a44ea01007387 */ /* 0x000fe80000100800 */
[----:B------:R-:W-:Y:S04]  /*13710*/  STL [R1+0x1a38], R235 ;  /* 0x001a38eb01007387 */ /* 0x000fe80000100800 */
[----:B------:R-:W-:Y:S01]  /*13720*/  STL [R1+0x1a3c], R238 ;  /* 0x001a3cee01007387 */ /* 0x000fe20000100800 */
[----:B------:R-:W-:-:S03]  /*13730*/  ISETP.GE.U32.AND P5, PT, R252, 0x7fffff45, PT ;  /* 0x7fffff45fc00780c */ /* 0x000fc60003fa6070 */
[----:B------:R-:W-:Y:S01]  /*13740*/  STL [R1+0x1a30], R239 ;  /* 0x001a30ef01007387 */ /* 0x000fe20000100800 */
[----:B------:R-:W-:-:S03]  /*13750*/  MOV R252, c[0x0][0x188] ;  /* 0x0000620000fc7a02 */ /* 0x000fc60000000f00 */
[----:B------:R-:W3:Y:S04]  /*13760*/  LDL.LU.64 R220, [R1+0x9f0] ;  /* 0x0009f00001dc7983 */ /* 0x000ee80000300a00 */
[----:B------:R-:W-:Y:S04]  /*13770*/  STL [R1+0x1a34], R240 ;  /* 0x001a34f001007387 */ /* 0x000fe80000100800 */
[----:B------:R-:W-:Y:S04]  /*13780*/  STL [R1+0x1a28], R241 ;  /* 0x001a28f101007387 */ /* 0x000fe80000100800 */
[----:B------:R-:W-:Y:S04]  /*13790*/  STL [R1+0x1a2c], R242 ;  /* 0x001a2cf201007387 */ /* 0x000fe80000100800 */
[----:B------:R-:W-:Y:S01]  /*137a0*/  STL [R1+0x1a20], R243 ;  /* 0x001a20f301007387 */ /* 0x000fe20000100800 */
[----:B------:R-:W-:-:S03]  /*137b0*/  IMAD.SHL.U32 R252, R252, 0x40, RZ ;  /* 0x00000040fcfc7824 */ /* 0x000fc600078e00ff */
[----:B------:R-:W3:Y:S04]  /*137c0*/  LDL.LU.64 R212, [R1+0x9f8] ;  /* 0x0009f80001d47983 */ /* 0x000ee80000300a00 */
[----:B------:R-:W-:Y:S04]  /*137d0*/  STL [R1+0x1a24], R246 ;  /* 0x001a24f601007387 */ /* 0x000fe80000100800 */
[----:B------:R-:W-:Y:S04]  /*137e0*/  STL [R1+0x1a18], R247 ;  /* 0x001a18f701007387 */ /* 0x000fe80000100800 */
[----:B------:R-:W-:Y:S04]  /*137f0*/  STL [R1+0x1a1c], R248 ;  /* 0x001a1cf801007387 */ /* 0x000fe80000100800 */
[----:B------:R-:W3:Y:S04]  /*13800*/  LDL.LU.64 R132, [R1+0xa00] ;  /* 0x000a000001847983 */ /* 0x000ee80000300a00 */
[----:B------:R-:W-:Y:S04]  /*13810*/  STL [R1+0x1a10], R249 ;  /* 0x001a10f901007387 */ /* 0x000fe80000100800 */
[----:B------:R-:W-:Y:S04]  /*13820*/  STL [R1+0x1a14], R250 ;  /* 0x001a14fa01007387 */ /* 0x000fe80000100800 */
[----:B------:R-:W-:Y:S01]  /*13830*/  STL [R1+0x1990], R251 ;  /* 0x001990fb01007387 */ /* 0x000fe20000100800 */
[----:B-1----:R-:W-:-:S03]  /*13840*/  IMAD.WIDE R2, R252, 0x4, R44 ;  /* 0x00000004fc027825 */ /* 0x002fc600078e022c */
[----:B------:R-:W4:Y:S04]  /*13850*/  LDL.LU.64 R44, [R1+0xa08] ;  /* 0x000a0800012c7983 */ /* 0x000f280000300a00 */
[----:B------:R-:W-:Y:S01]  /*13860*/  STL [R1+0x1998], R2 ;  /* 0x0019980201007387 */ /* 0x000fe20000100800 */
[----:B--2---:R-:W-:-:S03]  /*13870*/  IMAD.WIDE R4, R252, 0x4, R124 ;  /* 0x00000004fc047825 */ /* 0x004fc600078e027c */
[----:B------:R-:W2:Y:S04]  /*13880*/  LDL.LU.64 R124, [R1+0xa10] ;  /* 0x000a1000017c7983 */ /* 0x000ea80000300a00 */
[----:B------:R-:W1:Y:S04]  /*13890*/  S2R R0, SR_TID.X ;  /* 0x0000000000007919 */ /* 0x000e680000002100 */
[----:B------:R1:W-:Y:S02]  /*138a0*/  STL [R1+0x1994], R3 ;  /* 0x0019940301007387 */ /* 0x0003e40000100800 */
[----:B-1----:R-:W-:-:S05]  /*138b0*/  LOP3.LUT R0, R0, 0x7f, RZ, 0xc0, !PT ;  /* 0x0000007f00007812 */ /* 0x002fca00078ec0ff */
[----:B------:R-:W-:-:S05]  /*138c0*/  IMAD.SHL.U32 R0, R0, 0x4, RZ ;  /* 0x0000000400007824 */ /* 0x000fca00078e00ff */
[----:B---3--:R-:W-:Y:S01]  /*138d0*/  LOP3.LUT R21, R0, 0x60, RZ, 0x3c, !PT ;  /* 0x0000006000157812 */ /* 0x008fe200078e3cff */
[----:B------:R-:W-:Y:S04]  /*138e0*/  STL [R1+0x19a0], R4 ;  /* 0x0019a00401007387 */ /* 0x000fe80000100800 */
[----:B------:R1:W-:Y:S04]  /*138f0*/  LDGSTS.E [R21+0x35800], [R2.64], !P2 ;  /* 0x3580000002157fae */ /* 0x0003e8000d121844 */
[----:B------:R3:W-:Y:S04]  /*13900*/  STL [R1+0x199c], R5 ;  /* 0x00199c0501007387 */ /* 0x0007e80000100800 */
[----:B------:R3:W-:Y:S01]  /*13910*/  LDGSTS.E [R21+0x35a00], [R4.64], !P2 ;  /* 0x35a0000004157fae */ /* 0x0007e2000d121844 */
[----:B-1----:R-:W-:-:S03]  /*13920*/  IMAD.WIDE R2, R252, 0x4, R140 ;  /* 0x00000004fc027825 */ /* 0x002fc600078e028c */
[----:B------:R-:W2:Y:S04]  /*13930*/  LDL.LU.64 R140, [R1+0xa18] ;  /* 0x000a1800018c7983 */ /* 0x000ea80000300a00 */
[----:B------:R-:W-:Y:S01]  /*13940*/  STL [R1+0x19a8], R2 ;  /* 0x0019a80201007387 */ /* 0x000fe20000100800 */
[----:B---3--:R-:W-:-:S03]  /*13950*/  IMAD.WIDE R4, R252, 0x4, R52 ;  /* 0x00000004fc047825 */ /* 0x008fc600078e0234 */
[----:B------:R1:W-:Y:S04]  /*13960*/  STL [R1+0x19a4], R3 ;  /* 0x0019a40301007387 */ /* 0x0003e80000100800 */
[----:B------:R1:W-:Y:S04]  /*13970*/  LDGSTS.E [R21+0x35c00], [R2.64], !P2 ;  /* 0x35c0000002157fae */ /* 0x0003e8000d121844 */
[----:B------:R-:W3:Y:S04]  /*13980*/  LDL.LU.64 R52, [R1+0xa20] ;  /* 0x000a200001347983 */ /* 0x000ee80000300a00 */
[----:B------:R-:W-:Y:S01]  /*13990*/  STL [R1+0x19b0], R4 ;  /* 0x0019b00401007387 */ /* 0x000fe20000100800 */
[----:B-1----:R-:W-:-:S03]  /*139a0*/  IMAD.WIDE R2, R252, 0x4, R220 ;  /* 0x00000004fc027825 */ /* 0x002fc600078e02dc */
[----:B------:R1:W-:Y:S04]  /*139b0*/  STL [R1+0x19ac], R5 ;  /* 0x0019ac0501007387 */ /* 0x0003e80000100800 */
[----:B------:R1:W-:Y:S04]  /*139c0*/  LDGSTS.E [R21+0x35e00], [R4.64], !P2 ;  /* 0x35e0000004157fae */ /* 0x0003e8000d121844 */
[----:B------:R-:W3:Y:S04]  /*139d0*/  LDL.LU.64 R220, [R1+0xa28] ;  /* 0x000a280001dc7983 */ /* 0x000ee80000300a00 */
[----:B------:R-:W-:Y:S01]  /*139e0*/  STL [R1+0x19b8], R2 ;  /* 0x0019b80201007387 */ /* 0x000fe20000100800 */
[----:B-1----:R-:W-:-:S03]  /*139f0*/  IMAD.WIDE R4, R252, 0x4, R212 ;  /* 0x00000004fc047825 */ /* 0x002fc600078e02d4 */
[----:B------:R1:W-:Y:S04]  /*13a00*/  LDGSTS.E [R21+0x37800], [R2.64], !P4 ;  /* 0x3780000002157fae */ /* 0x0003e8000e121844 */
[----:B------:R-:W3:Y:S04]  /*13a10*/  LDL.LU.64 R212, [R1+0xa30] ;  /* 0x000a300001d47983 */ /* 0x000ee80000300a00 */
[----:B------:R1:W-:Y:S04]  /*13a20*/  STL [R1+0x19b4], R3 ;  /* 0x0019b40301007387 */ /* 0x0003e80000100800 */
[----:B------:R-:W-:Y:S04]  /*13a30*/  STL [R1+0x19c0], R4 ;  /* 0x0019c00401007387 */ /* 0x000fe80000100800 */
[----:B------:R4:W-:Y:S01]  /*13a40*/  STL [R1+0x19bc], R5 ;  /* 0x0019bc0501007387 */ /* 0x0009e20000100800 */
[----:B-1----:R-:W-:-:S03]  /*13a50*/  IMAD.WIDE R2, R252, 0x4, R132 ;  /* 0x00000004fc027825 */ /* 0x002fc600078e0284 */
[----:B------:R4:W-:Y:S04]  /*13a60*/  LDGSTS.E [R21+0x37a00], [R4.64], !P4 ;  /* 0x37a0000004157fae */ /* 0x0009e8000e121844 */
[----:B------:R-:W-:Y:S04]  /*13a70*/  STL [R1+0x19c8], R2 ;  /* 0x0019c80201007387 */ /* 0x000fe80000100800 */
[----:B------:R2:W-:Y:S04]  /*13a80*/  STL [R1+0x19c4], R3 ;  /* 0x0019c40301007387 */ /* 0x0005e80000100800 */
[----:B------:R2:W-:Y:S01]  /*13a90*/  LDGSTS.E [R21+0x37c00], [R2.64], !P4 ;  /* 0x37c0000002157fae */ /* 0x0005e2000e121844 */
[----:B----4-:R-:W-:-:S05]  /*13aa0*/  IMAD.WIDE R4, R252, 0x4, R44 ;  /* 0x00000004fc047825 */ /* 0x010fca00078e022c */
[----:B------:R-:W-:Y:S04]  /*13ab0*/  STL [R1+0x19d0], R4 ;  /* 0x0019d00401007387 */ /* 0x000fe80000100800 */
[----:B------:R-:W4:Y:S04]  /*13ac0*/  LDL.LU.64 R8, [R1+0xa38] ;  /* 0x000a380001087983 */ /* 0x000f280000300a00 */
[----:B------:R1:W-:Y:S04]  /*13ad0*/  STL [R1+0x19cc], R5 ;  /* 0x0019cc0501007387 */ /* 0x0003e80000100800 */
[----:B------:R-:W4:Y:S04]  /*13ae0*/  LDL.LU.64 R132, [R1+0xa40] ;  /* 0x000a400001847983 */ /* 0x000f280000300a00 */
[----:B------:R-:W4:Y:S04]  /*13af0*/  LDL.LU.64 R44, [R1+0xa48] ;  /* 0x000a4800012c7983 */ /* 0x000f280000300a00 */
[----:B------:R1:W-:Y:S01]  /*13b00*/  LDGSTS.E [R21+0x37e00], [R4.64], !P4 ;  /* 0x37e0000004157fae */ /* 0x0003e2000e121844 */
[----:B--2---:R-:W-:-:S03]  /*13b10*/  IMAD.WIDE R2, R252, 0x4, R124 ;  /* 0x00000004fc027825 */ /* 0x004fc600078e027c */
[----:B------:R-:W2:Y:S04]  /*13b20*/  LDL.LU.64 R124, [R1+0xa50] ;  /* 0x000a5000017c7983 */ /* 0x000ea80000300a00 */
[----:B------:R-:W-:Y:S04]  /*13b30*/  STL [R1+0x19d8], R2 ;  /* 0x0019d80201007387 */ /* 0x000fe80000100800 */
[----:B------:R3:W-:Y:S04]  /*13b40*/  STL [R1+0x19d4], R3 ;  /* 0x0019d40301007387 */ /* 0x0007e80000100800 */
[----:B------:R3:W-:Y:S01]  /*13b50*/  LDGSTS.E [R21+0x39800], [R2.64], !P6 ;  /* 0x3980000002157fae */ /* 0x0007e2000f121844 */
[----:B-1----:R-:W-:-:S05]  /*13b60*/  IMAD.WIDE R4, R252, 0x4, R140 ;  /* 0x00000004fc047825 */ /* 0x002fca00078e028c */
[----:B------:R-:W-:Y:S04]  /*13b70*/  STL [R1+0x19e0], R4 ;  /* 0x0019e00401007387 */ /* 0x000fe80000100800 */
[----:B------:R1:W-:Y:S04]  /*13b80*/  STL [R1+0x19dc], R5 ;  /* 0x0019dc0501007387 */ /* 0x0003e80000100800 */
[----:B------:R1:W-:Y:S01]  /*13b90*/  LDGSTS.E [R21+0x39a00], [R4.64], !P6 ;  /* 0x39a0000004157fae */ /* 0x0003e2000f121844 */
[----:B---3--:R-:W-:-:S05]  /*13ba0*/  IMAD.WIDE R2, R252, 0x4, R52 ;  /* 0x00000004fc027825 */ /* 0x008fca00078e0234 */
[----:B------:R-:W-:Y:S04]  /*13bb0*/  STL [R1+0x19e8], R2 ;  /* 0x0019e80201007387 */ /* 0x000fe80000100800 */
[----:B------:R3:W-:Y:S04]  /*13bc0*/  STL [R1+0x19e4], R3 ;  /* 0x0019e40301007387 */ /* 0x0007e80000100800 */
[----:B------:R-:W2:Y:S01]  /*13bd0*/  LDL.LU.64 R140, [R1+0xa58] ;  /* 0x000a5800018c7983 */ /* 0x000ea20000300a00 */
[----:B-1----:R-:W-:-:S03]  /*13be0*/  IMAD.WIDE R4, R252, 0x4, R220 ;  /* 0x00000004fc047825 */ /* 0x002fc600078e02dc */
[----:B------:R3:W-:Y:S04]  /*13bf0*/  LDGSTS.E [R21+0x39c00], [R2.64], !P6 ;  /* 0x39c0000002157fae */ /* 0x0007e8000f121844 */
[----:B------:R-:W-:Y:S04]  /*13c00*/  STL [R1+0x19f0], R4 ;  /* 0x0019f00401007387 */ /* 0x000fe80000100800 */
[----:B------:R-:W-:Y:S01]  /*13c10*/  STL [R1+0x19ec], R5 ;  /* 0x0019ec0501007387 */ /* 0x000fe20000100800 */
[----:B---3--:R-:W-:-:S03]  /*13c20*/  IMAD.WIDE R2, R252, 0x4, R212 ;  /* 0x00000004fc027825 */ /* 0x008fc600078e02d4 */
[----:B------:R-:W3:Y:S04]  /*13c30*/  LDL.LU.64 R52, [R1+0xa60] ;  /* 0x000a600001347983 */ /* 0x000ee80000300a00 */
[----:B------:R-:W3:Y:S04]  /*13c40*/  LDL.LU.64 R220, [R1+0xa68] ;  /* 0x000a680001dc7983 */ /* 0x000ee80000300a00 */
[----:B------:R-:W3:Y:S04]  /*13c50*/  LDL.LU.64 R212, [R1+0xa70] ;  /* 0x000a700001d47983 */ /* 0x000ee80000300a00 */
[----:B------:R-:W-:Y:S04]  /*13c60*/  STL [R1+0x19f8], R2 ;  /* 0x0019f80201007387 */ /* 0x000fe80000100800 */
[----:B------:R1:W-:Y:S04]  /*13c70*/  STL [R1+0x19f4], R3 ;  /* 0x0019f40301007387 */ /* 0x0003e80000100800 */
[----:B------:R1:W-:Y:S04]  /*13c80*/  LDGSTS.E [R21+0x39e00], [R4.64], !P6 ;  /* 0x39e0000004157fae */ /* 0x0003e8000f121844 */
[----:B------:R1:W-:Y:S01]  /*13c90*/  LDGSTS.E [R21+0x3b800], [R2.64], !P3 ;  /* 0x3b80000002157fae */ /* 0x0003e2000d921844 */
[----:B----4-:R-:W-:-:S05]  /*13ca0*/  IMAD.WIDE R8, R252, 0x4, R8 ;  /* 0x00000004fc087825 */ /* 0x010fca00078e0208 */
[----:B------:R-:W-:Y:S04]  /*13cb0*/  STL [R1+0x1a04], R8 ;  /* 0x001a040801007387 */ /* 0x000fe80000100800 */
[----:B------:R3:W-:Y:S01]  /*13cc0*/  STL [R1+0x1a00], R9 ;  /* 0x001a000901007387 */ /* 0x0007e20000100800 */
[----:B-1----:R-:W-:-:S04]  /*13cd0*/  IMAD.WIDE R2, R252, 0x4, R132 ;  /* 0x00000004fc027825 */ /* 0x002fc800078e0284 */
[C---:B--2---:R-:W-:Y:S01]  /*13ce0*/  IMAD.WIDE R6, R252.reuse, 0x4, R124 ;  /* 0x00000004fc067825 */ /* 0x044fe200078e027c */
[----:B------:R1:W-:Y:S04]  /*13cf0*/  LDGSTS.E [R21+0x3ba00], [R2.64], !P3 ;  /* 0x3ba0000002157fae */ /* 0x0003e8000d921844 */
[----:B------:R-:W2:Y:S04]  /*13d00*/  LDL.LU.64 R124, [R1+0x5d0] ;  /* 0x0005d000017c7983 */ /* 0x000ea80000300a00 */
[----:B------:R-:W4:Y:S04]  /*13d10*/  LDL.LU.64 R60, [R1+0x5d8] ;  /* 0x0005d800013c7983 */ /* 0x000f280000300a00 */
[----:B------:R-:W4:Y:S04]  /*13d20*/  LDL.LU.64 R32, [R1+0x5e0] ;  /* 0x0005e00001207983 */ /* 0x000f280000300a00 */
[----:B------:R-:W4:Y:S04]  /*13d30*/  LDL.LU.64 R24, [R1+0x5e8] ;  /* 0x0005e80001187983 */ /* 0x000f280000300a00 */
[----:B------:R-:W4:Y:S01]  /*13d40*/  LDL.LU.64 R132, [R1+0x5f0] ;  /* 0x0005f00001847983 */ /* 0x000f220000300a00 */
[----:B------:R-:W-:-:S03]  /*13d50*/  IMAD.WIDE R4, R252, 0x4, R44 ;  /* 0x00000004fc047825 */ /* 0x000fc600078e022c */
[----:B------:R-:W4:Y:S04]  /*13d60*/  LDL.LU.64 R44, [R1+0x5f8] ;  /* 0x0005f800012c7983 */ /* 0x000f280000300a00 */
[----:B------:R2:W-:Y:S04]  /*13d70*/  STL.64 [R1+0x2180], R4 ;  /* 0x0021800401007387 */ /* 0x0005e80000100a00 */
[----:B------:R-:W-:Y:S01]  /*13d80*/  STL.64 [R1+0x2188], R6 ;  /* 0x0021880601007387 */ /* 0x000fe20000100a00 */
[----:B------:R-:W-:-:S03]  /*13d90*/  IMAD.MOV.U32 R20, RZ, RZ, c[0x0][0x18c] ;  /* 0x00006300ff147624 */ /* 0x000fc600078e00ff */
[----:B------:R2:W-:Y:S04]  /*13da0*/  LDGSTS.E [R21+0x3bc00], [R4.64], !P3 ;  /* 0x3bc0000004157fae */ /* 0x0005e8000d921844 */
[----:B------:R-:W4:Y:S04]  /*13db0*/  LDL.LU.64 R16, [R1+0x600] ;  /* 0x0006000001107983 */ /* 0x000f280000300a00 */
[----:B------:R1:W-:Y:S04]  /*13dc0*/  LDGSTS.E [R21+0x3be00], [R6.64], !P3 ;  /* 0x3be0000006157fae */ /* 0x0003e8000d921844 */
[----:B------:R3:W-:Y:S01]  /*13dd0*/  LDGSTS.E [R21+0x3d800], [R8.64], !P5 ;  /* 0x3d80000008157fae */ /* 0x0007e2000e921844 */
[----:B------:R-:W-:-:S02]  /*13de0*/  IMAD.SHL.U32 R20, R20, 0x40, RZ ;  /* 0x0000004014147824 */ /* 0x000fc400078e00ff */
[----:B------:R-:W-:-:S05]  /*13df0*/  IMAD.WIDE R14, R252, 0x4, R140 ;  /* 0x00000004fc0e7825 */ /* 0x000fca00078e028c */
[----:B------:R-:W-:Y:S04]  /*13e00*/  STL [R1+0x1a0c], R14 ;  /* 0x001a0c0e01007387 */ /* 0x000fe80000100800 */
[----:B------:R-:W-:Y:S04]  /*13e10*/  STL [R1+0x1a08], R15 ;  /* 0x001a080f01007387 */ /* 0x000fe80000100800 */
[----:B------:R-:W4:Y:S01]  /*13e20*/  LDL.LU.64 R140, [R1+0x608] ;  /* 0x00060800018c7983 */ /* 0x000f220000300a00 */
[----:B---3--:R-:W-:-:S03]  /*13e30*/  IMAD.WIDE R8, R252, 0x4, R52 ;  /* 0x00000004fc087825 */ /* 0x008fc600078e0234 */
[----:B------:R-:W3:Y:S01]  /*13e40*/  LDL.LU.64 R52, [R1+0x610] ;  /* 0x0006100001347983 */ /* 0x000ee20000300a00 */
[----:B------:R-:W-:-:S03]  /*13e50*/  IMAD.WIDE R10, R252, 0x4, R220 ;  /* 0x00000004fc0a7825 */ /* 0x000fc600078e02dc */
[----:B------:R-:W3:Y:S01]  /*13e60*/  LDL.LU.64 R220, [R1+0x618] ;  /* 0x0006180001dc7983 */ /* 0x000ee20000300a00 */
[----:B------:R-:W-:-:S03]  /*13e70*/  IMAD.WIDE R12, R252, 0x4, R212 ;  /* 0x00000004fc0c7825 */ /* 0x000fc600078e02d4 */
[----:B------:R-:W3:Y:S04]  /*13e80*/  LDL.LU.64 R212, [R1+0x620] ;  /* 0x0006200001d47983 */ /* 0x000ee80000300a00 */
[----:B------:R-:W-:Y:S04]  /*13e90*/  STL.64 [R1+0x2190], R8 ;  /* 0x0021900801007387 */ /* 0x000fe80000100a00 */
[----:B------:R-:W-:Y:S04]  /*13ea0*/  STL.64 [R1+0x2198], R10 ;  /* 0x0021980a01007387 */ /* 0x000fe80000100a00 */
[----:B------:R-:W-:Y:S04]  /*13eb0*/  STL.64 [R1+0x21a0], R12 ;  /* 0x0021a00c01007387 */ /* 0x000fe80000100a00 */
[----:B------:R1:W-:Y:S04]  /*13ec0*/  LDGSTS.E [R21+0x3da00], [R8.64], !P5 ;  /* 0x3da0000008157fae */ /* 0x0003e8000e921844 */
[----:B------:R1:W-:Y:S04]  /*13ed0*/  LDGSTS.E [R21+0x3dc00], [R10.64], !P5 ;  /* 0x3dc000000a157fae */ /* 0x0003e8000e921844 */
[----:B------:R1:W-:Y:S01]  /*13ee0*/  LDGSTS.E [R21+0x3de00], [R12.64], !P5 ;  /* 0x3de000000c157fae */ /* 0x0003e2000e921844 */
[----:B--2---:R-:W-:-:S03]  /*13ef0*/  IMAD.WIDE R4, R20, 0x4, R124 ;  /* 0x0000000414047825 */ /* 0x004fc600078e027c */
[----:B------:R-:W2:Y:S01]  /*13f00*/  LDL.LU.64 R124, [R1+0x628] ;  /* 0x00062800017c7983 */ /* 0x000ea20000300a00 */
[----:B----4-:R-:W-:-:S03]  /*13f10*/  IMAD.WIDE R214, R20, 0x4, R60 ;  /* 0x0000000414d67825 */ /* 0x010fc600078e023c */
[----:B------:R4:W-:Y:S01]  /*13f20*/  STL.64 [R1+0x1938], R4 ;  /* 0x0019380401007387 */ /* 0x0009e20000100a00 */
[----:B------:R-:W-:-:S03]  /*13f30*/  IMAD.WIDE R150, R20, 0x4, R32 ;  /* 0x0000000414967825 */ /* 0x000fc600078e0220 */
[----:B------:R-:W2:Y:S04]  /*13f40*/  LDL.LU.64 R32, [R1+0x630] ;  /* 0x0006300001207983 */ /* 0x000ea80000300a00 */
[----:B------:R-:W-:Y:S01]  /*13f50*/  STL.64 [R1+0x1930], R214 ;  /* 0x001930d601007387 */ /* 0x000fe20000100a00 */
[----:B----4-:R-:W-:-:S05]  /*13f60*/  IMAD.WIDE R4, R20, 0x4, R132 ;  /* 0x0000000414047825 */ /* 0x010fca00078e0284 */
[----:B------:R3:W-:Y:S01]  /*13f70*/  STL.64 [R1+0x1918], R4 ;  /* 0x0019180401007387 */ /* 0x0007e20000100a00 */
[----:B------:R-:W-:-:S03]  /*13f80*/  IMAD.WIDE R210, R20, 0x4, R44 ;  /* 0x0000000414d27825 */ /* 0x000fc600078e022c */
[----:B------:R-:W-:Y:S04]  /*13f90*/  STL.64 [R1+0x21a8], R214 ;  /* 0x0021a8d601007387 */ /* 0x000fe80000100a00 */
[----:B------:R-:W4:Y:S04]  /*13fa0*/  LDL.LU.64 R132, [R1+0x638] ;  /* 0x0006380001847983 */ /* 0x000f280000300a00 */
[----:B------:R-:W4:Y:S01]  /*13fb0*/  LDL.LU.64 R44, [R1+0x640] ;  /* 0x00064000012c7983 */ /* 0x000f220000300a00 */
[----:B------:R-:W-:-:S03]  /*13fc0*/  IMAD.WIDE R84, R20, 0x4, R24 ;  /* 0x0000000414547825 */ /* 0x000fc600078e0218 */
[----:B------:R-:W-:Y:S04]  /*13fd0*/  STL.64 [R1+0x1928], R150 ;  /* 0x0019289601007387 */ /* 0x000fe80000100a00 */
[----:B------:R-:W-:Y:S04]  /*13fe0*/  STL.64 [R1+0x21b0], R150 ;  /* 0x0021b09601007387 */ /* 0x000fe80000100a00 */
[----:B------:R-:W4:Y:S01]  /*13ff0*/  LDL.LU.64 R60, [R1+0x648] ;  /* 0x00064800013c7983 */ /* 0x000f220000300a00 */
[----:B------:R-:W-:-:S03]  /*14000*/  IMAD.WIDE R148, R20, 0x4, R16 ;  /* 0x0000000414947825 */ /* 0x000fc600078e0210 */
[----:B------:R-:W-:Y:S04]  /*14010*/  STL.64 [R1+0x1920], R84 ;  /* 0x0019205401007387 */ /* 0x000fe80000100a00 */
[----:B------:R-:W-:Y:S04]  /*14020*/  STL.64 [R1+0x21b8], R84 ;  /* 0x0021b85401007387 */ /* 0x000fe80000100a00 */
[----:B------:R-:W-:Y:S04]  /*14030*/  STL.64 [R1+0x1910], R210 ;  /* 0x001910d201007387 */ /* 0x000fe80000100a00 */
[----:B------:R-:W-:Y:S04]  /*14040*/  STL.64 [R1+0x21c0], R210 ;  /* 0x0021c0d201007387 */ /* 0x000fe80000100a00 */
[----:B------:R-:W4:Y:S04]  /*14050*/  LDL.LU.64 R24, [R1+0x650] ;  /* 0x0006500001187983 */ /* 0x000f280000300a00 */
[----:B------:R-:W4:Y:S01]  /*14060*/  LDL.LU.64 R16, [R1+0x658] ;  /* 0x0006580001107983 */ /* 0x000f220000300a00 */
[----:B------:R-:W-:-:S03]  /*14070*/  IMAD.WIDE R82, R20, 0x4, R140 ;  /* 0x0000000414527825 */ /* 0x000fc600078e028c */
[----:B------:R-:W4:Y:S01]  /*14080*/  LDL.LU.64 R140, [R1+0x660] ;  /* 0x00066000018c7983 */ /* 0x000f220000300a00 */
[----:B---3--:R-:W-:-:S05]  /*14090*/  IMAD.WIDE R4, R20, 0x4, R52 ;  /* 0x0000000414047825 */ /* 0x008fca00078e0234 */
[----:B------:R-:W-:Y:S04]  /*140a0*/  STL.64 [R1+0x18f8], R4 ;  /* 0x0018f80401007387 */ /* 0x000fe80000100a00 */
[----:B------:R-:W-:Y:S01]  /*140b0*/  STL.64 [R1+0x1908], R148 ;  /* 0x0019089401007387 */ /* 0x000fe20000100a00 */
[----:B------:R-:W-:-:S03]  /*140c0*/  IMAD.WIDE R208, R20, 0x4, R220 ;  /* 0x0000000414d07825 */ /* 0x000fc600078e02dc */
[----:B------:R-:W-:Y:S04]  /*140d0*/  STL.64 [R1+0x21c8], R148 ;  /* 0x0021c89401007387 */ /* 0x000fe80000100a00 */
[----:B------:R-:W3:Y:S01]  /*140e0*/  LDL.LU.64 R52, [R1+0x668] ;  /* 0x0006680001347983 */ /* 0x000ee20000300a00 */
[----:B------:R-:W-:-:S03]  /*140f0*/  IMAD.WIDE R146, R20, 0x4, R212 ;  /* 0x0000000414927825 */ /* 0x000fc600078e02d4 */
[----:B------:R-:W-:Y:S04]  /*14100*/  STL.64 [R1+0x1900], R82 ;  /* 0x0019005201007387 */ /* 0x000fe80000100a00 */
[----:B------:R1:W-:Y:S04]  /*14110*/  STL.64 [R1+0x21d0], R82 ;  /* 0x0021d05201007387 */ /* 0x0003e80000100a00 */
[----:B------:R-:W3:Y:S04]  /*14120*/  LDL.LU.64 R220, [R1+0x670] ;  /* 0x0006700001dc7983 */ /* 0x000ee80000300a00 */
[----:B------:R-:W3:Y:S01]  /*14130*/  LDL.LU.64 R212, [R1+0x678] ;  /* 0x0006780001d47983 */ /* 0x000ee20000300a00 */
[----:B--2---:R-:W-:-:S03]  /*14140*/  IMAD.WIDE R80, R20, 0x4, R124 ;  /* 0x0000000414507825 */ /* 0x004fc600078e027c */
[----:B------:R-:W2:Y:S04]  /*14150*/  LDL.LU.64 R124, [R1+0x680] ;  /* 0x00068000017c7983 */ /* 0x000ea80000300a00 */
[----:B------:R-:W-:Y:S04]  /*14160*/  STL.64 [R1+0x18f0], R208 ;  /* 0x0018f0d001007387 */ /* 0x000fe80000100a00 */
[----:B------:R-:W-:Y:S01]  /*14170*/  STL.64 [R1+0x21d8], R208 ;  /* 0x0021d8d001007387 */ /* 0x000fe20000100a00 */
[----:B-1----:R-:W-:-:S03]  /*14180*/  IMAD.WIDE R82, R20, 0x4, R32 ;  /* 0x0000000414527825 */ /* 0x002fc600078e0220 */
[----:B------:R-:W-:Y:S04]  /*14190*/  STL.64 [R1+0x18e8], R146 ;  /* 0x0018e89201007387 */ /* 0x000fe80000100a00 */
[----:B------:R-:W-:Y:S04]  /*141a0*/  STL.64 [R1+0x21e0], R146 ;  /* 0x0021e09201007387 */ /* 0x000fe80000100a00 */
[----:B------:R-:W2:Y:S04]  /*141b0*/  LDL.LU.64 R68, [R1+0x688] ;  /* 0x0006880001447983 */ /* 0x000ea80000300a00 */
[----:B------:R-:W2:Y:S01]  /*141c0*/  LDL.LU.64 R32, [R1+0x690] ;  /* 0x0006900001207983 */ /* 0x000ea20000300a00 */
[----:B----4-:R-:W-:-:S03]  /*141d0*/  IMAD.WIDE R206, R20, 0x4, R132 ;  /* 0x0000000414ce7825 */ /* 0x010fc600078e0284 */
[----:B------:R-:W4:Y:S01]  /*141e0*/  LDL.LU.64 R132, [R1+0x698] ;  /* 0x0006980001847983 */ /* 0x000f220000300a00 */
[----:B------:R-:W-:-:S03]  /*141f0*/  IMAD.WIDE R144, R20, 0x4, R44 ;  /* 0x0000000414907825 */ /* 0x000fc600078e022c */
[----:B------:R-:W4:Y:S04]  /*14200*/  LDL.LU.64 R44, [R1+0x6a0] ;  /* 0x0006a000012c7983 */ /* 0x000f280000300a00 */
[----:B------:R-:W-:Y:S04]  /*14210*/  STL.64 [R1+0x18d8], R82 ;  /* 0x0018d85201007387 */ /* 0x000fe80000100a00 */
[----:B------:R1:W-:Y:S04]  /*14220*/  STL.64 [R1+0x21e8], R82 ;  /* 0x0021e85201007387 */ /* 0x0003e80000100a00 */
[----:B------:R-:W-:Y:S01]  /*14230*/  STL.64 [R1+0x18e0], R80 ;  /* 0x0018e05001007387 */ /* 0x000fe20000100a00 */
[----:B------:R-:W-:-:S03]  /*14240*/  IMAD.WIDE R78, R20, 0x4, R60 ;  /* 0x00000004144e7825 */ /* 0x000fc600078e023c */
[----:B------:R-:W-:Y:S04]  /*14250*/  STL.64 [R1+0x18d0], R206 ;  /* 0x0018d0ce01007387 */ /* 0x000fe80000100a00 */
[----:B------:R-:W-:Y:S04]  /*14260*/  STL.64 [R1+0x18c8], R144 ;  /* 0x0018c89001007387 */ /* 0x000fe80000100a00 */
[----:B------:R-:W4:Y:S04]  /*14270*/  LDL.LU.64 R92, [R1+0x6a8] ;  /* 0x0006a800015c7983 */ /* 0x000f280000300a00 */
[----:B------:R-:W4:Y:S01]  /*14280*/  LDL.LU.64 R60, [R1+0x6b0] ;  /* 0x0006b000013c7983 */ /* 0x000f220000300a00 */
[----:B------:R-:W-:-:S03]  /*14290*/  IMAD.WIDE R148, R20, 0x4, R24 ;  /* 0x0000000414947825 */ /* 0x000fc600078e0218 */
[----:B------:R-:W4:Y:S01]  /*142a0*/  LDL.LU.64 R24, [R1+0x6b8] ;  /* 0x0006b80001187983 */ /* 0x000f220000300a00 */
[----:B------:R-:W-:-:S03]  /*142b0*/  IMAD.WIDE R204, R20, 0x4, R16 ;  /* 0x0000000414cc7825 */ /* 0x000fc600078e0210 */
[----:B------:R-:W4:Y:S04]  /*142c0*/  LDL.LU.64 R16, [R1+0x6c0] ;  /* 0x0006c00001107983 */ /* 0x000f280000300a00 */
[----:B------:R1:W-:Y:S04]  /*142d0*/  STL.64 [R1+0x18b8], R148 ;  /* 0x0018b89401007387 */ /* 0x0003e80000100a00 */
[----:B------:R-:W-:Y:S04]  /*142e0*/  STL.64 [R1+0x18c0], R78 ;  /* 0x0018c04e01007387 */ /* 0x000fe80000100a00 */
[----:B------:R-:W-:Y:S01]  /*142f0*/  STL.64 [R1+0x18b0], R204 ;  /* 0x0018b0cc01007387 */ /* 0x000fe20000100a00 */
[----:B------:R-:W-:-:S05]  /*14300*/  IMAD.WIDE R142, R20, 0x4, R140 ;  /* 0x00000004148e7825 */ /* 0x000fca00078e028c */
[----:B------:R-:W-:Y:S01]  /*14310*/  STL.64 [R1+0x18a8], R142 ;  /* 0x0018a88e01007387 */ /* 0x000fe20000100a00 */
[----:B---3--:R-:W-:-:S03]  /*14320*/  IMAD.WIDE R76, R20, 0x4, R52 ;  /* 0x00000004144c7825 */ /* 0x008fc600078e0234 */
[----:B------:R-:W3:Y:S01]  /*14330*/  LDL.LU.64 R52, [R1+0x6c8] ;  /* 0x0006c80001347983 */ /* 0x000ee20000300a00 */
[----:B------:R-:W-:-:S03]  /*14340*/  IMAD.WIDE R210, R20, 0x4, R220 ;  /* 0x0000000414d27825 */ /* 0x000fc600078e02dc */
[----:B------:R-:W3:Y:S01]  /*14350*/  LDL.LU.64 R220, [R1+0x6d0] ;  /* 0x0006d00001dc7983 */ /* 0x000ee20000300a00 */
[----:B------:R-:W-:-:S03]  /*14360*/  IMAD.WIDE R202, R20, 0x4, R212 ;  /* 0x0000000414ca7825 */ /* 0x000fc600078e02d4 */
[----:B------:R-:W3:Y:S01]  /*14370*/  LDL.LU.64 R212, [R1+0x6d8] ;  /* 0x0006d80001d47983 */ /* 0x000ee20000300a00 */
[----:B--2---:R-:W-:-:S03]  /*14380*/  IMAD.WIDE R140, R20, 0x4, R124 ;  /* 0x00000004148c7825 */ /* 0x004fc600078e027c */
[----:B------:R-:W2:Y:S04]  /*14390*/  LDL.LU.64 R124, [R1+0x6e0] ;  /* 0x0006e000017c7983 */ /* 0x000ea80000300a00 */
[----:B------:R1:W-:Y:S04]  /*143a0*/  STL.64 [R1+0x1898], R210 ;  /* 0x001898d201007387 */ /* 0x0003e80000100a00 */
[----:B------:R-:W-:Y:S04]  /*143b0*/  STL.64 [R1+0x18a0], R76 ;  /* 0x0018a04c01007387 */ /* 0x000fe80000100a00 */
[----:B------:R-:W-:Y:S04]  /*143c0*/  STL.64 [R1+0x1890], R202 ;  /* 0x001890ca01007387 */ /* 0x000fe80000100a00 */
[----:B------:R-:W-:Y:S01]  /*143d0*/  STL.64 [R1+0x1888], R140 ;  /* 0x0018888c01007387 */ /* 0x000fe20000100a00 */
[----:B------:R-:W-:-:S03]  /*143e0*/  IMAD.WIDE R74, R20, 0x4, R68 ;  /* 0x00000004144a7825 */ /* 0x000fc600078e0244 */
[----:B------:R-:W2:Y:S01]  /*143f0*/  LDL.LU.64 R68, [R1+0x6e8] ;  /* 0x0006e80001447983 */ /* 0x000ea20000300a00 */
[----:B------:R-:W-:-:S03]  /*14400*/  IMAD.WIDE R84, R20, 0x4, R32 ;  /* 0x0000000414547825 */ /* 0x000fc600078e0220 */
[----:B------:R-:W2:Y:S01]  /*14410*/  LDL.LU.64 R32, [R1+0x6f0] ;  /* 0x0006f00001207983 */ /* 0x000ea20000300a00 */
[----:B----4-:R-:W-:-:S03]  /*14420*/  IMAD.WIDE R200, R20, 0x4, R132 ;  /* 0x0000000414c87825 */ /* 0x010fc600078e0284 */
[----:B------:R-:W4:Y:S01]  /*14430*/  LDL.LU.64 R132, [R1+0x6f8] ;  /* 0x0006f80001847983 */ /* 0x000f220000300a00 */
[----:B------:R-:W-:-:S03]  /*14440*/  IMAD.WIDE R138, R20, 0x4, R44 ;  /* 0x00000004148a7825 */ /* 0x000fc600078e022c */
[----:B------:R-:W4:Y:S04]  /*14450*/  LDL.LU.64 R44, [R1+0x700] ;  /* 0x00070000012c7983 */ /* 0x000f280000300a00 */
[----:B------:R1:W-:Y:S04]  /*14460*/  STL.64 [R1+0x1878], R84 ;  /* 0x0018785401007387 */ /* 0x0003e80000100a00 */
[----:B------:R-:W-:Y:S04]  /*14470*/  STL.64 [R1+0x1880], R74 ;  /* 0x0018804a01007387 */ /* 0x000fe80000100a00 */
[----:B------:R-:W-:Y:S04]  /*14480*/  STL.64 [R1+0x1870], R200 ;  /* 0x001870c801007387 */ /* 0x000fe80000100a00 */
[----:B------:R-:W-:Y:S01]  /*14490*/  STL.64 [R1+0x1868], R138 ;  /* 0x0018688a01007387 */ /* 0x000fe20000100a00 */
[----:B------:R-:W-:-:S03]  /*144a0*/  IMAD.WIDE R72, R20, 0x4, R92 ;  /* 0x0000000414487825 */ /* 0x000fc600078e025c */
[----:B------:R-:W4:Y:S01]  /*144b0*/  LDL.LU.64 R92, [R1+0x708] ;  /* 0x00070800015c7983 */ /* 0x000f220000300a00 */
[----:B------:R-:W-:-:S03]  /*144c0*/  IMAD.WIDE R150, R20, 0x4, R60 ;  /* 0x0000000414967825 */ /* 0x000fc600078e023c */
[----:B------:R-:W4:Y:S01]  /*144d0*/  LDL.LU.64 R60, [R1+0x710] ;  /* 0x00071000013c7983 */ /* 0x000f220000300a00 */
[----:B------:R-:W-:-:S03]  /*144e0*/  IMAD.WIDE R198, R20, 0x4, R24 ;  /* 0x0000000414c67825 */ /* 0x000fc600078e0218 */
[----:B------:R-:W4:Y:S01]  /*144f0*/  LDL.LU.64 R24, [R1+0x718] ;  /* 0x0007180001187983 */ /* 0x000f220000300a00 */
[----:B------:R-:W-:-:S03]  /*14500*/  IMAD.WIDE R136, R20, 0x4, R16 ;  /* 0x0000000414887825 */ /* 0x000fc600078e0210 */
[----:B------:R-:W4:Y:S04]  /*14510*/  LDL.LU.64 R16, [R1+0x720] ;  /* 0x0007200001107983 */ /* 0x000f280000300a00 */
[----:B------:R1:W-:Y:S04]  /*14520*/  STL.64 [R1+0x1858], R150 ;  /* 0x0018589601007387 */ /* 0x0003e80000100a00 */
[----:B------:R-:W-:Y:S04]  /*14530*/  STL.64 [R1+0x1860], R72 ;  /* 0x0018604801007387 */ /* 0x000fe80000100a00 */
[----:B------:R-:W-:Y:S04]  /*14540*/  STL.64 [R1+0x1850], R198 ;  /* 0x001850c601007387 */ /* 0x000fe80000100a00 */
        /* <DEDUP_REMOVED lines=12> */
[----:B------:R-:W-:Y:S04]  /*14610*/  STL.64 [R1+0x1828], R134 ;  /* 0x0018288601007387 */ /* 0x000fe80000100a00 */
[----:B------:R-:W2:Y:S01]  /*14620*/  LDL.LU.64 R108, [R1+0x748] ;  /* 0x00074800016c7983 */ /* 0x000ea20000300a00 */
[----:B------:R-:W-:-:S03]  /*14630*/  IMAD.WIDE R12, R20, 0x4, R32 ;  /* 0x00000004140c7825 */ /* 0x000fc600078e0220 */
[----:B------:R-:W2:Y:S01]  /*14640*/  LDL.LU.64 R100, [R1+0x750] ;  /* 0x0007500001647983 */ /* 0x000ea20000300a00 */
[----:B----4-:R-:W-:-:S03]  /*14650*/  IMAD.WIDE R194, R20, 0x4, R132 ;  /* 0x0000000414c27825 */ /* 0x010fc600078e0284 */
[----:B------:R-:W4:Y:S01]  /*14660*/  LDL.LU.64 R32, [R1+0x758] ;  /* 0x0007580001207983 */ /* 0x000f220000300a00 */
[----:B------:R-:W-:-:S03]  /*14670*/  IMAD.WIDE R132, R20, 0x4, R44 ;  /* 0x0000000414847825 */ /* 0x000fc600078e022c */
[----:B------:R-:W4:Y:S01]  /*14680*/  LDL.LU.64 R44, [R1+0x760] ;  /* 0x00076000012c7983 */ /* 0x000f220000300a00 */
[----:B------:R-:W-:-:S03]  /*14690*/  IMAD.WIDE R68, R20, 0x4, R68 ;  /* 0x0000000414447825 */ /* 0x000fc600078e0244 */
[----:B------:R1:W-:Y:S04]  /*146a0*/  STL.64 [R1+0x1818], R12 ;  /* 0x0018180c01007387 */ /* 0x0003e80000100a00 */
[----:B------:R-:W-:Y:S04]  /*146b0*/  STL.64 [R1+0x1820], R68 ;  /* 0x0018204401007387 */ /* 0x000fe80000100a00 */
[----:B------:R-:W-:Y:S04]  /*146c0*/  STL.64 [R1+0x1810], R194 ;  /* 0x001810c201007387 */ /* 0x000fe80000100a00 */
[----:B------:R-:W-:Y:S01]  /*146d0*/  STL.64 [R1+0x1808], R132 ;  /* 0x0018088401007387 */ /* 0x000fe20000100a00 */
[----:B------:R-:W-:-:S04]  /*146e0*/  IMAD.WIDE R66, R20, 0x4, R92 ;  /* 0x0000000414427825 */ /* 0x000fc800078e025c */
[C---:B------:R-:W-:Y:S02]  /*146f0*/  IMAD.WIDE R10, R20.reuse, 0x4, R60 ;  /* 0x00000004140a7825 */ /* 0x040fe400078e023c */
[----:B------:R-:W4:Y:S02]  /*14700*/  LDL.LU.64 R60, [R1+0x768] ;  /* 0x00076800013c7983 */ /* 0x000f240000300a00 */
[C---:B------:R-:W-:Y:S02]  /*14710*/  IMAD.WIDE R192, R20.reuse, 0x4, R24 ;  /* 0x0000000414c07825 */ /* 0x040fe400078e0218 */
[----:B------:R-:W4:Y:S02]  /*14720*/  LDL.LU.64 R92, [R1+0x770] ;  /* 0x00077000015c7983 */ /* 0x000f240000300a00 */
[C---:B------:R-:W-:Y:S02]  /*14730*/  IMAD.WIDE R130, R20.reuse, 0x4, R16 ;  /* 0x0000000414827825 */ /* 0x040fe400078e0210 */
[----:B------:R-:W4:Y:S04]  /*14740*/  LDL.LU.64 R24, [R1+0x778] ;  /* 0x0007780001187983 */ /* 0x000f280000300a00 */
        /* <DEDUP_REMOVED lines=18> */
[----:B------:R-:W2:Y:S04]  /*14870*/  LDL.LU.64 R116, [R1+0x7a8] ;  /* 0x0007a80001747983 */ /* 0x000ea80000300a00 */
[----:B------:R-:W2:Y:S01]  /*14880*/  LDL.LU.64 R108, [R1+0x7b0] ;  /* 0x0007b000016c7983 */ /* 0x000ea20000300a00 */
[----:B----4-:R-:W-:-:S03]  /*14890*/  IMAD.WIDE R188, R20, 0x4, R32 ;  /* 0x0000000414bc7825 */ /* 0x010fc600078e0220 */
[----:B------:R-:W4:Y:S01]  /*148a0*/  LDL.LU.64 R32, [R1+0x7b8] ;  /* 0x0007b80001207983 */ /* 0x000f220000300a00 */
[----:B------:R-:W-:-:S03]  /*148b0*/  IMAD.WIDE R126, R20, 0x4, R44 ;  /* 0x00000004147e7825 */ /* 0x000fc600078e022c */
[----:B------:R-:W4:Y:S01]  /*148c0*/  LDL.LU.64 R44, [R1+0x7c0] ;  /* 0x0007c000012c7983 */ /* 0x000f220000300a00 */
[----:B------:R-:W-:-:S05]  /*148d0*/  IMAD.WIDE R6, R20, 0x4, R100 ;  /* 0x0000000414067825 */ /* 0x000fca00078e0264 */
[----:B------:R1:W-:Y:S04]  /*148e0*/  STL.64 [R1+0x1540], R6 ;  /* 0x0015400601007387 */ /* 0x0003e80000100a00 */
[----:B------:R-:W-:Y:S04]  /*148f0*/  STL.64 [R1+0x17c0], R62 ;  /* 0x0017c03e01007387 */ /* 0x000fe80000100a00 */
[----:B------:R-:W-:Y:S04]  /*14900*/  STL.64 [R1+0x17b8], R188 ;  /* 0x0017b8bc01007387 */ /* 0x000fe80000100a00 */
[----:B------:R-:W-:Y:S04]  /*14910*/  STL.64 [R1+0x17b0], R126 ;  /* 0x0017b07e01007387 */ /* 0x000fe80000100a00 */
[----:B------:R-:W4:Y:S01]  /*14920*/  LDL.LU.64 R100, [R1+0x7c8] ;  /* 0x0007c80001647983 */ /* 0x000f220000300a00 */
[----:B------:R-:W-:-:S04]  /*14930*/  IMAD.WIDE R60, R20, 0x4, R60 ;  /* 0x00000004143c7825 */ /* 0x000fc800078e023c */
[C---:B------:R-:W-:Y:S02]  /*14940*/  IMAD.WIDE R4, R20.reuse, 0x4, R92 ;  /* 0x0000000414047825 */ /* 0x040fe400078e025c */
[----:B------:R-:W4:Y:S02]  /*14950*/  LDL.LU.64 R92, [R1+0x7d0] ;  /* 0x0007d000015c7983 */ /* 0x000f240000300a00 */
[C---:B------:R-:W-:Y:S02]  /*14960*/  IMAD.WIDE R186, R20.reuse, 0x4, R24 ;  /* 0x0000000414ba7825 */ /* 0x040fe400078e0218 */
[----:B------:R-:W4:Y:S02]  /*14970*/  LDL.LU.64 R24, [R1+0x7d8] ;  /* 0x0007d80001187983 */ /* 0x000f240000300a00 */
[C---:B------:R-:W-:Y:S02]  /*14980*/  IMAD.WIDE R122, R20.reuse, 0x4, R16 ;  /* 0x00000004147a7825 */ /* 0x040fe400078e0210 */
        /* <DEDUP_REMOVED lines=13> */
[----:B------:R-:W-:Y:S04]  /*14a60*/  STL.64 [R1+0x1780], R250 ;  /* 0x001780fa01007387 */ /* 0x000fe80000100a00 */
[----:B------:R-:W-:Y:S04]  /*14a70*/  STL.64 [R1+0x1788], R58 ;  /* 0x0017883a01007387 */ /* 0x000fe80000100a00 */
[----:B------:R-:W-:Y:S04]  /*14a80*/  STL.64 [R1+0x1778], R184 ;  /* 0x001778b801007387 */ /* 0x000fe80000100a00 */
[----:B------:R-:W-:Y:S04]  /*14a90*/  STL.64 [R1+0x1770], R120 ;  /* 0x0017707801007387 */ /* 0x000fe80000100a00 */
[----:B------:R-:W2:Y:S04]  /*14aa0*/  LDL.LU.64 R164, [R1+0x808] ;  /* 0x0008080001a47983 */ /* 0x000ea80000300a00 */
[----:B------:R-:W2:Y:S01]  /*14ab0*/  LDL.LU.64 R156, [R1+0x810] ;  /* 0x00081000019c7983 */ /* 0x000ea20000300a00 */
[----:B----4-:R-:W-:-:S04]  /*14ac0*/  IMAD.WIDE R182, R20, 0x4, R32 ;  /* 0x0000000414b67825 */ /* 0x010fc800078e0220 */
[C---:B------:R-:W-:Y:S02]  /*14ad0*/  IMAD.WIDE R118, R20.reuse, 0x4, R44 ;  /* 0x0000000414767825 */ /* 0x040fe400078e022c */
[----:B------:R-:W4:Y:S04]  /*14ae0*/  LDL.LU.64 R44, [R1+0x818] ;  /* 0x00081800012c7983 */ /* 0x000f280000300a00 */
[----:B------:R-:W4:Y:S01]  /*14af0*/  LDL.LU.64 R32, [R1+0x820] ;  /* 0x0008200001207983 */ /* 0x000f220000300a00 */
[----:B------:R-:W-:-:S04]  /*14b00*/  IMAD.WIDE R248, R20, 0x4, R108 ;  /* 0x0000000414f87825 */ /* 0x000fc800078e026c */
[C---:B------:R-:W-:Y:S01]  /*14b10*/  IMAD.WIDE R56, R20.reuse, 0x4, R116 ;  /* 0x0000000414387825 */ /* 0x040fe200078e0274 */
[----:B------:R-:W-:Y:S04]  /*14b20*/  STL.64 [R1+0x1760], R248 ;  /* 0x001760f801007387 */ /* 0x000fe80000100a00 */
[----:B------:R-:W-:Y:S04]  /*14b30*/  STL.64 [R1+0x1768], R56 ;  /* 0x0017683801007387 */ /* 0x000fe80000100a00 */
[----:B------:R-:W-:Y:S01]  /*14b40*/  STL.64 [R1+0x1758], R182 ;  /* 0x001758b601007387 */ /* 0x000fe20000100a00 */
[----:B------:R-:W-:-:S03]  /*14b50*/  IMAD.WIDE R54, R20, 0x4, R100 ;  /* 0x0000000414367825 */ /* 0x000fc600078e0264 */
[----:B------:R-:W-:Y:S04]  /*14b60*/  STL.64 [R1+0x1750], R118 ;  /* 0x0017507601007387 */ /* 0x000fe80000100a00 */
[----:B------:R-:W4:Y:S04]  /*14b70*/  LDL.LU.64 R108, [R1+0x828] ;  /* 0x00082800016c7983 */ /* 0x000f280000300a00 */
[----:B------:R-:W4:Y:S01]  /*14b80*/  LDL.LU.64 R100, [R1+0x830] ;  /* 0x0008300001647983 */ /* 0x000f220000300a00 */
[----:B------:R-:W-:-:S03]  /*14b90*/  IMAD.WIDE R246, R20, 0x4, R92 ;  /* 0x0000000414f67825 */ /* 0x000fc600078e025c */
[----:B------:R-:W4:Y:S01]  /*14ba0*/  LDL.LU.64 R92, [R1+0x838] ;  /* 0x00083800015c7983 */ /* 0x000f220000300a00 */
[----:B------:R-:W-:-:S03]  /*14bb0*/  IMAD.WIDE R180, R20, 0x4, R24 ;  /* 0x0000000414b47825 */ /* 0x000fc600078e0218 */
[----:B------:R-:W4:Y:S01]  /*14bc0*/  LDL.LU.64 R24, [R1+0x840] ;  /* 0x0008400001187983 */ /* 0x000f220000300a00 */
[----:B------:R-:W-:-:S03]  /*14bd0*/  IMAD.WIDE R116, R20, 0x4, R16 ;  /* 0x0000000414747825 */ /* 0x000fc600078e0210 */
[----:B------:R-:W-:Y:S04]  /*14be0*/  STL.64 [R1+0x1740], R246 ;  /* 0x001740f601007387 */ /* 0x000fe80000100a00 */
[----:B------:R-:W-:Y:S04]  /*14bf0*/  STL.64 [R1+0x1748], R54 ;  /* 0x0017483601007387 */ /* 0x000fe80000100a00 */
[----:B------:R-:W-:Y:S04]  /*14c00*/  STL.64 [R1+0x1738], R180 ;  /* 0x001738b401007387 */ /* 0x000fe80000100a00 */
[----:B------:R-:W-:Y:S04]  /*14c10*/  STL.64 [R1+0x1730], R116 ;  /* 0x0017307401007387 */ /* 0x000fe80000100a00 */
[----:B------:R-:W4:Y:S01]  /*14c20*/  LDL.LU.64 R16, [R1+0x848] ;  /* 0x0008480001107983 */ /* 0x000f220000300a00 */
[----:B---3--:R-:W-:-:S04]  /*14c30*/  IMAD.WIDE R52, R20, 0x4, R52 ;  /* 0x0000000414347825 */ /* 0x008fc800078e0234 */
[C---:B------:R-:W-:Y:S02]  /*14c40*/  IMAD.WIDE R244, R20.reuse, 0x4, R220 ;  /* 0x0000000414f47825 */ /* 0x040fe400078e02dc */
[----:B------:R-:W3:Y:S02]  /*14c50*/  LDL.LU.64 R220, [R1+0x850] ;  /* 0x0008500001dc7983 */ /* 0x000ee40000300a00 */
[----:B------:R-:W-:-:S04]  /*14c60*/  IMAD.WIDE R178, R20, 0x4, R212 ;  /* 0x0000000414b27825 */ /* 0x000fc800078e02d4 */
[C---:B--2---:R-:W-:Y:S02]  /*14c70*/  IMAD.WIDE R114, R20.reuse, 0x4, R124 ;  /* 0x0000000414727825 */ /* 0x044fe400078e027c */
[----:B------:R-:W2:Y:S04]  /*14c80*/  LDL.LU.64 R124, [R1+0x858] ;  /* 0x00085800017c7983 */ /* 0x000ea80000300a00 */
[----:B------:R-:W2:Y:S04]  /*14c90*/  LDL.LU.64 R212, [R1+0x860] ;  /* 0x0008600001d47983 */ /* 0x000ea80000300a00 */
[----:B------:R-:W-:Y:S04]  /*14ca0*/  STL.64 [R1+0x1720], R244 ;  /* 0x001720f401007387 */ /* 0x000fe80000100a00 */
[----:B------:R-:W-:Y:S04]  /*14cb0*/  STL.64 [R1+0x1728], R52 ;  /* 0x0017283401007387 */ /* 0x000fe80000100a00 */
[----:B------:R-:W-:Y:S04]  /*14cc0*/  STL.64 [R1+0x1718], R178 ;  /* 0x001718b201007387 */ /* 0x000fe80000100a00 */
[----:B------:R-:W-:Y:S01]  /*14cd0*/  STL.64 [R1+0x1710], R114 ;  /* 0x0017107201007387 */ /* 0x000fe20000100a00 */
[----:B------:R-:W-:-:S04]  /*14ce0*/  IMAD.WIDE R242, R20, 0x4, R156 ;  /* 0x0000000414f27825 */ /* 0x000fc800078e029c */
[C---:B----4-:R-:W-:Y:S02]  /*14cf0*/  IMAD.WIDE R176, R20.reuse, 0x4, R44 ;  /* 0x0000000414b07825 */ /* 0x050fe400078e022c */
[----:B------:R-:W4:Y:S02]  /*14d00*/  LDL.LU.64 R44, [R1+0x868] ;  /* 0x00086800012c7983 */ /* 0x000f240000300a00 */
[C---:B------:R-:W-:Y:S02]  /*14d10*/  IMAD.WIDE R112, R20.reuse, 0x4, R32 ;  /* 0x0000000414707825 */ /* 0x040fe400078e0220 */
[----:B------:R-:W4:Y:S04]  /*14d20*/  LDL.LU.64 R172, [R1+0x870] ;  /* 0x0008700001ac7983 */ /* 0x000f280000300a00 */
[----:B------:R-:W4:Y:S04]  /*14d30*/  LDL.LU.64 R156, [R1+0x878] ;  /* 0x00087800019c7983 */ /* 0x000f280000300a00 */
[----:B------:R-:W4:Y:S01]  /*14d40*/  LDL.LU.64 R32, [R1+0x880] ;  /* 0x0008800001207983 */ /* 0x000f220000300a00 */
[----:B------:R-:W-:-:S03]  /*14d50*/  IMAD.WIDE R50, R20, 0x4, R164 ;  /* 0x0000000414327825 */ /* 0x000fc600078e02a4 */
[----:B------:R-:W-:Y:S04]  /*14d60*/  STL.64 [R1+0x1700], R242 ;  /* 0x001700f201007387 */ /* 0x000fe80000100a00 */
[----:B------:R-:W-:Y:S04]  /*14d70*/  STL.64 [R1+0x1708], R50 ;  /* 0x0017083201007387 */ /* 0x000fe80000100a00 */
[----:B------:R-:W-:Y:S01]  /*14d80*/  STL.64 [R1+0x16f8], R176 ;  /* 0x0016f8b001007387 */ /* 0x000fe20000100a00 */
[----:B------:R-:W-:-:S04]  /*14d90*/  IMAD.WIDE R48, R20, 0x4, R108 ;  /* 0x0000000414307825 */ /* 0x000fc800078e026c */
[C---:B------:R-:W-:Y:S02]  /*14da0*/  IMAD.WIDE R240, R20.reuse, 0x4, R100 ;  /* 0x0000000414f07825 */ /* 0x040fe400078e0264 */
[----:B------:R-:W4:Y:S02]  /*14db0*/  LDL.LU.64 R100, [R1+0x888] ;  /* 0x0008880001647983 */ /* 0x000f240000300a00 */
[C---:B------:R-:W-:Y:S02]  /*14dc0*/  IMAD.WIDE R174, R20.reuse, 0x4, R92 ;  /* 0x0000000414ae7825 */ /* 0x040fe400078e025c */
[----:B------:R-:W-:Y:S02]  /*14dd0*/  STL.64 [R1+0x16f0], R112 ;  /* 0x0016f07001007387 */ /* 0x000fe40000100a00 */
[C---:B------:R-:W-:Y:S02]  /*14de0*/  IMAD.WIDE R110, R20.reuse, 0x4, R24 ;  /* 0x00000004146e7825 */ /* 0x040fe400078e0218 */
[----:B------:R-:W4:Y:S04]  /*14df0*/  LDL.LU.64 R164, [R1+0x890] ;  /* 0x0008900001a47983 */ /* 0x000f280000300a00 */
[----:B------:R-:W4:Y:S04]  /*14e00*/  LDL.LU.64 R92, [R1+0x898] ;  /* 0x00089800015c7983 */ /* 0x000f280000300a00 */
[----:B------:R-:W4:Y:S04]  /*14e10*/  LDL.LU.64 R24, [R1+0x8a0] ;  /* 0x0008a00001187983 */ /* 0x000f280000300a00 */
[----:B------:R-:W-:Y:S04]  /*14e20*/  STL.64 [R1+0x16e0], R240 ;  /* 0x0016e0f001007387 */ /* 0x000fe80000100a00 */
[----:B------:R-:W-:Y:S01]  /*14e30*/  STL.64 [R1+0x16e8], R48 ;  /* 0x0016e83001007387 */ /* 0x000fe20000100a00 */
[----:B------:R-:W-:-:S03]  /*14e40*/  IMAD.WIDE R46, R20, 0x4, R16 ;  /* 0x00000004142e7825 */ /* 0x000fc600078e0210 */
[----:B------:R-:W-:Y:S04]  /*14e50*/  STL.64 [R1+0x16d8], R174 ;  /* 0x0016d8ae01007387 */ /* 0x000fe80000100a00 */
[----:B------:R-:W-:Y:S04]  /*14e60*/  STL.64 [R1+0x16d0], R110 ;  /* 0x0016d06e01007387 */ /* 0x000fe80000100a00 */
[----:B------:R-:W4:Y:S04]  /*14e70*/  LDL.LU.64 R40, [R1+0x8a8] ;  /* 0x0008a80001287983 */ /* 0x000f280000300a00 */
[----:B------:R-:W4:Y:S01]  /*14e80*/  LDL.LU.64 R16, [R1+0x8b0] ;  /* 0x0008b00001107983 */ /* 0x000f220000300a00 */
[----:B---3--:R-:W-:-:S03]  /*14e90*/  IMAD.WIDE R238, R20, 0x4, R220 ;  /* 0x0000000414ee7825 */ /* 0x008fc600078e02dc */
[----:B------:R-:W3:Y:S01]  /*14ea0*/  LDL.LU.64 R220, [R1+0x8b8] ;  /* 0x0008b80001dc7983 */ /* 0x000ee20000300a00 */
[----:B--2---:R-:W-:-:S04]  /*14eb0*/  IMAD.WIDE R124, R20, 0x4, R124 ;  /* 0x00000004147c7825 */ /* 0x004fc800078e027c */
[C---:B------:R-:W-:Y:S02]  /*14ec0*/  IMAD.WIDE R108, R20.reuse, 0x4, R212 ;  /* 0x00000004146c7825 */ /* 0x040fe400078e02d4 */
[----:B------:R-:W2:Y:S04]  /*14ed0*/  LDL.LU.64 R212, [R1+0x8c0] ;  /* 0x0008c00001d47983 */ /* 0x000ea80000300a00 */
[----:B------:R-:W-:Y:S04]  /*14ee0*/  STL.64 [R1+0x16c0], R238 ;  /* 0x0016c0ee01007387 */ /* 0x000fe80000100a00 */
[----:B------:R-:W-:Y:S04]  /*14ef0*/  STL.64 [R1+0x16c8], R46 ;  /* 0x0016c82e01007387 */ /* 0x000fe80000100a00 */
[----:B------:R1:W-:Y:S04]  /*14f00*/  STL.64 [R1+0x16b8], R124 ;  /* 0x0016b87c01007387 */ /* 0x0003e80000100a00 */
[----:B------:R-:W-:Y:S01]  /*14f10*/  STL.64 [R1+0x16b0], R108 ;  /* 0x0016b06c01007387 */ /* 0x000fe20000100a00 */
[----:B----4-:R-:W-:-:S04]  /*14f20*/  IMAD.WIDE R236, R20, 0x4, R172 ;  /* 0x0000000414ec7825 */ /* 0x010fc800078e02ac */
[C---:B------:R-:W-:Y:S02]  /*14f30*/  IMAD.WIDE R172, R20.reuse, 0x4, R156 ;  /* 0x0000000414ac7825 */ /* 0x040fe400078e029c */
[----:B------:R-:W4:Y:S02]  /*14f40*/  LDL.LU.64 R156, [R1+0x8c8] ;  /* 0x0008c800019c7983 */ /* 0x000f240000300a00 */
[C---:B------:R-:W-:Y:S02]  /*14f50*/  IMAD.WIDE R106, R20.reuse, 0x4, R32 ;  /* 0x00000004146a7825 */ /* 0x040fe400078e0220 */
[----:B------:R-:W4:Y:S02]  /*14f60*/  LDL.LU.64 R32, [R1+0x8d0] ;  /* 0x0008d00001207983 */ /* 0x000f240000300a00 */
[C---:B------:R-:W-:Y:S02]  /*14f70*/  IMAD.WIDE R44, R20.reuse, 0x4, R44 ;  /* 0x00000004142c7825 */ /* 0x040fe400078e022c */
[----:B------:R-:W-:Y:S04]  /*14f80*/  STL.64 [R1+0x16a0], R236 ;  /* 0x0016a0ec01007387 */ /* 0x000fe80000100a00 */
[----:B------:R1:W-:Y:S04]  /*14f90*/  STL.64 [R1+0x16a8], R44 ;  /* 0x0016a82c01007387 */ /* 0x0003e80000100a00 */
[----:B------:R-:W4:Y:S01]  /*14fa0*/  LDL.LU.64 R216, [R1+0x8d8] ;  /* 0x0008d80001d87983 */ /* 0x000f220000300a00 */
[----:B------:R-:W-:-:S03]  /*14fb0*/  IMAD.WIDE R42, R20, 0x4, R100 ;  /* 0x00000004142a7825 */ /* 0x000fc600078e0264 */
[----:B------:R-:W4:Y:S04]  /*14fc0*/  LDL.LU.64 R100, [R1+0x8e0] ;  /* 0x0008e00001647983 */ /* 0x000f280000300a00 */
[----:B------:R1:W-:Y:S01]  /*14fd0*/  STL.64 [R1+0x1698], R172 ;  /* 0x001698ac01007387 */ /* 0x0003e20000100a00 */
[----:B------:R-:W-:-:S03]  /*14fe0*/  IMAD.WIDE R234, R20, 0x4, R164 ;  /* 0x0000000414ea7825 */ /* 0x000fc600078e02a4 */
[----:B------:R1:W-:Y:S01]  /*14ff0*/  STL.64 [R1+0x1690], R106 ;  /* 0x0016906a01007387 */ /* 0x0003e20000100a00 */
[----:B------:R-:W-:-:S03]  /*15000*/  IMAD.WIDE R170, R20, 0x4, R92 ;  /* 0x0000000414aa7825 */ /* 0x000fc600078e025c */
[----:B------:R-:W4:Y:S01]  /*15010*/  LDL.LU.64 R222, [R1+0x8e8] ;  /* 0x0008e80001de7983 */ /* 0x000f220000300a00 */
[----:B------:R-:W-:-:S03]  /*15020*/  IMAD.WIDE R104, R20, 0x4, R24 ;  /* 0x0000000414687825 */ /* 0x000fc600078e0218 */
[----:B------:R-:W4:Y:S04]  /*15030*/  LDL.LU.64 R164, [R1+0x8f0] ;  /* 0x0008f00001a47983 */ /* 0x000f280000300a00 */
[----:B------:R-:W4:Y:S04]  /*15040*/  LDL.LU.64 R92, [R1+0x8f8] ;  /* 0x0008f800015c7983 */ /* 0x000f280000300a00 */
[----:B------:R-:W4:Y:S04]  /*15050*/  LDL.LU.64 R24, [R1+0x900] ;  /* 0x0009000001187983 */ /* 0x000f280000300a00 */
[----:B------:R1:W-:Y:S04]  /*15060*/  STL.64 [R1+0x1680], R234 ;  /* 0x001680ea01007387 */ /* 0x0003e80000100a00 */
[----:B------:R1:W-:Y:S04]  /*15070*/  STL.64 [R1+0x1688], R42 ;  /* 0x0016882a01007387 */ /* 0x0003e80000100a00 */
[----:B------:R1:W-:Y:S01]  /*15080*/  STL.64 [R1+0x1678], R170 ;  /* 0x001678aa01007387 */ /* 0x0003e20000100a00 */
[----:B------:R-:W-:-:S03]  /*15090*/  IMAD.WIDE R232, R20, 0x4, R16 ;  /* 0x0000000414e87825 */ /* 0x000fc600078e0210 */
[----:B------:R-:W4:Y:S04]  /*150a0*/  LDL.LU.64 R16, [R1+0x908] ;  /* 0x0009080001107983 */ /* 0x000f280000300a00 */
[----:B------:R1:W-:Y:S04]  /*150b0*/  STL.64 [R1+0x1670], R104 ;  /* 0x0016706801007387 */ /* 0x0003e80000100a00 */
[----:B------:R-:W4:Y:S01]  /*150c0*/  LDL.LU.64 R224, [R1+0x910] ;  /* 0x0009100001e07983 */ /* 0x000f220000300a00 */
[----:B------:R-:W-:-:S04]  /*150d0*/  IMAD.WIDE R40, R20, 0x4, R40 ;  /* 0x0000000414287825 */ /* 0x000fc800078e0228 */
[C---:B---3--:R-:W-:Y:S02]  /*150e0*/  IMAD.WIDE R168, R20.reuse, 0x4, R220 ;  /* 0x0000000414a87825 */ /* 0x048fe400078e02dc */
[----:B------:R-:W3:Y:S02]  /*150f0*/  LDL.LU.64 R220, [R1+0x918] ;  /* 0x0009180001dc7983 */ /* 0x000ee40000300a00 */
[C---:B--2---:R-:W-:Y:S02]  /*15100*/  IMAD.WIDE R102, R20.reuse, 0x4, R212 ;  /* 0x0000000414667825 */ /* 0x044fe400078e02d4 */
[----:B------:R-:W2:Y:S04]  /*15110*/  LDL.LU.64 R212, [R1+0x920] ;  /* 0x0009200001d47983 */ /* 0x000ea80000300a00 */
[----:B------:R1:W-:Y:S04]  /*15120*/  STL.64 [R1+0x1660], R232 ;  /* 0x001660e801007387 */ /* 0x0003e80000100a00 */
[----:B------:R1:W-:Y:S04]  /*15130*/  STL.64 [R1+0x1668], R40 ;  /* 0x0016682801007387 */ /* 0x0003e80000100a00 */
[----:B------:R1:W-:Y:S01]  /*15140*/  STL.64 [R1+0x1658], R168 ;  /* 0x001658a801007387 */ /* 0x0003e20000100a00 */
[----:B----4-:R-:W-:-:S04]  /*15150*/  IMAD.WIDE R38, R20, 0x4, R156 ;  /* 0x0000000414267825 */ /* 0x010fc800078e029c */
[C---:B------:R-:W-:Y:S02]  /*15160*/  IMAD.WIDE R230, R20.reuse, 0x4, R32 ;  /* 0x0000000414e67825 */ /* 0x040fe400078e0220 */
[----:B------:R-:W4:Y:S04]  /*15170*/  LDL.LU.64 R32, [R1+0x928] ;  /* 0x0009280001207983 */ /* 0x000f280000300a00 */
[----:B------:R-:W4:Y:S04]  /*15180*/  LDL.LU.64 R156, [R1+0x9c0] ;  /* 0x0009c000019c7983 */ /* 0x000f280000300a00 */
[----:B------:R1:W-:Y:S01]  /*15190*/  STL.64 [R1+0x1650], R102 ;  /* 0x0016506601007387 */ /* 0x0003e20000100a00 */
[----:B------:R-:W-:-:S03]  /*151a0*/  IMAD.WIDE R166, R20, 0x4, R216 ;  /* 0x0000000414a67825 */ /* 0x000fc600078e02d8 */
[----:B------:R-:W4:Y:S04]  /*151b0*/  LDL.LU.64 R218, [R1+0x930] ;  /* 0x0009300001da7983 */ /* 0x000f280000300a00 */
[----:B------:R-:W4:Y:S01]  /*151c0*/  LDL.LU.64 R216, [R1+0x9b8] ;  /* 0x0009b80001d87983 */ /* 0x000f220000300a00 */
[----:B------:R-:W-:-:S03]  /*151d0*/  IMAD.WIDE R100, R20, 0x4, R100 ;  /* 0x0000000414647825 */ /* 0x000fc600078e0264 */
[----:B------:R1:W-:Y:S04]  /*151e0*/  STL.64 [R1+0x1640], R230 ;  /* 0x001640e601007387 */ /* 0x0003e80000100a00 */
[----:B------:R1:W-:Y:S04]  /*151f0*/  STL.64 [R1+0x1648], R38 ;  /* 0x0016482601007387 */ /* 0x0003e80000100a00 */
[----:B------:R1:W-:Y:S01]  /*15200*/  STL.64 [R1+0x1638], R166 ;  /* 0x001638a601007387 */ /* 0x0003e20000100a00 */
[----:B------:R-:W-:-:S03]  /*15210*/  IMAD.WIDE R36, R20, 0x4, R222 ;  /* 0x0000000414247825 */ /* 0x000fc600078e02de */
[----:B------:R-:W4:Y:S01]  /*15220*/  LDL.LU.64 R222, [R1+0x938] ;  /* 0x0009380001de7983 */ /* 0x000f220000300a00 */
[----:B------:R-:W-:-:S03]  /*15230*/  IMAD.WIDE R228, R20, 0x4, R164 ;  /* 0x0000000414e47825 */ /* 0x000fc600078e02a4 */
[----:B------:R1:W-:Y:S01]  /*15240*/  STL.64 [R1+0x1630], R100 ;  /* 0x0016306401007387 */ /* 0x0003e20000100a00 */
[----:B------:R-:W-:-:S04]  /*15250*/  IMAD.WIDE R164, R20, 0x4, R92 ;  /* 0x0000000414a47825 */ /* 0x000fc800078e025c */
[C---:B------:R-:W-:Y:S02]  /*15260*/  IMAD.WIDE R98, R20.reuse, 0x4, R24 ;  /* 0x0000000414627825 */ /* 0x040fe400078e0218 */
[----:B------:R-:W4:Y:S04]  /*15270*/  LDL.LU.64 R24, [R1+0x9b0] ;  /* 0x0009b00001187983 */ /* 0x000f280000300a00 */
[----:B------:R-:W4:Y:S04]  /*15280*/  LDL.LU.64 R92, [R1+0x940] ;  /* 0x00094000015c7983 */ /* 0x000f280000300a00 */
[----:B------:R1:W-:Y:S04]  /*15290*/  STL.64 [R1+0x1620], R228 ;  /* 0x001620e401007387 */ /* 0x0003e80000100a00 */
[----:B------:R1:W-:Y:S01]  /*152a0*/  STL.64 [R1+0x1628], R36 ;  /* 0x0016282401007387 */ /* 0x0003e20000100a00 */
[----:B------:R-:W-:-:S03]  /*152b0*/  IMAD.WIDE R34, R20, 0x4, R16 ;  /* 0x0000000414227825 */ /* 0x000fc600078e0210 */
[----:B------:R-:W4:Y:S04]  /*152c0*/  LDL.LU.64 R16, [R1+0x9a8] ;  /* 0x0009a80001107983 */ /* 0x000f280000300a00 */
[----:B------:R1:W-:Y:S04]  /*152d0*/  STL.64 [R1+0x1618], R164 ;  /* 0x001618a401007387 */ /* 0x0003e80000100a00 */
[----:B------:R1:W-:Y:S01]  /*152e0*/  STL.64 [R1+0x1610], R98 ;  /* 0x0016106201007387 */ /* 0x0003e20000100a00 */
[----:B------:R-:W-:-:S04]  /*152f0*/  IMAD.WIDE R226, R20, 0x4, R224 ;  /* 0x0000000414e27825 */ /* 0x000fc800078e02e0 */
[----:B---3--:R-:W-:-:S04]  /*15300*/  IMAD.WIDE R162, R20, 0x4, R220 ;  /* 0x0000000414a27825 */ /* 0x008fc800078e02dc */
[C---:B--2---:R-:W-:Y:S02]  /*15310*/  IMAD.WIDE R96, R20.reuse, 0x4, R212 ;  /* 0x0000000414607825 */ /* 0x044fe400078e02d4 */
[----:B------:R-:W2:Y:S04]  /*15320*/  LDL.LU.64 R212, [R1+0x948] ;  /* 0x0009480001d47983 */ /* 0x000ea80000300a00 */
[----:B------:R-:W3:Y:S04]  /*15330*/  LDL.LU.64 R220, [R1+0x9a0] ;  /* 0x0009a00001dc7983 */ /* 0x000ee80000300a00 */
[----:B------:R1:W-:Y:S04]  /*15340*/  STL.64 [R1+0x1600], R226 ;  /* 0x001600e201007387 */ /* 0x0003e80000100a00 */
[----:B------:R1:W-:Y:S04]  /*15350*/  STL.64 [R1+0x1608], R34 ;  /* 0x0016082201007387 */ /* 0x0003e80000100a00 */
[----:B------:R1:W-:Y:S01]  /*15360*/  STL.64 [R1+0x15f8], R162 ;  /* 0x0015f8a201007387 */ /* 0x0003e20000100a00 */
[----:B----4-:R-:W-:-:S03]  /*15370*/  IMAD.WIDE R224, R20, 0x4, R156 ;  /* 0x0000000414e07825 */ /* 0x010fc600078e029c */
[----:B------:R-:W4:Y:S01]  /*15380*/  LDL.LU.64 R156, [R1+0x950] ;  /* 0x00095000019c7983 */ /* 0x000f220000300a00 */
[----:B------:R-:W-:-:S03]  /*15390*/  IMAD.WIDE R32, R20, 0x4, R32 ;  /* 0x0000000414207825 */ /* 0x000fc600078e0220 */
[----:B------:R-:W4:Y:S01]  /*153a0*/  LDL.LU.64 R90, [R1+0x998] ;  /* 0x00099800015a7983 */ /* 0x000f220000300a00 */
[----:B------:R-:W-:-:S03]  /*153b0*/  IMAD.WIDE R160, R20, 0x4, R218 ;  /* 0x0000000414a07825 */ /* 0x000fc600078e02da */
[----:B------:R1:W-:Y:S04]  /*153c0*/  STL.64 [R1+0x15f0], R96 ;  /* 0x0015f06001007387 */ /* 0x0003e80000100a00 */
[----:B------:R-:W4:Y:S01]  /*153d0*/  LDL.LU.64 R26, [R1+0x958] ;  /* 0x00095800011a7983 */ /* 0x000f220000300a00 */
[----:B------:R-:W-:-:S03]  /*153e0*/  IMAD.WIDE R94, R20, 0x4, R216 ;  /* 0x00000004145e7825 */ /* 0x000fc600078e02d8 */
[----:B------:R-:W4:Y:S04]  /*153f0*/  LDL.LU.64 R218, [R1+0x990] ;  /* 0x0009900001da7983 */ /* 0x000f280000300a00 */
[----:B------:R1:W-:Y:S04]  /*15400*/  STL.64 [R1+0x15e0], R224 ;  /* 0x0015e0e001007387 */ /* 0x0003e80000100a00 */
[----:B------:R1:W-:Y:S01]  /*15410*/  STL.64 [R1+0x15e8], R32 ;  /* 0x0015e82001007387 */ /* 0x0003e20000100a00 */
[----:B------:R-:W-:-:S03]  /*15420*/  IMAD.WIDE R30, R20, 0x4, R222 ;  /* 0x00000004141e7825 */ /* 0x000fc600078e02de */
[----:B------:R-:W4:Y:S04]  /*15430*/  LDL.LU.64 R154, [R1+0x960] ;  /* 0x00096000019a7983 */ /* 0x000f280000300a00 */
[----:B------:R-:W4:Y:S04]  /*15440*/  LDL.LU.64 R88, [R1+0x988] ;  /* 0x0009880001587983 */ /* 0x000f280000300a00 */
[----:B------:R1:W-:Y:S01]  /*15450*/  STL.64 [R1+0x15d8], R160 ;  /* 0x0015d8a001007387 */ /* 0x0003e20000100a00 */
[----:B------:R-:W-:-:S03]  /*15460*/  IMAD.WIDE R222, R20, 0x4, R24 ;  /* 0x0000000414de7825 */ /* 0x000fc600078e0218 */
[----:B------:R-:W4:Y:S01]  /*15470*/  LDL.LU.64 R24, [R1+0x968] ;  /* 0x0009680001187983 */ /* 0x000f220000300a00 */
[----:B------:R-:W-:-:S03]  /*15480*/  IMAD.WIDE R158, R20, 0x4, R92 ;  /* 0x00000004149e7825 */ /* 0x000fc600078e025c */
[----:B------:R1:W-:Y:S04]  /*15490*/  STL.64 [R1+0x15d0], R94 ;  /* 0x0015d05e01007387 */ /* 0x0003e80000100a00 */
[----:B------:R-:W4:Y:S04]  /*154a0*/  LDL.LU.64 R216, [R1+0x980] ;  /* 0x0009800001d87983 */ /* 0x000f280000300a00 */
[----:B------:R-:W4:Y:S01]  /*154b0*/  LDL.LU.64 R152, [R1+0x970] ;  /* 0x0009700001987983 */ /* 0x000f220000300a00 */
[----:B------:R-:W-:-:S03]  /*154c0*/  IMAD.WIDE R92, R20, 0x4, R16 ;  /* 0x00000004145c7825 */ /* 0x000fc600078e0210 */
[----:B------:R-:W4:Y:S04]  /*154d0*/  LDL.LU.64 R86, [R1+0x978] ;  /* 0x0009780001567983 */ /* 0x000f280000300a00 */
[----:B------:R-:W4:Y:S04]  /*154e0*/  LDL.LU.64 R16, [R1+0xa80] ;  /* 0x000a800001107983 */ /* 0x000f280000300a00 */
[----:B------:R1:W-:Y:S04]  /*154f0*/  STL.64 [R1+0x15c0], R222 ;  /* 0x0015c0de01007387 */ /* 0x0003e80000100a00 */
[----:B------:R1:W-:Y:S01]  /*15500*/  STL.64 [R1+0x15c8], R30 ;  /* 0x0015c81e01007387 */ /* 0x0003e20000100a00 */
[----:B--2---:R-:W-:-:S03]  /*15510*/  IMAD.WIDE R28, R20, 0x4, R212 ;  /* 0x00000004141c7825 */ /* 0x004fc600078e02d4 */
[----:B------:R-:W2:Y:S01]  /*15520*/  LDL.LU.64 R212, [R1+0xa88] ;  /* 0x000a880001d47983 */ /* 0x000ea20000300a00 */
[----:B---3--:R-:W-:-:S03]  /*15530*/  IMAD.WIDE R220, R20, 0x4, R220 ;  /* 0x0000000414dc7825 */ /* 0x008fc600078e02dc */
[----:B------:R3:W-:Y:S04]  /*15540*/  STL.64 [R1+0x15b8], R158 ;  /* 0x0015b89e01007387 */ /* 0x0007e80000100a00 */
[----:B------:R-:W3:Y:S04]  /*15550*/  LDL.LU.64 R18, [R1+0xa90] ;  /* 0x000a900001127983 */ /* 0x000ee80000300a00 */
[----:B------:R-:W3:Y:S04]  /*15560*/  LDL.LU.64 R22, [R1+0x9c8] ;  /* 0x0009c80001167983 */ /* 0x000ee80000300a00 */
[----:B------:R1:W-:Y:S04]  /*15570*/  STL.64 [R1+0x15b0], R92 ;  /* 0x0015b05c01007387 */ /* 0x0003e80000100a00 */
[----:B------:R1:W-:Y:S04]  /*15580*/  STL.64 [R1+0x15a0], R220 ;  /* 0x0015a0dc01007387 */ /* 0x0003e80000100a00 */
[----:B------:R1:W-:Y:S01]  /*15590*/  STL.64 [R1+0x15a8], R28 ;  /* 0x0015a81c01007387 */ /* 0x0003e20000100a00 */
[----:B----4-:R-:W-:-:S05]  /*155a0*/  IMAD.WIDE R156, R20, 0x4, R156 ;  /* 0x00000004149c7825 */ /* 0x010fca00078e029c */
[----:B------:R4:W-:Y:S04]  /*155b0*/  STL.64 [R1+0x1598], R156 ;  /* 0x0015989c01007387 */ /* 0x0009e80000100a00 */
[----:B-1----:R-:W4:Y:S01]  /*155c0*/  LDL.64 R82, [R1+0x1938] ;  /* 0x0019380001527983 */ /* 0x002f220000100a00 */
[----:B------:R-:W-:Y:S01]  /*155d0*/  MOV R0, c[0x0][0x180] ;  /* 0x0000600000007a02 */ /* 0x000fe20000000f00 */
[----:B------:R-:W-:Y:S02]  /*155e0*/  IMAD.WIDE R90, R20, 0x4, R90 ;  /* 0x00000004145a7825 */ /* 0x000fe400078e025a */
[----:B------:R-:W4:Y:S01]  /*155f0*/  LDL.64 R146, [R1+0x1918] ;  /* 0x0019180001927983 */ /* 0x000f220000100a00 */
[----:B------:R-:W-:Y:S01]  /*15600*/  IADD3 R0, R0, -0x80, RZ ;  /* 0xffffff8000007810 */ /* 0x000fe20007ffe0ff */
[----:B------:R-:W-:-:S02]  /*15610*/  IMAD.WIDE R26, R20, 0x4, R26 ;  /* 0x00000004141a7825 */ /* 0x000fc400078e021a */
[----:B------:R-:W4:Y:S01]  /*15620*/  LDL.64 R208, [R1+0x18f8] ;  /* 0x0018f80001d07983 */ /* 0x000f220000100a00 */
[----:B------:R-:W-:-:S03]  /*15630*/  ISETP.GE.U32.AND P2, PT, R0, 0x7fffff41, PT ;  /* 0x7fffff410000780c */ /* 0x000fc60003f46070 */
[----:B------:R-:W1:Y:S01]  /*15640*/  S2R R0, SR_TID.X ;  /* 0x0000000000007919 */ /* 0x000e620000002100 */
[----:B------:R-:W-:-:S09]  /*15650*/  IMAD.WIDE R218, R20, 0x4, R218 ;  /* 0x0000000414da7825 */ /* 0x000fd200078e02da */
[----:B------:R1:W-:Y:S01]  /*15660*/  LDGSTS.E [R21+0x3f800], [R14.64], !P2 ;  /* 0x3f8000000e157fae */ /* 0x0003e2000d121844 */
[----:B------:R-:W-:-:S03]  /*15670*/  IMAD.WIDE R154, R20, 0x4, R154 ;  /* 0x00000004149a7825 */ /* 0x000fc600078e029a */
[----:B------:R1:W-:Y:S01]  /*15680*/  STL.64 [R1+0x1590], R90 ;  /* 0x0015905a01007387 */ /* 0x0003e20000100a00 */
[----:B------:R-:W-:-:S03]  /*15690*/  IMAD.WIDE R88, R20, 0x4, R88 ;  /* 0x0000000414587825 */ /* 0x000fc600078e0258 */
[----:B------:R1:W-:Y:S01]  /*156a0*/  STL.64 [R1+0x1580], R218 ;  /* 0x001580da01007387 */ /* 0x0003e20000100a00 */
[----:B------:R-:W-:-:S03]  /*156b0*/  IMAD.WIDE R24, R20, 0x4, R24 ;  /* 0x0000000414187825 */ /* 0x000fc600078e0218 */
[----:B------:R1:W-:Y:S01]  /*156c0*/  STL.64 [R1+0x1588], R26 ;  /* 0x0015881a01007387 */ /* 0x0003e20000100a00 */
[----:B------:R-:W-:-:S03]  /*156d0*/  IMAD.WIDE R216, R20, 0x4, R216 ;  /* 0x0000000414d87825 */ /* 0x000fc600078e02d8 */
[----:B------:R2:W-:Y:S01]  /*156e0*/  STL.64 [R1+0x1578], R154 ;  /* 0x0015789a01007387 */ /* 0x0005e20000100a00 */
[----:B-1----:R-:W-:-:S03]  /*156f0*/  IMAD.WIDE R14, R252, 0x4, R16 ;  /* 0x00000004fc0e7825 */ /* 0x002fc600078e0210 */
[----:B------:R1:W-:Y:S01]  /*15700*/  STL.64 [R1+0x1570], R88 ;  /* 0x0015705801007387 */ /* 0x0003e20000100a00 */
[----:B------:R-:W-:-:S03]  /*15710*/  IMAD.WIDE R152, R20, 0x4, R152 ;  /* 0x0000000414987825 */ /* 0x000fc600078e0298 */
[----:B------:R1:W-:Y:S01]  /*15720*/  STL.64 [R1+0x1560], R216 ;  /* 0x001560d801007387 */ /* 0x0003e20000100a00 */
[----:B------:R-:W-:-:S03]  /*15730*/  IMAD.WIDE R86, R20, 0x4, R86 ;  /* 0x0000000414567825 */ /* 0x000fc600078e0256 */
[----:B------:R1:W-:Y:S04]  /*15740*/  STL.64 [R1+0x1568], R24 ;  /* 0x0015681801007387 */ /* 0x0003e80000100a00 */
[----:B------:R1:W-:Y:S04]  /*15750*/  LDGSTS.E [R21+0x3fa00], [R14.64], !P2 ;  /* 0x3fa000000e157fae */ /* 0x0003e8000d121844 */
[----:B------:R1:W-:Y:S04]  /*15760*/  STL.64 [R1+0x1558], R152 ;  /* 0x0015589801007387 */ /* 0x0003e80000100a00 */
[----:B------:R1:W-:Y:S04]  /*15770*/  STL.64 [R1+0x1550], R86 ;  /* 0x0015505601007387 */ /* 0x0003e80000100a00 */
[----:B------:R1:W-:Y:S01]  /*15780*/  STL [R1+0x19fc], R2 ;  /* 0x0019fc0201007387 */ /* 0x0003e20000100800 */
[----:B--2---:R-:W-:Y:S01]  /*15790*/  IMAD.WIDE R16, R252, 0x4, R212 ;  /* 0x00000004fc107825 */ /* 0x004fe200078e02d4 */
[----:B------:R-:W-:-:S02]  /*157a0*/  LOP3.LUT R213, R0, 0x3f, RZ, 0xc0, !PT ;  /* 0x0000003f00d57812 */ /* 0x000fc400078ec0ff */
[----:B------:R-:W-:Y:S02]  /*157b0*/  SHF.R.S32.HI R0, RZ, 0x6, R0 ;  /* 0x00000006ff007819 */ /* 0x000fe40000011400 */
[----:B------:R1:W-:Y:S01]  /*157c0*/  LDGSTS.E [R21+0x3fc00], [R16.64], !P2 ;  /* 0x3fc0000010157fae */ /* 0x0003e2000d121844 */
[----:B------:R-:W-:Y:S01]  /*157d0*/  IMAD.SHL.U32 R213, R213, 0x4, RZ ;  /* 0x00000004d5d57824 */ /* 0x000fe200078e00ff */
[----:B------:R-:W-:Y:S01]  /*157e0*/  SGXT R212, R0, 0x1 ;  /* 0x0000000100d4781a */ /* 0x000fe20000000200 */
[----:B---3--:R-:W-:-:S03]  /*157f0*/  IMAD.WIDE R18, R252, 0x4, R18 ;  /* 0x00000004fc127825 */ /* 0x008fc600078e0212 */
[C---:B------:R-:W-:Y:S01]  /*15800*/  LOP3.LUT R0, R213.reuse, 0x110, R212, 0x78, !PT ;  /* 0x00000110d5007812 */ /* 0x040fe200078e78d4 */
[----:B------:R-:W-:Y:S01]  /*15810*/  IMAD.WIDE R22, R20, 0x4, R22 ;  /* 0x0000000414167825 */ /* 0x000fe200078e0216 */
[----:B------:R1:W-:Y:S04]  /*15820*/  LDGSTS.E [R21+0x3fe00], [R18.64], !P2 ;  /* 0x3fe0000012157fae */ /* 0x0003e8000d121844 */
[----:B------:R-:W0:Y:S04]  /*15830*/  LDGDEPBAR ;  /* 0x00000000000079af */ /* 0x000e280000000000 */
[----:B------:R1:W-:Y:S04]  /*15840*/  STL.64 [R1+0x1548], R22 ;  /* 0x0015481601007387 */ /* 0x0003e80000100a00 */
[----:B----4-:R2:W-:Y:S04]  /*15850*/  LDGSTS.E [R0+0x50000], [R82.64], P1 ;  /* 0x5000000052007fae */ /* 0x0105e80008921844 */
[----:B------:R3:W-:Y:S04]  /*15860*/  LDGSTS.E [R0+0x50800], [R146.64], P1 ;  /* 0x5080000092007fae */ /* 0x0007e80008921844 */
[----:B------:R4:W-:Y:S04]  /*15870*/  LDGSTS.E [R0+0x51000], [R208.64], P1 ;  /* 0x51000000d0007fae */ /* 0x0009e80008921844 */
[----:B--2---:R-:W2:Y:S04]  /*15880*/  LDL.LU.64 R82, [R1+0x21e8] ;  /* 0x0021e80001527983 */ /* 0x004ea80000300a00 */
[----:B---3--:R-:W3:Y:S04]  /*15890*/  LDL.LU.64 R146, [R1+0x21e0] ;  /* 0x0021e00001927983 */ /* 0x008ee80000300a00 */
[----:B----4-:R-:W4:Y:S04]  /*158a0*/  LDL.LU.64 R208, [R1+0x21d8] ;  /* 0x0021d80001d07983 */ /* 0x010f280000300a00 */
[----:B--2---:R2:W-:Y:S04]  /*158b0*/  LDGSTS.E [R0+0x51800], [R82.64], P1 ;  /* 0x5180000052007fae */ /* 0x0045e80008921844 */
[----:B------:R1:W-:Y:S04]  /*158c0*/  LDGSTS.E [R0+0x52000], [R148.64], P1 ;  /* 0x5200000094007fae */ /* 0x0003e80008921844 */
[----:B------:R3:W-:Y:S04]  /*158d0*/  LDGSTS.E [R0+0x52800], [R210.64], P1 ;  /* 0x52800000d2007fae */ /* 0x0007e80008921844 */
[----:B--2---:R-:W2:Y:S04]  /*158e0*/  LDL.LU.64 R82, [R1+0x21d0] ;  /* 0x0021d00001527983 */ /* 0x004ea80000300a00 */
[----:B-1----:R-:W2:Y:S04]  /*158f0*/  LDL.LU.64 R148, [R1+0x21c8] ;  /* 0x0021c80001947983 */ /* 0x002ea80000300a00 */
[----:B---3--:R-:W3:Y:S04]  /*15900*/  LDL.LU.64 R210, [R1+0x21c0] ;  /* 0x0021c00001d27983 */ /* 0x008ee80000300a00 */
[----:B------:R1:W-:Y:S04]  /*15910*/  LDGSTS.E [R0+0x53000], [R84.64], P1 ;  /* 0x5300000054007fae */ /* 0x0003e80008921844 */
[----:B------:R4:W-:Y:S04]  /*15920*/  LDGSTS.E [R0+0x53800], [R150.64], P1 ;  /* 0x5380000096007fae */ /* 0x0009e80008921844 */
[----:B------:R4:W-:Y:S04]  /*15930*/  LDGSTS.E [R0+0x54000], [R214.64], P1 ;  /* 0x54000000d6007fae */ /* 0x0009e80008921844 */
[----:B-1----:R-:W2:Y:S04]  /*15940*/  LDL.LU.64 R84, [R1+0x21b8] ;  /* 0x0021b80001547983 */ /* 0x002ea80000300a00 */
[----:B----4-:R-:W4:Y:S04]  /*15950*/  LDL.LU.64 R150, [R1+0x21b0] ;  /* 0x0021b00001967983 */ /* 0x010f280000300a00 */
[----:B------:R-:W2:Y:S04]  /*15960*/  LDL.LU.64 R214, [R1+0x21a8] ;  /* 0x0021a80001d67983 */ /* 0x000ea80000300a00 */
[----:B------:R1:W-:Y:S04]  /*15970*/  LDGSTS.E [R0+0x54800], [R12.64], P1 ;  /* 0x548000000c007fae */ /* 0x0003e80008921844 */
[----:B------:R1:W-:Y:S04]  /*15980*/  LDGSTS.E [R0+0x55000], [R10.64], P1 ;  /* 0x550000000a007fae */ /* 0x0003e80008921844 */
[----:B------:R1:W-:Y:S04]  /*15990*/  LDGSTS.E [R0+0x55800], [R8.64], P1 ;  /* 0x5580000008007fae */ /* 0x0003e80008921844 */
[----:B-1----:R-:W4:Y:S04]  /*159a0*/  LDL.LU.64 R12, [R1+0x21a0] ;  /* 0x0021a000010c7983 */ /* 0x002f280000300a00 */
[----:B------:R-:W4:Y:S04]  /*159b0*/  LDL.LU.64 R10, [R1+0x2198] ;  /* 0x00219800010a7983 */ /* 0x000f280000300a00 */
[----:B------:R-:W4:Y:S04]  /*159c0*/  LDL.LU.64 R8, [R1+0x2190] ;  /* 0x0021900001087983 */ /* 0x000f280000300a00 */
[----:B------:R1:W-:Y:S04]  /*159d0*/  LDGSTS.E [R0+0x56000], [R6.64], P1 ;  /* 0x5600000006007fae */ /* 0x0003e80008921844 */
[----:B------:R1:W-:Y:S04]  /*159e0*/  LDGSTS.E [R0+0x56800], [R4.64], P1 ;  /* 0x5680000004007fae */ /* 0x0003e80008921844 */
[----:B------:R2:W-:Y:S04]  /*159f0*/  LDGSTS.E [R0+0x57000], [R250.64], P1 ;  /* 0x57000000fa007fae */ /* 0x0005e80008921844 */
[----:B-1----:R-:W4:Y:S04]  /*15a00*/  LDL.LU.64 R6, [R1+0x2188] ;  /* 0x0021880001067983 */ /* 0x002f280000300a00 */
[----:B------:R-:W4:Y:S04]  /*15a10*/  LDL.LU.64 R4, [R1+0x2180] ;  /* 0x0021800001047983 */ /* 0x000f280000300a00 */
[----:B------:R1:W-:Y:S04]  /*15a20*/  LDGSTS.E [R0+0x57800], [R248.64], P1 ;  /* 0x57800000f8007fae */ /* 0x0003e80008921844 */
[----:B------:R1:W-:Y:S04]  /*15a30*/  LDGSTS.E [R0+0x58000], [R246.64], P1 ;  /* 0x58000000f6007fae */ /* 0x0003e80008921844 */
[----:B------:R1:W-:Y:S04]  /*15a40*/  LDGSTS.E [R0+0x58800], [R244.64], P1 ;  /* 0x58800000f4007fae */ /* 0x0003e80008921844 */
[----:B------:R1:W-:Y:S04]  /*15a50*/  LDGSTS.E [R0+0x59000], [R242.64], P1 ;  /* 0x59000000f2007fae */ /* 0x0003e80008921844 */
[----:B------:R1:W-:Y:S01]  /*15a60*/  LDGSTS.E [R0+0x59800], [R240.64], P1 ;  /* 0x59800000f0007fae */ /* 0x0003e20008921844 */
[----:B------:R-:W-:-:S03]  /*15a70*/  LOP3.LUT R213, R213, 0x110, R212, 0x78, !PT ;  /* 0x00000110d5d57812 */ /* 0x000fc600078e78d4 */
[----:B------:R1:W-:Y:S04]  /*15a80*/  LDGSTS.E [R0+0x5a000], [R238.64], P1 ;  /* 0x5a000000ee007fae */ /* 0x0003e80008921844 */
[----:B------:R1:W-:Y:S04]  /*15a90*/  LDGSTS.E [R0+0x5a800], [R236.64], P1 ;  /* 0x5a800000ec007fae */ /* 0x0003e80008921844 */
[----:B------:R1:W-:Y:S04]  /*15aa0*/  LDGSTS.E [R0+0x5b000], [R234.64], P1 ;  /* 0x5b000000ea007fae */ /* 0x0003e80008921844 */
[----:B------:R1:W-:Y:S01]  /*15ab0*/  LDGSTS.E [R0+0x5b800], [R232.64], P1 ;  /* 0x5b800000e8007fae */ /* 0x0003e20008921844 */
[----:B------:R-:W-:-:S03]  /*15ac0*/  LOP3.LUT R213, R213, 0x20, RZ, 0x3c, !PT ;  /* 0x00000020d5d57812 */ /* 0x000fc600078e3cff */
        /* <DEDUP_REMOVED lines=8> */
[----:B------:R1:W-:Y:S04]  /*15b50*/  STL [R1+0x1988], R3 ;  /* 0x0019880301007387 */ /* 0x0003e80000100800 */
        /* <DEDUP_REMOVED lines=23> */
[----:B---3--:R-:W1:Y:S04]  /*15cd0*/  S2R R125, SR_TID.X ;  /* 0x00000000007d7919 */ /* 0x008e680000002100 */
[----:B------:R2:W-:Y:S04]  /*15ce0*/  LDGSTS.E [R213+0x5ba00], [R168.64], P1 ;  /* 0x5ba00000a8d57fae */ /* 0x0005e80008921844 */
[----:B------:R2:W-:Y:S04]  /*15cf0*/  LDGSTS.E [R213+0x5c200], [R166.64], P1 ;  /* 0x5c200000a6d57fae */ /* 0x0005e80008921844 */
[----:B------:R2:W-:Y:S04]  /*15d00*/  LDGSTS.E [R213+0x5ca00], [R164.64], P1 ;  /* 0x5ca00000a4d57fae */ /* 0x0005e80008921844 */
[----:B------:R2:W-:Y:S04]  /*15d10*/  LDGSTS.E [R213+0x5d200], [R162.64], P1 ;  /* 0x5d200000a2d57fae */ /* 0x0005e80008921844 */
[----:B------:R2:W-:Y:S01]  /*15d20*/  LDGSTS.E [R213+0x5da00], [R160.64], P1 ;  /* 0x5da00000a0d57fae */ /* 0x0005e20008921844 */
[----:B-1----:R-:W-:-:S03]  /*15d30*/  LOP3.LUT R0, R125, 0x3f, RZ, 0xc0, !PT ;  /* 0x0000003f7d007812 */ /* 0x002fc600078ec0ff */
[----:B------:R2:W-:Y:S01]  /*15d40*/  LDGSTS.E [R213+0x5e200], [R158.64], P1 ;  /* 0x5e2000009ed57fae */ /* 0x0005e20008921844 */
[----:B------:R-:W-:Y:S01]  /*15d50*/  SHF.R.S32.HI R125, RZ, 0x6, R125 ;  /* 0x00000006ff7d7819 */ /* 0x000fe2000001147d */
[----:B------:R-:W-:-:S03]  /*15d60*/  IMAD.SHL.U32 R0, R0, 0x4, RZ ;  /* 0x0000000400007824 */ /* 0x000fc600078e00ff */
[----:B------:R-:W-:Y:S01]  /*15d70*/  SGXT R124, R125, 0x1 ;  /* 0x000000017d7c781a */ /* 0x000fe20000000200 */
[----:B------:R2:W-:Y:S03]  /*15d80*/  LDGSTS.E [R213+0x5ea00], [R156.64], P1 ;  /* 0x5ea000009cd57fae */ /* 0x0005e60008921844 */
[C-C-:B------:R-:W-:Y:S01]  /*15d90*/  LOP3.LUT R125, R0.reuse, 0x110, R124.reuse, 0x78, !PT ;  /* 0x00000110007d7812 */ /* 0x140fe200078e787c */
[----:B------:R2:W-:Y:S03]  /*15da0*/  LDGSTS.E [R213+0x5f200], [R154.64], P1 ;  /* 0x5f2000009ad57fae */ /* 0x0005e60008921844 */
[----:B------:R-:W-:Y:S01]  /*15db0*/  LOP3.LUT R125, R125, 0x40, RZ, 0x3c, !PT ;  /* 0x000000407d7d7812 */ /* 0x000fe200078e3cff */
        /* <DEDUP_REMOVED lines=71> */
[----:B------:R2:W-:Y:S04]  /*16230*/  STL [R1+0x194c], R19 ;  /* 0x00194c1301007387 */ /* 0x0005e80000100800 */
[----:B-1----:R-:W1:Y:S04]  /*16240*/  S2R R44, SR_TID.X ;  /* 0x00000000002c7919 */ /* 0x002e680000002100 */
        /* <DEDUP_REMOVED lines=11> */
[----:B------:R-:W0:Y:S01]  /*16300*/  LDGDEPBAR ;  /* 0x00000000000079af */ /* 0x000e220000000000 */
[----:B------:R-:W-:Y:S05]  /*16310*/  @P0 BRA `(.L_x_0) ;  /* 0x00003a8000000947 */ /* 0x000fea0003800000 */
[----:B-1----:R1:W-:Y:S01]  /*16320*/  STL [R1+0x440], RZ ;  /* 0x000440ff01007387 */ /* 0x0023e20000100800 */
[----:B--2---:R-:W-:Y:S01]  /*16330*/  SHF.L.U32 R0, R44, 0x6, RZ ;  /* 0x000000062c007819 */ /* 0x004fe200000006ff */
[----:B------:R-:W-:Y:S01]  /*16340*/  CS2R R208, SRZ ;  /* 0x0000000000d07805 */ /* 0x000fe2000001ff00 */
[----:B------:R-:W-:Y:S01]  /*16350*/  CS2R R210, SRZ ;  /* 0x0000000000d27805 */ /* 0x000fe2000001ff00 */
[----:B------:R1:W-:Y:S01]  /*16360*/  STL [R1+0x444], RZ ;  /* 0x000444ff01007387 */ /* 0x0003e20000100800 */
[----:B------:R-:W-:Y:S01]  /*16370*/  LOP3.LUT R0, R0, 0x800, RZ, 0xc0, !PT ;  /* 0x0000080000007812 */ /* 0x000fe200078ec0ff */
[----:B------:R-:W-:Y:S01]  /*16380*/  CS2R R172, SRZ ;  /* 0x0000000000ac7805 */ /* 0x000fe2000001ff00 */
[----:B------:R-:W-:Y:S01]  /*16390*/  CS2R R174, SRZ ;  /* 0x0000000000ae7805 */ /* 0x000fe2000001ff00 */
[----:B------:R1:W-:Y:S01]  /*163a0*/  STL [R1+0x448], RZ ;  /* 0x000448ff01007387 */ /* 0x0003e20000100800 */
[----:B------:R-:W-:Y:S01]  /*163b0*/  CS2R R4, SRZ ;  /* 0x0000000000047805 */ /* 0x000fe2000001ff00 */
        /* <DEDUP_REMOVED lines=115> */
[----:B------:R-:W-:-:S03]  /*16af0*/  CS2R R42, SRZ ;  /* 0x00000000002a7805 */ /* 0x000fc6000001ff00 */
[----:B------:R1:W-:Y:S04]  /*16b00*/  STL [R1+0x1210], RZ ;  /* 0x001210ff01007387 */ /* 0x0003e80000100800 */
        /* <DEDUP_REMOVED lines=479> */
[----:B------:R1:W-:Y:S04]  /*18900*/  STL [R1], RZ ;  /* 0x000000ff01007387 */ /* 0x0003e80000100800 */
        /* <DEDUP_REMOVED lines=291> */
[----:B------:R1:W-:Y:S04]  /*19b40*/  STL [R1+0x2170], R0 ;  /* 0x0021700001007387 */ /* 0x0003e80000100800 */
        /* <DEDUP_REMOVED lines=35> */
[----:B------:R1:W-:Y:S01]  /*19d80*/  STL [R1+0x7bc], RZ ;  /* 0x0007bcff01007387 */ /* 0x0003e20000100800 */
[----:B------:R-:W-:Y:S05]  /*19d90*/  BRA `(.L_x_1) ;  /* 0x0004b41000007947 */ /* 0x000fea0003800000 */
.L_x_0:
[----:B-1----:R-:W-:Y:S01]  /*19da0*/  STL [R1+0x153c], RZ ;  /* 0x00153cff01007387 */ /* 0x002fe20000100800 */
[----:B--2---:R-:W-:Y:S01]  /*19db0*/  IMAD.MOV.U32 R0, RZ, RZ, 0x3f ;  /* 0x0000003fff007424 */ /* 0x004fe200078e00ff */
[C---:B------:R-:W-:Y:S01]  /*19dc0*/  LOP3.LUT R16, R44.reuse, 0x7, RZ, 0xc0, !PT ;  /* 0x000000072c107812 */ /* 0x040fe200078ec0ff */
[C---:B------:R-:W-:Y:S01]  /*19dd0*/  IMAD.SHL.U32 R4, R44.reuse, 0x2, RZ ;  /* 0x000000022c047824 */ /* 0x040fe200078e00ff */
[----:B------:R-:W-:Y:S01]  /*19de0*/  STL [R1+0x440], RZ ;  /* 0x000440ff01007387 */ /* 0x000fe20000100800 */
[----:B------:R-:W-:Y:S01]  /*19df0*/  IMAD.SHL.U32 R18, R44, 0x40, RZ ;  /* 0x000000402c127824 */ /* 0x000fe200078e00ff */
[----:B------:R-:W-:Y:S01]  /*19e00*/  IADD3 R2, R0, c[0x0][0x180], RZ ;  /* 0x0000600000027a10 */ /* 0x000fe20007ffe0ff */
[----:B------:R-:W-:Y:S01]  /*19e10*/  IMAD R16, R16, 0x110, RZ ;  /* 0x0000011010107824 */ /* 0x000fe200078e02ff */
[----:B------:R-:W-:Y:S01]  /*19e20*/  STL [R1+0x444], RZ ;  /* 0x000444ff01007387 */ /* 0x000fe20000100800 */
[----:B------:R-:W-:Y:S01]  /*19e30*/  LOP3.LUT R17, R44, 0x3, RZ, 0xc0, !PT ;  /* 0x000000032c117812 */ /* 0x000fe200078ec0ff */
[----:B------:R-:W-:Y:S01]  /*19e40*/  IMAD.SHL.U32 R242, R252, 0x4, RZ ;  /* 0x00000004fcf27824 */ /* 0x000fe200078e00ff */
[----:B------:R-:W-:Y:S01]  /*19e50*/  SHF.R.S32.HI R3, RZ, 0x1f, R2 ;  /* 0x0000001fff037819 */ /* 0x000fe20000011402 */
[----:B------:R-:W-:Y:S01]  /*19e60*/  STL [R1+0x448], RZ ;  /* 0x000448ff01007387 */ /* 0x000fe20000100800 */
[----:B------:R-:W-:Y:S01]  /*19e70*/  LOP3.LUT R16, R16, 0x30, R4, 0x78, !PT ;  /* 0x0000003010107812 */ /* 0x000fe200078e7804 */
[----:B------:R-:W-:Y:S01]  /*19e80*/  IMAD R17, R17, 0x820, RZ ;  /* 0x0000082011117824 */ /* 0x000fe200078e02ff */
[----:B------:R-:W-:Y:S01]  /*19e90*/  LEA.HI R3, R3, R2, RZ, 0x6 ;  /* 0x0000000203037211 */ /* 0x000fe200078f30ff */
[----:B------:R-:W-:Y:S01]  /*19ea0*/  STL [R1+0x44c], RZ ;  /* 0x00044cff01007387 */ /* 0x000fe20000100800 */
[----:B------:R-:W-:Y:S01]  /*19eb0*/  LOP3.LUT R18, R18, 0x800, RZ, 0xc0, !PT ;  /* 0x0000080012127812 */ /* 0x000fe200078ec0ff */
[----:B------:R-:W-:Y:S01]  /*19ec0*/  IMAD.MOV.U32 R243, RZ, RZ, -0x1 ;  /* 0xfffffffffff37424 */ /* 0x000fe200078e00ff */
[----:B------:R-:W-:Y:S01]  /*19ed0*/  SHF.R.S32.HI R45, RZ, 0x6, R3 ;  /* 0x00000006ff2d7819 */ /* 0x000fe20000011403 */
[----:B------:R-:W-:Y:S01]  /*19ee0*/  STL [R1+0x570], RZ ;  /* 0x000570ff01007387 */ /* 0x000fe20000100800 */
[----:B------:R-:W-:Y:S01]  /*19ef0*/  LOP3.LUT R3, R16, R18, RZ, 0xfc, !PT ;  /* 0x0000001210037212 */ /* 0x000fe200078efcff */
[----:B------:R-:W-:Y:S01]  /*19f00*/  CS2R R208, SRZ ;  /* 0x0000000000d07805 */ /* 0x000fe2000001ff00 */
[----:B------:R-:W-:Y:S01]  /*19f10*/  SHF.R.S32.HI R0, RZ, 0x1f, R252 ;  /* 0x0000001fff007819 */ /* 0x000fe200000114fc */
[----:B------:R-:W-:Y:S01]  /*19f20*/  STL [R1+0x574], RZ ;  /* 0x000574ff01007387 */ /* 0x000fe20000100800 */
[----:B------:R-:W-:Y:S01]  /*19f30*/  SHF.R.S32.HI R2, RZ, 0x1f, R20 ;  /* 0x0000001fff027819 */ /* 0x000fe20000011414 */
[----:B------:R-:W-:Y:S01]  /*19f40*/  CS2R R210, SRZ ;  /* 0x0000000000d27805 */ /* 0x000fe2000001ff00 */
[----:B------:R-:W-:Y:S01]  /*19f50*/  LOP3.LUT R44, R17, 0x5c, R44, 0x78, !PT ;  /* 0x0000005c112c7812 */ /* 0x000fe200078e782c */
[----:B------:R-:W-:Y:S01]  /*19f60*/  STL [R1+0x578], RZ ;  /* 0x000578ff01007387 */ /* 0x000fe20000100800 */
[----:B------:R-:W-:Y:S01]  /*19f70*/  SHF.L.U64.HI R0, R252, 0x2, R0 ;  /* 0x00000002fc007819 */ /* 0x000fe20000010200 */
[----:B------:R-:W-:Y:S01]  /*19f80*/  CS2R R172, SRZ ;  /* 0x0000000000ac7805 */ /* 0x000fe2000001ff00 */
[----:B------:R-:W-:Y:S01]  /*19f90*/  SHF.L.U64.HI R2, R20, 0x2, R2 ;  /* 0x0000000214027819 */ /* 0x000fe20000010202 */
[----:B------:R-:W-:Y:S01]  /*19fa0*/  STL [R1+0x57c], RZ ;  /* 0x00057cff01007387 */ /* 0x000fe20000100800 */
[----:B------:R-:W-:Y:S01]  /*19fb0*/  MOV R252, 0x1 ;  /* 0x0000000100fc7802 */ /* 0x000fe20000000f00 */
[----:B------:R-:W-:Y:S01]  /*19fc0*/  CS2R R174, SRZ ;  /* 0x0000000000ae7805 */ /* 0x000fe2000001ff00 */
[----:B------:R-:W-:Y:S01]  /*19fd0*/  CS2R R4, SRZ ;  /* 0x0000000000047805 */ /* 0x000fe2000001ff00 */
[----:B------:R-:W-:Y:S01]  /*19fe0*/  STL [R1+0x540], RZ ;  /* 0x000540ff01007387 */ /* 0x000fe20000100800 */
[----:B------:R-:W-:Y:S01]  /*19ff0*/  CS2R R6, SRZ ;  /* 0x0000000000067805 */ /* 0x000fe2000001ff00 */
        /* <DEDUP_REMOVED lines=113> */
[----:B------:R-:W-:Y:S01]  /*1a710*/  IADD3 R45, R45, -0x2, RZ ;  /* 0xfffffffe2d2d7810 */ /* 0x000fe20007ffe0ff */
[----:B------:R-:W-:Y:S01]  /*1a720*/  STL [R1+0x1244], RZ ;  /* 0x001244ff01007387 */ /* 0x000fe20000100800 */
[----:B------:R-:W-:-:S03]  /*1a730*/  LOP3.LUT R44, R44, 0x20, RZ, 0x3c, !PT ;  /* 0x000000202c2c7812 */ /* 0x000fc600078e3cff */
[----:B------:R-:W-:Y:S04]  /*1a740*/  STL [R1+0x1248], RZ ;  /* 0x001248ff01007387 */ /* 0x000fe80000100800 */
        /* <DEDUP_REMOVED lines=473> */
[----:B------:R-:W-:Y:S04]  /*1c4e0*/  STL [R1], RZ ;  /* 0x000000ff01007387 */ /* 0x000fe80000100800 */
        /* <DEDUP_REMOVED lines=250> */
[----:B------:R1:W-:Y:S04]  /*1d490*/  STL [R1+0x2170], R18 ;  /* 0x0021701201007387 */ /* 0x0003e80000100800 */
[----:B------:R-:W-:Y:S04]  /*1d4a0*/  STL [R1+0x8c], RZ ;  /* 0x00008cff01007387 */ /* 0x000fe80000100800 */
[----:B------:R-:W-:Y:S01]  /*1d4b0*/  STL [R1+0x2a0], RZ ;  /* 0x0002a0ff01007387 */ /* 0x000fe20000100800 */
[----:B-1----:R-:W-:-:S03]  /*1d4c0*/  CS2R R18, SRZ ;  /* 0x0000000000127805 */ /* 0x002fc6000001ff00 */
[----:B------:R-:W-:Y:S04]  /*1d4d0*/  STL [R1+0x2a4], RZ ;  /* 0x0002a4ff01007387 */ /* 0x000fe80000100800 */
[----:B------:R1:W-:Y:S04]  /*1d4e0*/  STL [R1+0x214c], R3 ;  /* 0x00214c0301007387 */ /* 0x0003e80000100800 */
[----:B------:R2:W-:Y:S04]  /*1d4f0*/  STL [R1+0x2a8], RZ ;  /* 0x0002a8ff01007387 */ /* 0x0005e80000100800 */
[----:B------:R2:W-:Y:S01]  /*1d500*/  STL [R1+0x2ac], RZ ;  /* 0x0002acff01007387 */ /* 0x0005e20000100800 */
[----:B-1----:R-:W-:-:S03]  /*1d510*/  LOP3.LUT R3, R3, 0x40, RZ, 0x3c, !PT ;  /* 0x0000004003037812 */ /* 0x002fc600078e3cff */
        /* <DEDUP_REMOVED lines=72> */
[----:B------:R2:W-:Y:S02]  /*1d9a0*/  STL [R1+0x2164], R3 ;  /* 0x0021640301007387 */ /* 0x0005e40000100800 */
.L_x_2:
[----:B------:R-:W3:Y:S01]  /*1d9b0*/  LDL R44, [R1+0x214c] ;  /* 0x00214c00012c7983 */ /* 0x000ee20000100800 */
[----:B------:R-:W-:-:S04]  /*1d9c0*/  DEPBAR.LE SB0, 0x2 ;  /* 0x000080800000791a */ /* 0x000fc80000000000 */
[----:B------:R-:W-:Y:S01]  /*1d9d0*/  STL [R1+0x22d8], R252 ;  /* 0x0022d8fc01007387 */ /* 0x000fe20000100800 */
[----:B--2--5:R-:W-:-:S03]  /*1d9e0*/  IADD3 R3, R243, 0x1, RZ ;  /* 0x00000001f3037810 */ /* 0x024fc60007ffe0ff */
[----:B------:R3:W-:Y:S04]  /*1d9f0*/  STL [R1+0x22d4], R0 ;  /* 0x0022d40001007387 */ /* 0x0007e80000100800 */
[----:B------:R-:W-:Y:S01]  /*1da00*/  BAR.SYNC.DEFER_BLOCKING 0x0 ;  /* 0x0000000000007b1d */ /* 0x000fe20000010000 */
[----:B------:R-:W-:-:S04]  /*1da10*/  ISETP.GT.AND P0, PT, R3, 0x1, PT ;  /* 0x000000010300780c */ /* 0x000fc80003f04270 */
[----:B------:R-:W-:Y:S01]  /*1da20*/  SEL R243, R3, RZ, !P0 ;  /* 0x000000ff03f37207 */ /* 0x000fe20004000000 */
[----:B------:R-:W-:Y:S04]  /*1da30*/  STL [R1+0x22d0], R2 ;  /* 0x0022d00201007387 */ /* 0x000fe80000100800 */
[----:B------:R-:W2:Y:S04]  /*1da40*/  LDL.LU.64 R76, [R1+0x440] ;  /* 0x00044000014c7983 */ /* 0x000ea80000300a00 */
[----:B------:R-:W2:Y:S04]  /*1da50*/  LDL.LU.64 R78, [R1+0x448] ;  /* 0x00044800014e7983 */ /* 0x000ea80000300a00 */
[----:B------:R-:W4:Y:S04]  /*1da60*/  LDL.LU.64 R72, [R1+0x2c0] ;  /* 0x0002c00001487983 */ /* 0x000f280000300a00 */
[----:B------:R-:W4:Y:S04]  /*1da70*/  LDL.LU.64 R74, [R1+0x2c8] ;  /* 0x0002c800014a7983 */ /* 0x000f280000300a00 */
[----:B------:R-:W1:Y:S02]  /*1da80*/  S2R R47, SR_TID.X ;  /* 0x00000000002f7919 */ /* 0x000e640000002100 */
[----:B-1----:R-:W-:-:S02]  /*1da90*/  LOP3.LUT R45, R47, 0x3, RZ, 0xc0, !PT ;  /* 0x000000032f2d7812 */ /* 0x002fc400078ec0ff */
[----:B------:R-:W-:-:S03]  /*1daa0*/  LOP3.LUT R46, R47, 0x3, RZ, 0xc0, !PT ;  /* 0x000000032f2e7812 */ /* 0x000fc600078ec0ff */
[----:B------:R-:W-:Y:S02]  /*1dab0*/  IMAD R45, R45, 0x820, RZ ;  /* 0x000008202d2d7824 */ /* 0x000fe400078e02ff */
[----:B------:R-:W-:-:S03]  /*1dac0*/  IMAD R46, R46, 0x820, RZ ;  /* 0x000008202e2e7824 */ /* 0x000fc600078e02ff */
[--C-:B------:R-:W-:Y:S02]  /*1dad0*/  LOP3.LUT R45, R45, 0x5c, R47.reuse, 0x78, !PT ;  /* 0x0000005c2d2d7812 */ /* 0x100fe400078e782f */
[----:B------:R-:W-:Y:S02]  /*1dae0*/  LOP3.LUT R46, R46, 0x5c, R47, 0x78, !PT ;  /* 0x0000005c2e2e7812 */ /* 0x000fe400078e782f */
[----:B------:R-:W-:-:S03]  /*1daf0*/  LOP3.LUT R45, R45, 0x20, RZ, 0x3c, !PT ;  /* 0x000000202d2d7812 */ /* 0x000fc600078e3cff */
[C---:B------:R-:W-:Y:S02]  /*1db00*/  IMAD R3, R243.reuse, 0x20000, R46 ;  /* 0x00020000f3037824 */ /* 0x040fe400078e022e */
[----:B------:R-:W-:-:S03]  /*1db10*/  IMAD R240, R243, 0x20000, R45 ;  /* 0x00020000f3f07824 */ /* 0x000fc600078e022d */
[----:B------:R-:W-:Y:S04]  /*1db20*/  LDS R68, [R3] ;  /* 0x0000000003447984 */ /* 0x000fe80000000800 */
[----:B------:R-:W-:Y:S04]  /*1db30*/  LDS R70, [R3+0x2000] ;  /* 0x0020000003467984 */ /* 0x000fe80000000800 */
[----:B------:R-:W-:Y:S04]  /*1db40*/  LDS R69, [R240] ;  /* 0x00000000f0457984 */ /* 0x000fe80000000800 */
[----:B------:R-:W-:Y:S04]  /*1db50*/  LDS R71, [R240+0x2000] ;  /* 0x00200000f0477984 */ /* 0x000fe80000000800 */
        /* <DEDUP_REMOVED lines=12> */
[----:B------:R-:W-:Y:S04]  /*1dc20*/  STL [R1+0x2fe0], R243 ;  /* 0x002fe0f301007387 */ /* 0x000fe80000100800 */
        /* <DEDUP_REMOVED lines=27> */
[----:B------:R-:W-:Y:S01]  /*1dde0*/  LDS R183, [R240+0x2500] ;  /* 0x00250000f0b77984 */ /* 0x000fe20000000800 */
[----:B---3--:R-:W-:-:S05]  /*1ddf0*/  IMAD R0, R243, 0x10000, R44 ;  /* 0x00010000f3007824 */ /* 0x008fca00078e022c */
[----:B------:R-:W2:Y:S04]  /*1de00*/  LDSM.16.M88.4 R44, [R0+0x40000] ;  /* 0x04000000002c783b */ /* 0x000ea80000000200 */
[----:B------:R-:W-:Y:S01]  /*1de10*/  STL [R1+0x1534], R0 ;  /* 0x0015340001007387 */ /* 0x000fe20000100800 */
[-C--:B--2---:R-:W-:Y:S08]  /*1de20*/  HMMA.1688.F32.TF32 R176, R68, R44.reuse, R76 ;  /* 0x0000002c44b0723c */ /* 0x084ff0000008104c */
[-C--:B----4-:R-:W-:Y:S08]  /*1de30*/  HMMA.1688.F32.TF32 R76, R64, R44.reuse, R72 ;  /* 0x0000002c404c723c */ /* 0x090ff00000081048 */
[-C--:B------:R-:W-:Y:S08]  /*1de40*/  HMMA.1688.F32.TF32 R72, R60, R44.reuse, R208 ;  /* 0x0000002c3c48723c */ /* 0x080ff000000810d0 */
[-C--:B------:R-:W-:Y:S01]  /*1de50*/  HMMA.1688.F32.TF32 R172, R56, R44.reuse, R172 ;  /* 0x0000002c38ac723c */ /* 0x080fe200000810ac */
[----:B------:R-:W-:Y:S04]  /*1de60*/  STL [R1+0x3170], R46 ;  /* 0x0031702e01007387 */ /* 0x000fe80000100800 */
[----:B------:R-:W-:Y:S04]  /*1de70*/  STL [R1+0x316c], R47 ;  /* 0x00316c2f01007387 */ /* 0x000fe80000100800 */
[----:B------:R-:W-:Y:S04]  /*1de80*/  STL.64 [R1+0x940], R176 ;  /* 0x000940b001007387 */ /* 0x000fe80000100a00 */
[----:B------:R-:W-:Y:S04]  /*1de90*/  STL.64 [R1+0x948], R178 ;  /* 0x000948b201007387 */ /* 0x000fe80000100a00 */
[----:B------:R-:W-:Y:S04]  /*1dea0*/  STL.64 [R1+0x930], R76 ;  /* 0x0009304c01007387 */ /* 0x000fe80000100a00 */
[----:B------:R1:W-:Y:S04]  /*1deb0*/  STL.64 [R1+0x938], R78 ;  /* 0x0009384e01007387 */ /* 0x0003e80000100a00 */
[----:B------:R-:W-:Y:S04]  /*1dec0*/  STL.64 [R1+0x920], R72 ;  /* 0x0009204801007387 */ /* 0x000fe80000100a00 */
[----:B------:R2:W-:Y:S04]  /*1ded0*/  STL.64 [R1+0x928], R74 ;  /* 0x0009284a01007387 */ /* 0x0005e80000100a00 */
[----:B------:R-:W-:Y:S04]  /*1dee0*/  STL.64 [R1+0x910], R172 ;  /* 0x000910ac01007387 */ /* 0x000fe80000100a00 */
[----:B------:R-:W-:Y:S04]  /*1def0*/  STL.64 [R1+0x918], R174 ;  /* 0x000918ae01007387 */ /* 0x000fe80000100a00 */
[----:B------:R-:W3:Y:S01]  /*1df00*/  LDL R211, [R1+0x1534] ;  /* 0x0015340001d37983 */ /* 0x000ee20000100800 */
[-C--:B-1----:R-:W-:Y:S03]  /*1df10*/  HMMA.1688.F32.TF32 R76, R52, R44.reuse, R168 ;  /* 0x0000002c344c723c */ /* 0x082fe600000810a8 */
[----:B------:R-:W-:Y:S04]  /*1df20*/  LDS R176, [R3+0x580] ;  /* 0x0005800003b07984 */ /* 0x000fe80000000800 */
[----:B------:R-:W-:Y:S01]  /*1df30*/  LDS R178, [R3+0x2580] ;  /* 0x0025800003b27984 */ /* 0x000fe20000000800 */
[-C--:B--2---:R-:W-:Y:S03]  /*1df40*/  HMMA.1688.F32.TF32 R72, R48, R44.reuse, R164 ;  /* 0x0000002c3048723c */ /* 0x084fe600000810a4 */
[----:B------:R-:W-:Y:S04]  /*1df50*/  LDS R177, [R240+0x580] ;  /* 0x00058000f0b17984 */ /* 0x000fe80000000800 */
[----:B------:R-:W-:Y:S01]  /*1df60*/  LDS R179, [R240+0x2580] ;  /* 0x00258000f0b37984 */ /* 0x000fe20000000800 */
[-C--:B------:R-:W-:Y:S03]  /*1df70*/  HMMA.1688.F32.TF32 R160, R196, R44.reuse, R160 ;  /* 0x0000002cc4a0723c */ /* 0x080fe600000810a0 */
[----:B------:R-:W-:Y:S04]  /*1df80*/  LDS R172, [R3+0x600] ;  /* 0x0006000003ac7984 */ /* 0x000fe80000000800 */
[----:B------:R-:W-:Y:S04]  /*1df90*/  STL.64 [R1+0x990], R76 ;  /* 0x0009904c01007387 */ /* 0x000fe80000100a00 */
[----:B------:R-:W-:Y:S04]  /*1dfa0*/  STL.64 [R1+0x998], R78 ;  /* 0x0009984e01007387 */ /* 0x000fe80000100a00 */
[----:B------:R-:W-:Y:S04]  /*1dfb0*/  STL.64 [R1+0xb90], R72 ;  /* 0x000b904801007387 */ /* 0x000fe80000100a00 */
[----:B------:R-:W-:Y:S01]  /*1dfc0*/  STL.64 [R1+0xb98], R74 ;  /* 0x000b984a01007387 */ /* 0x000fe20000100a00 */
[-C--:B------:R-:W-:Y:S03]  /*1dfd0*/  HMMA.1688.F32.TF32 R156, R192, R44.reuse, R156 ;  /* 0x0000002cc09c723c */ /* 0x080fe6000008109c */
[----:B------:R-:W-:Y:S04]  /*1dfe0*/  LDS R174, [R3+0x2600] ;  /* 0x0026000003ae7984 */ /* 0x000fe80000000800 */
[----:B------:R-:W-:Y:S01]  /*1dff0*/  LDS R173, [R240+0x600] ;  /* 0x00060000f0ad7984 */ /* 0x000fe20000000800 */
        /* <DEDUP_REMOVED lines=16> */
[----:B---3--:R-:W1:Y:S04]  /*1e100*/  LDSM.16.M88.4 R72, [R211+0x41000] ;  /* 0x04100000d348783b */ /* 0x008e680000000200 */
[----:B-1----:R-:W-:Y:S04]  /*1e110*/  STL [R1+0x3164], R74 ;  /* 0x0031644a01007387 */ /* 0x002fe80000100800 */
[----:B------:R-:W-:Y:S04]  /*1e120*/  STL [R1+0x3160], R75 ;  /* 0x0031604b01007387 */ /* 0x000fe80000100800 */
[----:B------:R-:W-:Y:S04]  /*1e130*/  STL.64 [R1+0xd10], R160 ;  /* 0x000d10a001007387 */ /* 0x000fe80000100a00 */
[----:B------:R-:W-:Y:S04]  /*1e140*/  STL.64 [R1+0xd18], R162 ;  /* 0x000d18a201007387 */ /* 0x000fe80000100a00 */
[----:B------:R-:W1:Y:S04]  /*1e150*/  LDSM.16.M88.4 R160, [R211+0x42000] ;  /* 0x04200000d3a0783b */ /* 0x000e680000000200 */
[----:B-1----:R-:W-:Y:S04]  /*1e160*/  STL [R1+0x3174], R162 ;  /* 0x003174a201007387 */ /* 0x002fe80000100800 */
[----:B------:R-:W-:Y:S04]  /*1e170*/  STL [R1+0x3168], R163 ;  /* 0x003168a301007387 */ /* 0x000fe80000100800 */
[----:B------:R1:W-:Y:S04]  /*1e180*/  STL.64 [R1+0xda0], R156 ;  /* 0x000da09c01007387 */ /* 0x0003e80000100a00 */
[----:B------:R2:W-:Y:S04]  /*1e190*/  STL.64 [R1+0xda8], R158 ;  /* 0x000da89e01007387 */ /* 0x0005e80000100a00 */
[----:B-1----:R-:W3:Y:S04]  /*1e1a0*/  LDL.LU.64 R156, [R1+0x190] ;  /* 0x00019000019c7983 */ /* 0x002ee80000300a00 */
[----:B--2---:R-:W3:Y:S04]  /*1e1b0*/  LDL.LU.64 R158, [R1+0x198] ;  /* 0x00019800019e7983 */ /* 0x004ee80000300a00 */
[----:B------:R1:W-:Y:S04]  /*1e1c0*/  STL.64 [R1+0xfb0], R104 ;  /* 0x000fb06801007387 */ /* 0x0003e80000100a00 */
[----:B------:R2:W-:Y:S04]  /*1e1d0*/  STL.64 [R1+0xfb8], R106 ;  /* 0x000fb86a01007387 */ /* 0x0005e80000100a00 */
[----:B-1----:R-:W4:Y:S04]  /*1e1e0*/  LDL.LU.64 R104, [R1+0x420] ;  /* 0x0004200001687983 */ /* 0x002f280000300a00 */
[----:B--2---:R-:W4:Y:S04]  /*1e1f0*/  LDL.LU.64 R106, [R1+0x428] ;  /* 0x00042800016a7983 */ /* 0x004f280000300a00 */
[----:B------:R1:W-:Y:S04]  /*1e200*/  STL.64 [R1+0x10f0], R112 ;  /* 0x0010f07001007387 */ /* 0x0003e80000100a00 */
[----:B------:R2:W-:Y:S04]  /*1e210*/  STL.64 [R1+0x10f8], R114 ;  /* 0x0010f87201007387 */ /* 0x0005e80000100a00 */
[----:B-1----:R-:W4:Y:S04]  /*1e220*/  LDL.LU.64 R112, [R1+0x570] ;  /* 0x0005700001707983 */ /* 0x002f280000300a00 */
[----:B--2---:R-:W2:Y:S04]  /*1e230*/  LDL.LU.64 R114, [R1+0x578] ;  /* 0x0005780001727983 */ /* 0x004ea80000300a00 */
[----:B------:R-:W-:Y:S04]  /*1e240*/  STL.64 [R1+0x1330], R120 ;  /* 0x0013307801007387 */ /* 0x000fe80000100a00 */
[----:B------:R1:W-:Y:S02]  /*1e250*/  STL.64 [R1+0x1338], R122 ;  /* 0x0013387a01007387 */ /* 0x0003e40000100a00 */
[-C--:B-1----:R-:W-:Y:S08]  /*1e260*/  HMMA.1688.F32.TF32 R120, R176, R44.reuse, R128 ;  /* 0x0000002cb078723c */ /* 0x082ff00000081080 */
[-C--:B------:R-:W-:Y:S08]  /*1e270*/  HMMA.1688.F32.TF32 R136, R172, R44.reuse, R136 ;  /* 0x0000002cac88723c */ /* 0x080ff00000081088 */
[-C--:B------:R-:W-:Y:S07]  /*1e280*/  HMMA.1688.F32.TF32 R128, R168, R44.reuse, R148 ;  /* 0x0000002ca880723c */ /* 0x080fee0000081094 */
[----:B------:R-:W-:Y:S01]  /*1e290*/  STL.64 [R1+0x13a0], R120 ;  /* 0x0013a07801007387 */ /* 0x000fe20000100a00 */
[-C--:B------:R-:W-:Y:S03]  /*1e2a0*/  HMMA.1688.F32.TF32 R16, R164, R44.reuse, R16 ;  /* 0x0000002ca410723c */ /* 0x080fe60000081010 */
[----:B------:R1:W-:Y:S05]  /*1e2b0*/  STL.64 [R1+0x13a8], R122 ;  /* 0x0013a87a01007387 */ /* 0x0003ea0000100a00 */
[----:B-1----:R-:W-:Y:S01]  /*1e2c0*/  HMMA.1688.F32.TF32 R120, R76, R44, R144 ;  /* 0x0000002c4c78723c */ /* 0x002fe20000081090 */
[----:B------:R-:W-:Y:S04]  /*1e2d0*/  STL.64 [R1+0x1440], R136 ;  /* 0x0014408801007387 */ /* 0x000fe80000100a00 */
[----:B------:R-:W-:Y:S04]  /*1e2e0*/  STL.64 [R1+0x1448], R138 ;  /* 0x0014488a01007387 */ /* 0x000fe80000100a00 */
[----:B------:R-:W-:Y:S04]  /*1e2f0*/  STL.64 [R1+0x14c0], R128 ;  /* 0x0014c08001007387 */ /* 0x000fe80000100a00 */
[----:B------:R-:W-:Y:S10]  /*1e300*/  STL.64 [R1+0x14c8], R130 ;  /* 0x0014c88201007387 */ /* 0x000ff40000100a00 */
[----:B------:R-:W-:Y:S04]  /*1e310*/  STL.64 [R1+0x1500], R120 ;  /* 0x0015007801007387 */ /* 0x000fe80000100a00 */
[----:B------:R-:W-:Y:S04]  /*1e320*/  STL.64 [R1+0x1508], R122 ;  /* 0x0015087a01007387 */ /* 0x000fe80000100a00 */
[----:B------:R-:W-:Y:S04]  /*1e330*/  STL.64 [R1+0x1510], R16 ;  /* 0x0015101001007387 */ /* 0x000fe80000100a00 */
[----:B------:R3:W-:Y:S01]  /*1e340*/  STL.64 [R1+0x1518], R18 ;  /* 0x0015181201007387 */ /* 0x0007e20000100a00 */
[-C--:B------:R-:W-:Y:S08]  /*1e350*/  HMMA.1688.F32.TF32 R4, R56, R72.reuse, R4 ;  /* 0x000000483804723c */ /* 0x080ff00000081004 */
[-C--:B------:R-:W-:Y:S08]  /*1e360*/  HMMA.1688.F32.TF32 R12, R52, R72.reuse, R12 ;  /* 0x00000048340c723c */ /* 0x080ff0000008100c */
[-C--:B---3--:R-:W-:Y:S08]  /*1e370*/  HMMA.1688.F32.TF32 R16, R60, R72.reuse, R156 ;  /* 0x000000483c10723c */ /* 0x088ff0000008109c */
[-C--:B----4-:R-:W-:Y:S08]  /*1e380*/  HMMA.1688.F32.TF32 R44, R64, R72.reuse, R104 ;  /* 0x00000048402c723c */ /* 0x090ff00000081068 */
[-C--:B--2---:R-:W-:Y:S11]  /*1e390*/  HMMA.1688.F32.TF32 R112, R68, R72.reuse, R112 ;  /* 0x000000484470723c */ /* 0x084ff60000081070 */
[----:B------:R-:W-:Y:S11]  /*1e3a0*/  @!UPT UIADD3 URZ, URZ, URZ, URZ ;  /* 0x0000003f3f3ff290 */ /* 0x000ff6000fffe03f */
[----:B------:R-:W-:Y:S01]  /*1e3b0*/  @!UPT UIADD3 URZ, URZ, URZ, URZ ;  /* 0x0000003f3f3ff290 */ /* 0x000fe2000fffe03f */
[----:B------:R-:W-:Y:S04]  /*1e3c0*/  STL.64 [R1+0x800], R112 ;  /* 0x0008007001007387 */ /* 0x000fe80000100a00 */
[----:B------:R-:W-:Y:S04]  /*1e3d0*/  STL.64 [R1+0x808], R114 ;  /* 0x0008087201007387 */ /* 0x000fe80000100a00 */
[----:B------:R-:W-:Y:S04]  /*1e3e0*/  STL.64 [R1+0x7f0], R44 ;  /* 0x0007f02c01007387 */ /* 0x000fe80000100a00 */
[----:B------:R-:W-:Y:S04]  /*1e3f0*/  STL.64 [R1+0x7f8], R46 ;  /* 0x0007f82e01007387 */ /* 0x000fe80000100a00 */
[----:B------:R-:W-:Y:S04]  /*1e400*/  STL.64 [R1+0x7e0], R16 ;  /* 0x0007e01001007387 */ /* 0x000fe80000100a00 */
[----:B------:R1:W-:Y:S02]  /*1e410*/  STL.64 [R1+0x7e8], R18 ;  /* 0x0007e81201007387 */ /* 0x0003e40000100a00 */
[-C--:B-1----:R-:W-:Y:S02]  /*1e420*/  HMMA.1688.F32.TF32 R16, R48, R72.reuse, R84 ;  /* 0x000000483010723c */ /* 0x082fe40000081054 */
[----:B------:R-:W-:Y:S04]  /*1e430*/  STL.64 [R1+0x7d0], R4 ;  /* 0x0007d00401007387 */ /* 0x000fe80000100a00 */
[----:B------:R-:W-:Y:S04]  /*1e440*/  STL.64 [R1+0x7d8], R6 ;  /* 0x0007d80601007387 */ /* 0x000fe80000100a00 */
[----:B------:R1:W-:Y:S04]  /*1e450*/  STL.64 [R1+0x850], R12 ;  /* 0x0008500c01007387 */ /* 0x0003e80000100a00 */
[----:B------:R2:W-:Y:S04]  /*1e460*/  STL.64 [R1+0x858], R14 ;  /* 0x0008580e01007387 */ /* 0x0005e80000100a00 */
[----:B-1----:R-:W3:Y:S05]  /*1e470*/  LDL.LU.64 R12, [R1+0x540] ;  /* 0x00054000010c7983 */ /* 0x002eea0000300a00 */
[----:B------:R-:W-:Y:S04]  /*1e480*/  STL.64 [R1+0x8f0], R16 ;  /* 0x0008f01001007387 */ /* 0x000fe80000100a00 */
[----:B------:R-:W-:Y:S04]  /*1e490*/  STL.64 [R1+0x8f8], R18 ;  /* 0x0008f81201007387 */ /* 0x000fe80000100a00 */
[----:B--2---:R-:W3:Y:S01]  /*1e4a0*/  LDL.LU.64 R14, [R1+0x548] ;  /* 0x00054800010e7983 */ /* 0x004ee20000300a00 */
[-C--:B------:R-:W-:Y:S11]  /*1e4b0*/  HMMA.1688.F32.TF32 R4, R196, R72.reuse, R92 ;  /* 0x00000048c404723c */ /* 0x080ff6000008105c */
[----:B------:R-:W-:Y:S11]  /*1e4c0*/  @!UPT UIADD3 URZ, URZ, URZ, URZ ;  /* 0x0000003f3f3ff290 */ /* 0x000ff6000fffe03f */
[----:B------:R-:W-:Y:S01]  /*1e4d0*/  @!UPT UIADD3 URZ, URZ, URZ, URZ ;  /* 0x0000003f3f3ff290 */ /* 0x000fe2000fffe03f */
[----:B------:R-:W-:Y:S04]  /*1e4e0*/  STL.64 [R1+0xa40], R4 ;  /* 0x000a400401007387 */ /* 0x000fe80000100a00 */
[----:B------:R1:W-:Y:S04]  /*1e4f0*/  STL.64 [R1+0xa48], R6 ;  /* 0x000a480601007387 */ /* 0x0003e80000100a00 */
[----:B------:R-:W2:Y:S04]  /*1e500*/  LDL.LU.64 R84, [R1+0x3b0] ;  /* 0x0003b00001547983 */ /* 0x000ea80000300a00 */
[----:B------:R-:W2:Y:S01]  /*1e510*/  LDL.LU.64 R86, [R1+0x3b8] ;  /* 0x0003b80001567983 */ /* 0x000ea20000300a00 */
[-C--:B-1----:R-:W-:Y:S11]  /*1e520*/  HMMA.1688.F32.TF32 R4, R192, R72.reuse, R96 ;  /* 0x00000048c004723c */ /* 0x082ff60000081060 */
[----:B------:R-:W-:Y:S11]  /*1e530*/  @!UPT UIADD3 URZ, URZ, URZ, URZ ;  /* 0x0000003f3f3ff290 */ /* 0x000ff6000fffe03f */
[----:B------:R-:W-:Y:S01]  /*1e540*/  @!UPT UIADD3 URZ, URZ, URZ, URZ ;  /* 0x0000003f3f3ff290 */ /* 0x000fe2000fffe03f */
[----:B------:R1:W-:Y:S04]  /*1e550*/  STL.64 [R1+0xc80], R4 ;  /* 0x000c800401007387 */ /* 0x0003e80000100a00 */
[----:B------:R4:W-:Y:S04]  /*1e560*/  STL.64 [R1+0xc88], R6 ;  /* 0x000c880601007387 */ /* 0x0009e80000100a00 */
[----:B-1----:R-:W2:Y:S04]  /*1e570*/  LDL.LU.64 R4, [R1+0x120] ;  /* 0x0001200001047983 */ /* 0x002ea80000300a00 */
[----:B----4-:R-:W4:Y:S01]  /*1e580*/  LDL.LU.64 R6, [R1+0x128] ;  /* 0x0001280001067983 */ /* 0x010f220000300a00 */
[-C--:B------:R-:W-:Y:S08]  /*1e590*/  HMMA.1688.F32.TF32 R16, R188, R72.reuse, R100 ;  /* 0x00000048bc10723c */ /* 0x080ff00000081064 */
[-C--:B------:R-:W-:Y:S08]  /*1e5a0*/  HMMA.1688.F32.TF32 R44, R184, R72.reuse, R108 ;  /* 0x00000048b82c723c */ /* 0x080ff0000008106c */
[-C--:B------:R-:W-:Y:S07]  /*1e5b0*/  HMMA.1688.F32.TF32 R92, R180, R72.reuse, R116 ;  /* 0x00000048b45c723c */ /* 0x080fee0000081074 */
[----:B------:R-:W-:Y:S04]  /*1e5c0*/  STL.64 [R1+0xe30], R16 ;  /* 0x000e301001007387 */ /* 0x000fe80000100a00 */
[----:B------:R1:W-:Y:S01]  /*1e5d0*/  STL.64 [R1+0xe38], R18 ;  /* 0x000e381201007387 */ /* 0x0003e20000100a00 */
[-C--:B------:R-:W-:Y:S03]  /*1e5e0*/  HMMA.1688.F32.TF32 R100, R172, R72.reuse, R132 ;  /* 0x00000048ac64723c */ /* 0x080fe60000081084 */
[----:B------:R1:W-:Y:S04]  /*1e5f0*/  STL.64 [R1+0x1090], R44 ;  /* 0x0010902c01007387 */ /* 0x0003e80000100a00 */
[----:B------:R1:W-:Y:S02]  /*1e600*/  STL.64 [R1+0x1098], R46 ;  /* 0x0010982e01007387 */ /* 0x0003e40000100a00 */
[-C--:B-1----:R-:W-:Y:S02]  /*1e610*/  HMMA.1688.F32.TF32 R16, R176, R72.reuse, R124 ;  /* 0x00000048b010723c */ /* 0x082fe4000008107c */
[----:B------:R-:W4:Y:S04]  /*1e620*/  LDL.LU.64 R44, [R1+0x50] ;  /* 0x00005000012c7983 */ /* 0x000f280000300a00 */
[----:B------:R-:W-:Y:S02]  /*1e630*/  STL.64 [R1+0x11a0], R92 ;  /* 0x0011a05c01007387 */ /* 0x000fe40000100a00 */
[-C--:B------:R-:W-:Y:S02]  /*1e640*/  HMMA.1688.F32.TF32 R96, R168, R72.reuse, R140 ;  /* 0x00000048a860723c */ /* 0x080fe4000008108c */
[----:B------:R1:W-:Y:S04]  /*1e650*/  STL.64 [R1+0x11a8], R94 ;  /* 0x0011a85e01007387 */ /* 0x0003e80000100a00 */
[----:B------:R-:W4:Y:S02]  /*1e660*/  LDL.LU.64 R46, [R1+0x58] ;  /* 0x00005800012e7983 */ /* 0x000f240000300a00 */
[-C--:B-1----:R-:W-:Y:S08]  /*1e670*/  HMMA.1688.F32.TF32 R92, R76, R72.reuse, R152 ;  /* 0x000000484c5c723c */ /* 0x082ff00000081098 */
[----:B------:R-:W-:Y:S01]  /*1e680*/  HMMA.1688.F32.TF32 R72, R164, R72, R20 ;  /* 0x00000048a448723c */ /* 0x000fe20000081014 */
[----:B------:R1:W-:Y:S04]  /*1e690*/  STL.64 [R1+0x1340], R16 ;  /* 0x0013401001007387 */ /* 0x0003e80000100a00 */
[----:B------:R1:W-:Y:S04]  /*1e6a0*/  STL.64 [R1+0x1348], R18 ;  /* 0x0013481201007387 */ /* 0x0003e80000100a00 */
[----:B-1----:R-:W4:Y:S04]  /*1e6b0*/  LDL.LU.64 R16, [R1+0x30] ;  /* 0x0000300001107983 */ /* 0x002f280000300a00 */
[----:B------:R-:W4:Y:S04]  /*1e6c0*/  LDL.LU.64 R18, [R1+0x38] ;  /* 0x0000380001127983 */ /* 0x000f280000300a00 */
[----:B------:R-:W-:Y:S04]  /*1e6d0*/  STL.64 [R1+0x13b0], R100 ;  /* 0x0013b06401007387 */ /* 0x000fe80000100a00 */
[----:B------:R-:W-:Y:S04]  /*1e6e0*/  STL.64 [R1+0x13b8], R102 ;  /* 0x0013b86601007387 */ /* 0x000fe80000100a00 */
[----:B------:R-:W-:Y:S04]  /*1e6f0*/  STL.64 [R1+0x1470], R96 ;  /* 0x0014706001007387 */ /* 0x000fe80000100a00 */
[----:B------:R-:W-:Y:S04]  /*1e700*/  STL.64 [R1+0x1478], R98 ;  /* 0x0014786201007387 */ /* 0x000fe80000100a00 */
[----:B------:R-:W-:Y:S04]  /*1e710*/  STL.64 [R1+0x14e0], R92 ;  /* 0x0014e05c01007387 */ /* 0x000fe80000100a00 */
[----:B------:R-:W-:Y:S01]  /*1e720*/  STL.64 [R1+0x14e8], R94 ;  /* 0x0014e85e01007387 */ /* 0x000fe20000100a00 */
[-C--:B---3--:R-:W-:Y:S03]  /*1e730*/  HMMA.1688.F32.TF32 R20, R68, R160.reuse, R12 ;  /* 0x000000a04414723c */ /* 0x088fe6000008100c */
[----:B------:R-:W3:Y:S04]  /*1e740*/  LDL.LU.64 R12, [R1+0x10] ;  /* 0x00001000010c7983 */ /* 0x000ee80000300a00 */
[----:B------:R-:W-:Y:S04]  /*1e750*/  STL.64 [R1+0x14f0], R72 ;  /* 0x0014f04801007387 */ /* 0x000fe80000100a00 */
[----:B------:R-:W-:Y:S04]  /*1e760*/  STL.64 [R1+0x14f8], R74 ;  /* 0x0014f84a01007387 */ /* 0x000fe80000100a00 */
[----:B------:R-:W3:Y:S01]  /*1e770*/  LDL.LU.64 R14, [R1+0x18] ;  /* 0x00001800010e7983 */ /* 0x000ee20000300a00 */
[-C--:B------:R-:W-:Y:S07]  /*1e780*/  HMMA.1688.F32.TF32 R8, R56, R160.reuse, R8 ;  /* 0x000000a03808723c */ /* 0x080fee0000081008 */
[----:B------:R-:W-:Y:S04]  /*1e790*/  STL.64 [R1+0x710], R20 ;  /* 0x0007101401007387 */ /* 0x000fe80000100a00 */
[----:B------:R2:W-:Y:S02]  /*1e7a0*/  STL.64 [R1+0x718], R22 ;  /* 0x0007181601007387 */ /* 0x0005e40000100a00 */
[-C--:B--2---:R-:W-:Y:S08]  /*1e7b0*/  HMMA.1688.F32.TF32 R20, R64, R160.reuse, R84 ;  /* 0x000000a04014723c */ /* 0x084ff00000081054 */
[-C--:B----4-:R-:W-:Y:S11]  /*1e7c0*/  HMMA.1688.F32.TF32 R4, R60, R160.reuse, R4 ;  /* 0x000000a03c04723c */ /* 0x090ff60000081004 */
[----:B------:R-:W-:Y:S04]  /*1e7d0*/  @!UPT UIADD3 URZ, URZ, URZ, URZ ;  /* 0x0000003f3f3ff290 */ /* 0x000fe8000fffe03f */
[----:B------:R-:W-:Y:S04]  /*1e7e0*/  STL.64 [R1+0x700], R20 ;  /* 0x0007001401007387 */ /* 0x000fe80000100a00 */
[----:B------:R1:W-:Y:S04]  /*1e7f0*/  STL.64 [R1+0x708], R22 ;  /* 0x0007081601007387 */ /* 0x0003e80000100a00 */
[----:B------:R-:W-:Y:S04]  /*1e800*/  STL.64 [R1+0x6f0], R4 ;  /* 0x0006f00401007387 */ /* 0x000fe80000100a00 */
[----:B------:R2:W-:Y:S04]  /*1e810*/  STL.64 [R1+0x6f8], R6 ;  /* 0x0006f80601007387 */ /* 0x0005e80000100a00 */
[----:B------:R-:W-:Y:S04]  /*1e820*/  STL.64 [R1+0x6e0], R8 ;  /* 0x0006e00801007387 */ /* 0x000fe80000100a00 */
[----:B------:R-:W-:Y:S04]  /*1e830*/  STL.64 [R1+0x6e8], R10 ;  /* 0x0006e80a01007387 */ /* 0x000fe80000100a00 */
[----:B------:R-:W4:Y:S01]  /*1e840*/  LDSM.16.M88.4 R8, [R211+0x43000] ;  /* 0x04300000d308783b */ /* 0x000f220000000200 */
[-C--:B-1----:R-:W-:Y:S08]  /*1e850*/  HMMA.1688.F32.TF32 R20, R52, R160.reuse, R80 ;  /* 0x000000a03414723c */ /* 0x082ff00000081050 */
[-C--:B--2---:R-:W-:Y:S11]  /*1e860*/  HMMA.1688.F32.TF32 R4, R48, R160.reuse, R88 ;  /* 0x000000a03004723c */ /* 0x084ff60000081058 */
[----:B------:R-:W-:Y:S04]  /*1e870*/  @!UPT UIADD3 URZ, URZ, URZ, URZ ;  /* 0x0000003f3f3ff290 */ /* 0x000fe8000fffe03f */
[----:B------:R-:W-:Y:S04]  /*1e880*/  STL.64 [R1+0x740], R20 ;  /* 0x0007401401007387 */ /* 0x000fe80000100a00 */
[----:B------:R1:W-:Y:S04]  /*1e890*/  STL.64 [R1+0x748], R22 ;  /* 0x0007481601007387 */ /* 0x0003e80000100a00 */
[----:B----4-:R-:W-:Y:S04]  /*1e8a0*/  STL [R1+0x317c], R10 ;  /* 0x00317c0a01007387 */ /* 0x010fe80000100800 */
[----:B------:R-:W-:Y:S04]  /*1e8b0*/  STL.64 [R1+0x770], R4 ;  /* 0x0007700401007387 */ /* 0x000fe80000100a00 */
[----:B------:R-:W-:Y:S04]  /*1e8c0*/  STL.64 [R1+0x778], R6 ;  /* 0x0007780601007387 */ /* 0x000fe80000100a00 */
[----:B------:R-:W2:Y:S01]  /*1e8d0*/  LDSM.16.M88.4 R4, [R211+0x44000] ;  /* 0x04400000d304783b */ /* 0x000ea20000000200 */
[-C--:B-1----:R-:W-:Y:S03]  /*1e8e0*/  HMMA.1688.F32.TF32 R20, R196, R160.reuse, R200 ;  /* 0x000000a0c414723c */ /* 0x082fe600000810c8 */
[----:B------:R-:W-:Y:S05]  /*1e8f0*/  STL [R1+0x3178], R11 ;  /* 0x0031780b01007387 */ /* 0x000fea0000100800 */
[-C--:B------:R-:W-:Y:S01]  /*1e900*/  HMMA.1688.F32.TF32 R16, R188, R160.reuse, R16 ;  /* 0x000000a0bc10723c */ /* 0x080fe20000081010 */
[----:B--2---:R-:W-:Y:S11]  /*1e910*/  STL [R1+0x3184], R6 ;  /* 0x0031840601007387 */ /* 0x004ff60000100800 */
[----:B------:R-:W-:Y:S03]  /*1e920*/  @!UPT UIADD3 URZ, URZ, URZ, URZ ;  /* 0x0000003f3f3ff290 */ /* 0x000fe6000fffe03f */
[----:B------:R-:W-:Y:S04]  /*1e930*/  STL.64 [R1+0x7a0], R20 ;  /* 0x0007a01401007387 */ /* 0x000fe80000100a00 */
[----:B------:R1:W-:Y:S02]  /*1e940*/  STL.64 [R1+0x7a8], R22 ;  /* 0x0007a81601007387 */ /* 0x0003e40000100a00 */
[-C--:B-1----:R-:W-:Y:S02]  /*1e950*/  HMMA.1688.F32.TF32 R20, R192, R160.reuse, R44 ;  /* 0x000000a0c014723c */ /* 0x082fe4000008102c */
[----:B------:R-:W-:Y:S04]  /*1e960*/  STL [R1+0x3180], R7 ;  /* 0x0031800701007387 */ /* 0x000fe80000100800 */
[----:B------:R-:W2:Y:S11]  /*1e970*/  LDL.LU.64 R96, [R1+0x560] ;  /* 0x0005600001607983 */ /* 0x000eb60000300a00 */
[----:B------:R-:W-:Y:S06]  /*1e980*/  @!UPT UIADD3 URZ, URZ, URZ, URZ ;  /* 0x0000003f3f3ff290 */ /* 0x000fec000fffe03f */
[----:B------:R-:W-:Y:S04]  /*1e990*/  STL.64 [R1+0x950], R20 ;  /* 0x0009501401007387 */ /* 0x000fe80000100a00 */
[----:B------:R-:W-:Y:S04]  /*1e9a0*/  STL.64 [R1+0x958], R22 ;  /* 0x0009581601007387 */ /* 0x000fe80000100a00 */
[----:B------:R-:W2:Y:S04]  /*1e9b0*/  LDL.LU.64 R98, [R1+0x568] ;  /* 0x0005680001627983 */ /* 0x000ea80000300a00 */
[----:B------:R-:W-:Y:S04]  /*1e9c0*/  STL.64 [R1+0xc40], R16 ;  /* 0x000c401001007387 */ /* 0x000fe80000100a00 */
[----:B------:R-:W-:Y:S04]  /*1e9d0*/  STL.64 [R1+0xc48], R18 ;  /* 0x000c481201007387 */ /* 0x000fe80000100a00 */
[----:B------:R-:W4:Y:S04]  /*1e9e0*/  LDL.LU.64 R92, [R1+0x3f0] ;  /* 0x0003f000015c7983 */ /* 0x000f280000300a00 */
[----:B------:R-:W4:Y:S01]  /*1e9f0*/  LDL.LU.64 R94, [R1+0x3f8] ;  /* 0x0003f800015e7983 */ /* 0x000f220000300a00 */
[-C--:B---3--:R-:W-:Y:S11]  /*1ea00*/  HMMA.1688.F32.TF32 R12, R184, R160.reuse, R12 ;  /* 0x000000a0b80c723c */ /* 0x088ff6000008100c */
[----:B------:R-:W-:Y:S11]  /*1ea10*/  @!UPT UIADD3 URZ, URZ, URZ, URZ ;  /* 0x0000003f3f3ff290 */ /* 0x000ff6000fffe03f */
[----:B------:R-:W-:Y:S01]  /*1ea20*/  @!UPT UIADD3 URZ, URZ, URZ, URZ ;  /* 0x0000003f3f3ff290 */ /* 0x000fe2000fffe03f */
[----:B------:R1:W-:Y:S04]  /*1ea30*/  STL.64 [R1+0xe50], R12 ;  /* 0x000e500c01007387 */ /* 0x0003e80000100a00 */
[----:B------:R3:W-:Y:S04]  /*1ea40*/  STL.64 [R1+0xe58], R14 ;  /* 0x000e580e01007387 */ /* 0x0007e80000100a00 */
[----:B------:R-:W4:Y:S04]  /*1ea50*/  LDL.LU.64 R88, [R1+0x180] ;  /* 0x0001800001587983 */ /* 0x000f280000300a00 */
[----:B------:R-:W4:Y:S04]  /*1ea60*/  LDL.LU.64 R90, [R1+0x188] ;  /* 0x00018800015a7983 */ /* 0x000f280000300a00 */
[----:B------:R-:W4:Y:S04]  /*1ea70*/  LDL.LU.64 R84, [R1+0xe0] ;  /* 0x0000e00001547983 */ /* 0x000f280000300a00 */
[----:B------:R-:W4:Y:S04]  /*1ea80*/  LDL.LU.64 R86, [R1+0xe8] ;  /* 0x0000e80001567983 */ /* 0x000f280000300a00 */
[----:B------:R-:W4:Y:S04]  /*1ea90*/  LDL.LU.64 R80, [R1+0xc0] ;  /* 0x0000c00001507983 */ /* 0x000f280000300a00 */
[----:B------:R-:W4:Y:S04]  /*1eaa0*/  LDL.LU.64 R82, [R1+0xc8] ;  /* 0x0000c80001527983 */ /* 0x000f280000300a00 */
[----:B------:R-:W4:Y:S04]  /*1eab0*/  LDL.LU.64 R72, [R1+0xa0] ;  /* 0x0000a00001487983 */ /* 0x000f280000300a00 */
[----:B------:R-:W4:Y:S04]  /*1eac0*/  LDL.LU.64 R74, [R1+0xa8] ;  /* 0x0000a800014a7983 */ /* 0x000f280000300a00 */
[----:B-1----:R-:W4:Y:S04]  /*1ead0*/  LDL.LU.64 R12, [R1+0x60] ;  /* 0x00006000010c7983 */ /* 0x002f280000300a00 */
[----:B---3--:R-:W3:Y:S04]  /*1eae0*/  LDL.LU.64 R14, [R1+0x68] ;  /* 0x00006800010e7983 */ /* 0x008ee80000300a00 */
[----:B------:R-:W3:Y:S04]  /*1eaf0*/  LDL.LU.64 R44, [R1+0x40] ;  /* 0x00004000012c7983 */ /* 0x000ee80000300a00 */
[----:B------:R-:W3:Y:S04]  /*1eb00*/  LDL.LU.64 R46, [R1+0x48] ;  /* 0x00004800012e7983 */ /* 0x000ee80000300a00 */
[----:B------:R-:W3:Y:S04]  /*1eb10*/  LDL.LU.64 R20, [R1+0x20] ;  /* 0x0000200001147983 */ /* 0x000ee80000300a00 */
[----:B------:R-:W3:Y:S04]  /*1eb20*/  LDL.LU.64 R22, [R1+0x28] ;  /* 0x0000280001167983 */ /* 0x000ee80000300a00 */
[----:B------:R-:W3:Y:S04]  /*1eb30*/  LDL.LU.64 R16, [R1] ;  /* 0x0000000001107983 */ /* 0x000ee80000300a00 */
[----:B------:R-:W3:Y:S01]  /*1eb40*/  LDL.LU.64 R18, [R1+0x8] ;  /* 0x0000080001127983 */ /* 0x000ee20000300a00 */
[-C--:B------:R-:W-:Y:S08]  /*1eb50*/  HMMA.1688.F32.TF32 R104, R180, R160.reuse, R248 ;  /* 0x000000a0b468723c */ /* 0x080ff000000810f8 */
[-C--:B------:R-:W-:Y:S08]  /*1eb60*/  HMMA.1688.F32.TF32 R100, R176, R160.reuse, R236 ;  /* 0x000000a0b064723c */ /* 0x080ff000000810ec */
[-C--:B------:R-:W-:Y:S07]  /*1eb70*/  HMMA.1688.F32.TF32 R108, R172, R160.reuse, R228 ;  /* 0x000000a0ac6c723c */ /* 0x080fee00000810e4 */
[----:B------:R-:W-:Y:S04]  /*1eb80*/  STL.64 [R1+0x10a0], R104 ;  /* 0x0010a06801007387 */ /* 0x000fe80000100a00 */
[----:B------:R1:W-:Y:S04]  /*1eb90*/  STL.64 [R1+0x10a8], R106 ;  /* 0x0010a86a01007387 */ /* 0x0003e80000100a00 */
[----:B------:R-:W-:Y:S01]  /*1eba0*/  STL.64 [R1+0x11b0], R100 ;  /* 0x0011b06401007387 */ /* 0x000fe20000100a00 */
[-C--:B------:R-:W-:Y:S03]  /*1ebb0*/  HMMA.1688.F32.TF32 R24, R164, R160.reuse, R24 ;  /* 0x000000a0a418723c */ /* 0x080fe60000081018 */
[----:B------:R1:W-:Y:S05]  /*1ebc0*/  STL.64 [R1+0x11b8], R102 ;  /* 0x0011b86601007387 */ /* 0x0003ea0000100a00 */
[-C--:B-1----:R-:W-:Y:S08]  /*1ebd0*/  HMMA.1688.F32.TF32 R104, R168, R160.reuse, R220 ;  /* 0x000000a0a868723c */ /* 0x082ff000000810dc */
[----:B------:R-:W-:Y:S01]  /*1ebe0*/  HMMA.1688.F32.TF32 R100, R76, R160, R212 ;  /* 0x000000a04c64723c */ /* 0x000fe200000810d4 */
[----:B------:R-:W-:Y:S04]  /*1ebf0*/  STL.64 [R1+0x1350], R108 ;  /* 0x0013506c01007387 */ /* 0x000fe80000100a00 */
[----:B------:R-:W-:Y:S10]  /*1ec00*/  STL.64 [R1+0x1358], R110 ;  /* 0x0013586e01007387 */ /* 0x000ff40000100a00 */
[----:B------:R-:W-:Y:S04]  /*1ec10*/  STL.64 [R1+0x13e0], R104 ;  /* 0x0013e06801007387 */ /* 0x000fe80000100a00 */
[----:B------:R-:W-:Y:S04]  /*1ec20*/  STL.64 [R1+0x13e8], R106 ;  /* 0x0013e86a01007387 */ /* 0x000fe80000100a00 */
[----:B------:R-:W-:Y:S04]  /*1ec30*/  STL.64 [R1+0x1460], R100 ;  /* 0x0014606401007387 */ /* 0x000fe80000100a00 */
[----:B------:R-:W-:Y:S04]  /*1ec40*/  STL.64 [R1+0x1468], R102 ;  /* 0x0014686601007387 */ /* 0x000fe80000100a00 */
[----:B------:R-:W-:Y:S04]  /*1ec50*/  STL.64 [R1+0x14d0], R24 ;  /* 0x0014d01801007387 */ /* 0x000fe80000100a00 */
[----:B------:R1:W-:Y:S01]  /*1ec60*/  STL.64 [R1+0x14d8], R26 ;  /* 0x0014d81a01007387 */ /* 0x0003e20000100a00 */
[-C--:B--2---:R-:W-:Y:S08]  /*1ec70*/  HMMA.1688.F32.TF32 R96, R68, R8.reuse, R96 ;  /* 0x000000084460723c */ /* 0x084ff00000081060 */
[-C--:B----4-:R-:W-:Y:S11]  /*1ec80*/  HMMA.1688.F32.TF32 R92, R64, R8.reuse, R92 ;  /* 0x00000008405c723c */ /* 0x090ff6000008105c */
[----:B------:R-:W-:Y:S05]  /*1ec90*/  @!UPT UIADD3 URZ, URZ, URZ, URZ ;  /* 0x0000003f3f3ff290 */ /* 0x000fea000fffe03f */
[----:B------:R-:W-:Y:S01]  /*1eca0*/  IMAD.MOV.U32 R10, RZ, RZ, R99 ;  /* 0x000000ffff0a7224 */ /* 0x000fe200078e0063 */
[----:B------:R-:W-:Y:S01]  /*1ecb0*/  MOV R6, R97 ;  /* 0x0000006100067202 */ /* 0x000fe20000000f00 */
[----:B------:R-:W-:Y:S01]  /*1ecc0*/  IMAD.MOV.U32 R7, RZ, RZ, R98 ;  /* 0x000000ffff077224 */ /* 0x000fe200078e0062 */
[----:B------:R-:W-:Y:S04]  /*1ecd0*/  STL [R1+0x640], R96 ;  /* 0x0006406001007387 */ /* 0x000fe80000100800 */
[----:B------:R-:W-:Y:S04]  /*1ece0*/  STL [R1+0x3190], R10 ;  /* 0x0031900a01007387 */ /* 0x000fe80000100800 */
[----:B------:R-:W-:Y:S04]  /*1ecf0*/  STL [R1+0x318c], R7 ;  /* 0x00318c0701007387 */ /* 0x000fe80000100800 */
[----:B------:R-:W-:Y:S04]  /*1ed00*/  STL [R1+0x3188], R6 ;  /* 0x0031880601007387 */ /* 0x000fe80000100800 */
[----:B------:R-:W-:Y:S04]  /*1ed10*/  STL.64 [R1+0x630], R92 ;  /* 0x0006305c01007387 */ /* 0x000fe80000100a00 */
[----:B------:R-:W-:Y:S01]  /*1ed20*/  STL.64 [R1+0x638], R94 ;  /* 0x0006385e01007387 */ /* 0x000fe20000100a00 */
[-C--:B------:R-:W-:Y:S08]  /*1ed30*/  HMMA.1688.F32.TF32 R88, R60, R8.reuse, R88 ;  /* 0x000000083c58723c */ /* 0x080ff00000081058 */
[-C--:B-1----:R-:W-:Y:S08]  /*1ed40*/  HMMA.1688.F32.TF32 R24, R56, R8.reuse, R84 ;  /* 0x000000083818723c */ /* 0x082ff00000081054 */
[-C--:B------:R-:W-:Y:S08]  /*1ed50*/  HMMA.1688.F32.TF32 R80, R52, R8.reuse, R80 ;  /* 0x000000083450723c */ /* 0x080ff00000081050 */
[-C--:B------:R-:W-:Y:S01]  /*1ed60*/  HMMA.1688.F32.TF32 R72, R48, R8.reuse, R72 ;  /* 0x000000083048723c */ /* 0x080fe20000081048 */
[----:B------:R-:W-:Y:S04]  /*1ed70*/  STL.64 [R1+0x620], R88 ;  /* 0x0006205801007387 */ /* 0x000fe80000100a00 */
[----:B------:R-:W-:Y:S04]  /*1ed80*/  STL.64 [R1+0x628], R90 ;  /* 0x0006285a01007387 */ /* 0x000fe80000100a00 */
[----:B------:R-:W-:Y:S04]  /*1ed90*/  STL.64 [R1+0x610], R24 ;  /* 0x0006101801007387 */ /* 0x000fe80000100a00 */
[----:B------:R3:W-:Y:S04]  /*1eda0*/  STL.64 [R1+0x618], R26 ;  /* 0x0006181a01007387 */ /* 0x0007e80000100a00 */
[----:B------:R-:W-:Y:S04]  /*1edb0*/  STL.64 [R1+0x600], R80 ;  /* 0x0006005001007387 */ /* 0x000fe80000100a00 */
[----:B------:R-:W-:Y:S01]  /*1edc0*/  STL.64 [R1+0x608], R82 ;  /* 0x0006085201007387 */ /* 0x000fe20000100a00 */
[-C--:B---3--:R-:W-:Y:S03]  /*1edd0*/  HMMA.1688.F32.TF32 R24, R196, R8.reuse, R12 ;  /* 0x00000008c418723c */ /* 0x088fe6000008100c */
[----:B------:R-:W2:Y:S04]  /*1ede0*/  LDL.LU.64 R12, [R1+0x530] ;  /* 0x00053000010c7983 */ /* 0x000ea80000300a00 */
[----:B------:R-:W-:Y:S04]  /*1edf0*/  STL.64 [R1+0x650], R72 ;  /* 0x0006504801007387 */ /* 0x000fe80000100a00 */
[----:B------:R1:W-:Y:S04]  /*1ee00*/  STL.64 [R1+0x658], R74 ;  /* 0x0006584a01007387 */ /* 0x0003e80000100a00 */
[----:B------:R-:W2:Y:S01]  /*1ee10*/  LDL.LU.64 R14, [R1+0x538] ;  /* 0x00053800010e7983 */ /* 0x000ea20000300a00 */
[-C--:B-1----:R-:W-:Y:S07]  /*1ee20*/  HMMA.1688.F32.TF32 R72, R192, R8.reuse, R44 ;  /* 0x00000008c048723c */ /* 0x082fee000008102c */
[----:B------:R-:W-:Y:S04]  /*1ee30*/  STL.64 [R1+0x6c0], R24 ;  /* 0x0006c01801007387 */ /* 0x000fe80000100a00 */
[----:B------:R1:W-:Y:S01]  /*1ee40*/  STL.64 [R1+0x6c8], R26 ;  /* 0x0006c81a01007387 */ /* 0x0003e20000100a00 */
[-C--:B------:R-:W-:Y:S08]  /*1ee50*/  HMMA.1688.F32.TF32 R44, R188, R8.reuse, R20 ;  /* 0x00000008bc2c723c */ /* 0x080ff00000081014 */
[-C--:B-1----:R-:W-:Y:S08]  /*1ee60*/  HMMA.1688.F32.TF32 R24, R184, R8.reuse, R16 ;  /* 0x00000008b818723c */ /* 0x082ff00000081010 */
[-C--:B------:R-:W-:Y:S01]  /*1ee70*/  HMMA.1688.F32.TF32 R20, R180, R8.reuse, R244 ;  /* 0x00000008b414723c */ /* 0x080fe200000810f4 */
[----:B------:R-:W-:Y:S04]  /*1ee80*/  STL.64 [R1+0x780], R72 ;  /* 0x0007804801007387 */ /* 0x000fe80000100a00 */
[----:B------:R-:W-:Y:S04]  /*1ee90*/  STL.64 [R1+0x788], R74 ;  /* 0x0007884a01007387 */ /* 0x000fe80000100a00 */
[----:B------:R-:W-:Y:S01]  /*1eea0*/  STL.64 [R1+0x900], R44 ;  /* 0x0009002c01007387 */ /* 0x000fe20000100a00 */
[-C--:B------:R-:W-:Y:S03]  /*1eeb0*/  HMMA.1688.F32.TF32 R16, R176, R8.reuse, R232 ;  /* 0x00000008b010723c */ /* 0x080fe600000810e8 */
[----:B------:R-:W-:Y:S04]  /*1eec0*/  STL.64 [R1+0x908], R46 ;  /* 0x0009082e01007387 */ /* 0x000fe80000100a00 */
[----:B------:R-:W-:Y:S04]  /*1eed0*/  STL.64 [R1+0xbc0], R24 ;  /* 0x000bc01801007387 */ /* 0x000fe80000100a00 */
[----:B------:R1:W-:Y:S04]  /*1eee0*/  STL.64 [R1+0xbc8], R26 ;  /* 0x000bc81a01007387 */ /* 0x0003e80000100a00 */
[----:B------:R-:W-:Y:S04]  /*1eef0*/  STL.64 [R1+0xeb0], R20 ;  /* 0x000eb01401007387 */ /* 0x000fe80000100a00 */
[----:B------:R3:W-:Y:S01]  /*1ef00*/  STL.64 [R1+0xeb8], R22 ;  /* 0x000eb81601007387 */ /* 0x0007e20000100a00 */
[-C--:B-1----:R-:W-:Y:S08]  /*1ef10*/  HMMA.1688.F32.TF32 R24, R172, R8.reuse, R224 ;  /* 0x00000008ac18723c */ /* 0x082ff000000810e0 */
[-C--:B---3--:R-:W-:Y:S01]  /*1ef20*/  HMMA.1688.F32.TF32 R20, R168, R8.reuse, R216 ;  /* 0x00000008a814723c */ /* 0x088fe200000810d8 */
[----:B------:R-:W-:Y:S04]  /*1ef30*/  STL.64 [R1+0x10b0], R16 ;  /* 0x0010b01001007387 */ /* 0x000fe80000100a00 */
[----:B------:R1:W-:Y:S10]  /*1ef40*/  STL.64 [R1+0x10b8], R18 ;  /* 0x0010b81201007387 */ /* 0x0003f40000100a00 */
[----:B------:R3:W-:Y:S04]  /*1ef50*/  STL.64 [R1+0x1260], R24 ;  /* 0x0012601801007387 */ /* 0x0007e80000100a00 */
[----:B------:R-:W-:Y:S04]  /*1ef60*/  STL.64 [R1+0x1268], R26 ;  /* 0x0012681a01007387 */ /* 0x000fe80000100a00 */
[----:B------:R-:W4:Y:S04]  /*1ef70*/  LDL.LU.64 R80, [R1+0x370] ;  /* 0x0003700001507983 */ /* 0x000f280000300a00 */
[----:B------:R-:W-:Y:S04]  /*1ef80*/  STL.64 [R1+0x1380], R20 ;  /* 0x0013801401007387 */ /* 0x000fe80000100a00 */
[----:B------:R-:W-:Y:S04]  /*1ef90*/  STL.64 [R1+0x1388], R22 ;  /* 0x0013881601007387 */ /* 0x000fe80000100a00 */
[----:B------:R-:W4:Y:S01]  /*1efa0*/  LDL.LU.64 R82, [R1+0x378] ;  /* 0x0003780001527983 */ /* 0x000f220000300a00 */
[-C--:B-1----:R-:W-:Y:S11]  /*1efb0*/  HMMA.1688.F32.TF32 R16, R76, R8.reuse, R204 ;  /* 0x000000084c10723c */ /* 0x082ff600000810cc */
[----:B------:R-:W-:Y:S11]  /*1efc0*/  @!UPT UIADD3 URZ, URZ, URZ, URZ ;  /* 0x0000003f3f3ff290 */ /* 0x000ff6000fffe03f */
[----:B------:R-:W-:Y:S01]  /*1efd0*/  @!UPT UIADD3 URZ, URZ, URZ, URZ ;  /* 0x0000003f3f3ff290 */ /* 0x000fe2000fffe03f */
[----:B------:R-:W-:Y:S04]  /*1efe0*/  STL.64 [R1+0x13d0], R16 ;  /* 0x0013d01001007387 */ /* 0x000fe80000100a00 */
[----:B------:R1:W-:Y:S04]  /*1eff0*/  STL.64 [R1+0x13d8], R18 ;  /* 0x0013d81201007387 */ /* 0x0003e80000100a00 */
[----:B------:R-:W4:Y:S04]  /*1f000*/  LDL.LU.64 R88, [R1+0x110] ;  /* 0x0001100001587983 */ /* 0x000f280000300a00 */
[----:B------:R-:W4:Y:S04]  /*1f010*/  LDL.LU.64 R90, [R1+0x118] ;  /* 0x00011800015a7983 */ /* 0x000f280000300a00 */
[----:B---3--:R-:W3:Y:S01]  /*1f020*/  LDL.LU.64 R24, [R1+0xd0] ;  /* 0x0000d00001187983 */ /* 0x008ee20000300a00 */
[----:B-1----:R-:W-:Y:S03]  /*1f030*/  HMMA.1688.F32.TF32 R16, R164, R8, R28 ;  /* 0x00000008a410723c */ /* 0x002fe6000008101c */
[----:B------:R-:W3:Y:S04]  /*1f040*/  LDL.LU.64 R26, [R1+0xd8] ;  /* 0x0000d800011a7983 */ /* 0x000ee80000300a00 */
[----:B------:R-:W3:Y:S04]  /*1f050*/  LDL.LU.64 R20, [R1+0xb0] ;  /* 0x0000b00001147983 */ /* 0x000ee80000300a00 */
[----:B------:R-:W3:Y:S11]  /*1f060*/  LDL.LU.64 R22, [R1+0xb8] ;  /* 0x0000b80001167983 */ /* 0x000ef60000300a00 */
[----:B------:R-:W-:Y:S02]  /*1f070*/  @!UPT UIADD3 URZ, URZ, URZ, URZ ;  /* 0x0000003f3f3ff290 */ /* 0x000fe4000fffe03f */
[----:B------:R-:W-:Y:S01]  /*1f080*/  IMAD.MOV.U32 R9, RZ, RZ, R16 ;  /* 0x000000ffff097224 */ /* 0x000fe200078e0010 */
[----:B------:R-:W-:Y:S01]  /*1f090*/  MOV R2, R18 ;  /* 0x0000001200027202 */ /* 0x000fe20000000f00 */
[----:B------:R-:W-:Y:S02]  /*1f0a0*/  IMAD.MOV.U32 R8, RZ, RZ, R17 ;  /* 0x000000ffff087224 */ /* 0x000fe400078e0011 */
[----:B------:R-:W-:Y:S01]  /*1f0b0*/  IMAD.MOV.U32 R0, RZ, RZ, R19 ;  /* 0x000000ffff007224 */ /* 0x000fe200078e0013 */
[----:B------:R-:W3:Y:S04]  /*1f0c0*/  LDL.LU.64 R16, [R1+0x70] ;  /* 0x0000700001107983 */ /* 0x000ee80000300a00 */
[----:B------:R-:W3:Y:S04]  /*1f0d0*/  LDL.LU.64 R18, [R1+0x78] ;  /* 0x0000780001127983 */ /* 0x000ee80000300a00 */
[----:B------:R-:W-:Y:S04]  /*1f0e0*/  STL [R1+0x2ff0], R0 ;  /* 0x002ff00001007387 */ /* 0x000fe80000100800 */
[----:B------:R-:W-:Y:S04]  /*1f0f0*/  STL [R1+0x2fec], R2 ;  /* 0x002fec0201007387 */ /* 0x000fe80000100800 */
[----:B------:R-:W-:Y:S04]  /*1f100*/  STL [R1+0x2fe8], R8 ;  /* 0x002fe80801007387 */ /* 0x000fe80000100800 */
[----:B------:R-:W-:Y:S01]  /*1f110*/  STL [R1+0x2fe4], R9 ;  /* 0x002fe40901007387 */ /* 0x000fe20000100800 */
[-C--:B--2---:R-:W-:Y:S11]  /*1f120*/  HMMA.1688.F32.TF32 R12, R68, R4.reuse, R12 ;  /* 0x00000004440c723c */ /* 0x084ff6000008100c */
[----:B------:R-:W-:Y:S11]  /*1f130*/  @!UPT UIADD3 URZ, URZ, URZ, URZ ;  /* 0x0000003f3f3ff290 */ /* 0x000ff6000fffe03f */
[----:B------:R-:W-:Y:S02]  /*1f140*/  @!UPT UIADD3 URZ, URZ, URZ, URZ ;  /* 0x0000003f3f3ff290 */ /* 0x000fe4000fffe03f */
[----:B------:R-:W-:Y:S01]  /*1f150*/  IMAD.MOV.U32 R11, RZ, RZ, R12 ;  /* 0x000000ffff0b7224 */ /* 0x000fe200078e000c */
[----:B------:R-:W-:Y:S01]  /*1f160*/  MOV R47, R15 ;  /* 0x0000000f002f7202 */ /* 0x000fe20000000f00 */
[----:B------:R-:W-:Y:S02]  /*1f170*/  IMAD.MOV.U32 R162, RZ, RZ, R13 ;  /* 0x000000ffffa27224 */ /* 0x000fe400078e000d */
[----:B------:R-:W-:Y:S01]  /*1f180*/  IMAD.MOV.U32 R46, RZ, RZ, R14 ;  /* 0x000000ffff2e7224 */ /* 0x000fe200078e000e */
[----:B------:R-:W2:Y:S04]  /*1f190*/  LDL.LU.64 R12, [R1+0x150] ;  /* 0x00015000010c7983 */ /* 0x000ea80000300a00 */
[----:B------:R-:W2:Y:S04]  /*1f1a0*/  LDL.LU.64 R14, [R1+0x158] ;  /* 0x00015800010e7983 */ /* 0x000ea80000300a00 */
[----:B------:R-:W2:Y:S04]  /*1f1b0*/  LDL.LU.64 R84, [R1+0x210] ;  /* 0x0002100001547983 */ /* 0x000ea80000300a00 */
[----:B------:R-:W2:Y:S04]  /*1f1c0*/  LDL.LU.64 R86, [R1+0x218] ;  /* 0x0002180001567983 */ /* 0x000ea80000300a00 */
[----:B------:R-:W2:Y:S04]  /*1f1d0*/  LDL.LU.64 R72, [R1+0x1f0] ;  /* 0x0001f00001487983 */ /* 0x000ea80000300a00 */
[----:B------:R-:W2:Y:S04]  /*1f1e0*/  LDL.LU.64 R74, [R1+0x1f8] ;  /* 0x0001f800014a7983 */ /* 0x000ea80000300a00 */
[----:B------:R-:W-:Y:S04]  /*1f1f0*/  STL [R1+0x31a0], R47 ;  /* 0x0031a02f01007387 */ /* 0x000fe80000100800 */
[----:B------:R-:W-:Y:S04]  /*1f200*/  STL [R1+0x319c], R46 ;  /* 0x00319c2e01007387 */ /* 0x000fe80000100800 */
[----:B------:R-:W-:Y:S04]  /*1f210*/  STL [R1+0x3198], R162 ;  /* 0x003198a201007387 */ /* 0x000fe80000100800 */
[----:B------:R4:W-:Y:S02]  /*1f220*/  STL [R1+0x3194], R11 ;  /* 0x0031940b01007387 */ /* 0x0009e40000100800 */
[-C--:B----4-:R-:W-:Y:S02]  /*1f230*/  HMMA.1688.F32.TF32 R8, R64, R4.reuse, R80 ;  /* 0x000000044008723c */ /* 0x090fe40000081050 */
[----:B------:R-:W4:Y:S04]  /*1f240*/  LDL.LU.64 R80, [R1+0x1d0] ;  /* 0x0001d00001507983 */ /* 0x000f280000300a00 */
[----:B------:R-:W4:Y:S11]  /*1f250*/  LDL.LU.64 R82, [R1+0x1d8] ;  /* 0x0001d80001527983 */ /* 0x000f360000300a00 */
[----:B------:R-:W-:Y:S06]  /*1f260*/  @!UPT UIADD3 URZ, URZ, URZ, URZ ;  /* 0x0000003f3f3ff290 */ /* 0x000fec000fffe03f */
[----:B------:R-:W-:Y:S04]  /*1f270*/  STL.64 [R1+0x550], R8 ;  /* 0x0005500801007387 */ /* 0x000fe80000100a00 */
[----:B------:R1:W-:Y:S04]  /*1f280*/  STL.64 [R1+0x558], R10 ;  /* 0x0005580a01007387 */ /* 0x0003e80000100a00 */
[----:B------:R-:W4:Y:S04]  /*1f290*/  LDL.LU.64 R28, [R1+0x1b0] ;  /* 0x0001b000011c7983 */ /* 0x000f280000300a00 */
[----:B------:R-:W4:Y:S01]  /*1f2a0*/  LDL.LU.64 R30, [R1+0x1b8] ;  /* 0x0001b800011e7983 */ /* 0x000f220000300a00 */
[-C--:B-1----:R-:W-:Y:S03]  /*1f2b0*/  HMMA.1688.F32.TF32 R8, R60, R4.reuse, R88 ;  /* 0x000000043c08723c */ /* 0x082fe60000081058 */
[----:B------:R-:W4:Y:S04]  /*1f2c0*/  LDL.LU.64 R44, [R1+0x170] ;  /* 0x00017000012c7983 */ /* 0x000f280000300a00 */
[----:B------:R-:W4:Y:S11]  /*1f2d0*/  LDL.LU.64 R46, [R1+0x178] ;  /* 0x00017800012e7983 */ /* 0x000f360000300a00 */
[----:B------:R-:W-:Y:S05]  /*1f2e0*/  @!UPT UIADD3 URZ, URZ, URZ, URZ ;  /* 0x0000003f3f3ff290 */ /* 0x000fea000fffe03f */
[----:B------:R-:W-:Y:S04]  /*1f2f0*/  STL.64 [R1+0x540], R8 ;  /* 0x0005400801007387 */ /* 0x000fe80000100a00 */
[----:B------:R3:W-:Y:S02]  /*1f300*/  STL.64 [R1+0x548], R10 ;  /* 0x0005480a01007387 */ /* 0x0007e40000100a00 */
[-C--:B---3--:R-:W-:Y:S02]  /*1f310*/  HMMA.1688.F32.TF32 R8, R56, R4.reuse, R24 ;  /* 0x000000043808723c */ /* 0x088fe40000081018 */
[----:B------:R-:W3:Y:S04]  /*1f320*/  LDL.LU.64 R24, [R1+0x140] ;  /* 0x0001400001187983 */ /* 0x000ee80000300a00 */
[----:B------:R-:W3:Y:S02]  /*1f330*/  LDL.LU.64 R26, [R1+0x148] ;  /* 0x00014800011a7983 */ /* 0x000ee40000300a00 */
[-C--:B------:R-:W-:Y:S11]  /*1f340*/  HMMA.1688.F32.TF32 R16, R48, R4.reuse, R16 ;  /* 0x000000043010723c */ /* 0x080ff60000081010 */
[----:B------:R-:W-:Y:S04]  /*1f350*/  @!UPT UIADD3 URZ, URZ, URZ, URZ ;  /* 0x0000003f3f3ff290 */ /* 0x000fe8000fffe03f */
[----:B------:R-:W-:Y:S04]  /*1f360*/  STL.64 [R1+0x530], R8 ;  /* 0x0005300801007387 */ /* 0x000fe80000100a00 */
[----:B------:R1:W-:Y:S02]  /*1f370*/  STL.64 [R1+0x538], R10 ;  /* 0x0005380a01007387 */ /* 0x0003e40000100a00 */
[-C--:B-1----:R-:W-:Y:S02]  /*1f380*/  HMMA.1688.F32.TF32 R8, R52, R4.reuse, R20 ;  /* 0x000000043408723c */ /* 0x082fe40000081014 */
[----:B------:R-:W3:Y:S04]  /*1f390*/  LDL.LU.64 R20, [R1+0x100] ;  /* 0x0001000001147983 */ /* 0x000ee80000300a00 */
[----:B------:R-:W3:Y:S11]  /*1f3a0*/  LDL.LU.64 R22, [R1+0x108] ;  /* 0x0001080001167983 */ /* 0x000ef60000300a00 */
[----:B------:R-:W-:Y:S06]  /*1f3b0*/  @!UPT UIADD3 URZ, URZ, URZ, URZ ;  /* 0x0000003f3f3ff290 */ /* 0x000fec000fffe03f */
[----:B------:R1:W-:Y:S04]  /*1f3c0*/  STL.64 [R1+0x520], R8 ;  /* 0x0005200801007387 */ /* 0x0003e80000100a00 */
[----:B------:R1:W-:Y:S04]  /*1f3d0*/  STL.64 [R1+0x528], R10 ;  /* 0x0005280a01007387 */ /* 0x0003e80000100a00 */
[----:B-1----:R-:W3:Y:S04]  /*1f3e0*/  LDL.LU.64 R8, [R1+0x90] ;  /* 0x0000900001087983 */ /* 0x002ee80000300a00 */
[----:B------:R-:W3:Y:S04]  /*1f3f0*/  LDL.LU.64 R10, [R1+0x98] ;  /* 0x00009800010a7983 */ /* 0x000ee80000300a00 */
[----:B------:R-:W-:Y:S04]  /*1f400*/  STL.64 [R1+0x570], R16 ;  /* 0x0005701001007387 */ /* 0x000fe80000100a00 */
[----:B------:R-:W-:Y:S04]  /*1f410*/  STL.64 [R1+0x578], R18 ;  /* 0x0005781201007387 */ /* 0x000fe80000100a00 */
[----:B------:R-:W1:Y:S01]  /*1f420*/  LDSM.16.M88.4 R16, [R211+0x45000] ;  /* 0x04500000d310783b */ /* 0x000e620000000200 */
[-C--:B--2---:R-:W-:Y:S03]  /*1f430*/  HMMA.1688.F32.TF32 R88, R196, R4.reuse, R12 ;  /* 0x00000004c458723c */ /* 0x084fe6000008100c */
[----:B------:R-:W2:Y:S04]  /*1f440*/  LDSM.16.M88.4 R12, [R211+0x46000] ;  /* 0x04600000d30c783b */ /* 0x000ea80000000200 */
[----:B-1----:R-:W-:Y:S04]  /*1f450*/  STL [R1+0x31a8], R18 ;  /* 0x0031a81201007387 */ /* 0x002fe80000100800 */
[----:B------:R-:W-:Y:S04]  /*1f460*/  STL [R1+0x31a4], R19 ;  /* 0x0031a41301007387 */ /* 0x000fe80000100800 */
[----:B--2---:R-:W-:Y:S08]  /*1f470*/  STL [R1+0x31b0], R14 ;  /* 0x0031b00e01007387 */ /* 0x004ff00000100800 */
[----:B------:R-:W-:Y:S04]  /*1f480*/  STL.64 [R1+0x5b0], R88 ;  /* 0x0005b05801007387 */ /* 0x000fe80000100a00 */
[----:B------:R1:W-:Y:S02]  /*1f490*/  STL.64 [R1+0x5b8], R90 ;  /* 0x0005b85a01007387 */ /* 0x0003e40000100a00 */
[-C--:B-1----:R-:W-:Y:S08]  /*1f4a0*/  HMMA.1688.F32.TF32 R88, R192, R4.reuse, R84 ;  /* 0x00000004c058723c */ /* 0x082ff00000081054 */
[-C--:B------:R-:W-:Y:S01]  /*1f4b0*/  HMMA.1688.F32.TF32 R84, R188, R4.reuse, R72 ;  /* 0x00000004bc54723c */ /* 0x080fe20000081048 */
[----:B------:R-:W-:Y:S04]  /*1f4c0*/  STL [R1+0x31ac], R15 ;  /* 0x0031ac0f01007387 */ /* 0x000fe80000100800 */
[----:B------:R-:W2:Y:S10]  /*1f4d0*/  LDL.LU.64 R72, [R1+0x11c0] ;  /* 0x0011c00001487983 */ /* 0x000eb40000300a00 */
[----:B------:R-:W-:Y:S04]  /*1f4e0*/  STL.64 [R1+0x5f0], R88 ;  /* 0x0005f05801007387 */ /* 0x000fe80000100a00 */
[----:B------:R-:W-:Y:S04]  /*1f4f0*/  STL.64 [R1+0x5f8], R90 ;  /* 0x0005f85a01007387 */ /* 0x000fe80000100a00 */
[----:B------:R-:W2:Y:S04]  /*1f500*/  LDL.LU.64 R74, [R1+0x11c8] ;  /* 0x0011c800014a7983 */ /* 0x000ea80000300a00 */
[----:B------:R-:W-:Y:S04]  /*1f510*/  STL.64 [R1+0x750], R84 ;  /* 0x0007505401007387 */ /* 0x000fe80000100a00 */
[----:B------:R4:W-:Y:S02]  /*1f520*/  STL.64 [R1+0x758], R86 ;  /* 0x0007585601007387 */ /* 0x0009e40000100a00 */
[-C--:B----4-:R-:W-:Y:S08]  /*1f530*/  HMMA.1688.F32.TF32 R84, R184, R4.reuse, R80 ;  /* 0x00000004b854723c */ /* 0x090ff00000081050 */
[-C--:B------:R-:W-:Y:S01]  /*1f540*/  HMMA.1688.F32.TF32 R80, R180, R4.reuse, R28 ;  /* 0x00000004b450723c */ /* 0x080fe2000008101c */
[----:B------:R-:W4:Y:S11]  /*1f550*/  LDL.LU.64 R28, [R1+0x3e0] ;  /* 0x0003e000011c7983 */ /* 0x000f360000300a00 */
[----:B------:R-:W-:Y:S03]  /*1f560*/  @!UPT UIADD3 URZ, URZ, URZ, URZ ;  /* 0x0000003f3f3ff290 */ /* 0x000fe6000fffe03f */
[----:B------:R-:W-:Y:S04]  /*1f570*/  STL.64 [R1+0x8e0], R84 ;  /* 0x0008e05401007387 */ /* 0x000fe80000100a00 */
[----:B------:R-:W-:Y:S04]  /*1f580*/  STL.64 [R1+0x8e8], R86 ;  /* 0x0008e85601007387 */ /* 0x000fe80000100a00 */
[----:B------:R-:W4:Y:S04]  /*1f590*/  LDL.LU.64 R30, [R1+0x3e8] ;  /* 0x0003e800011e7983 */ /* 0x000f280000300a00 */
[----:B------:R-:W-:Y:S04]  /*1f5a0*/  STL.64 [R1+0xbd0], R80 ;  /* 0x000bd05001007387 */ /* 0x000fe80000100a00 */
[----:B------:R1:W-:Y:S02]  /*1f5b0*/  STL.64 [R1+0xbd8], R82 ;  /* 0x000bd85201007387 */ /* 0x0003e40000100a00 */
[-C--:B-1----:R-:W-:Y:S02]  /*1f5c0*/  HMMA.1688.F32.TF32 R80, R176, R4.reuse, R44 ;  /* 0x00000004b050723c */ /* 0x082fe4000008102c */
[----:B------:R-:W4:Y:S04]  /*1f5d0*/  LDL.LU.64 R44, [R1+0x260] ;  /* 0x00026000012c7983 */ /* 0x000f280000300a00 */
[----:B------:R-:W4:Y:S11]  /*1f5e0*/  LDL.LU.64 R46, [R1+0x268] ;  /* 0x00026800012e7983 */ /* 0x000f360000300a00 */
[----:B------:R-:W-:Y:S06]  /*1f5f0*/  @!UPT UIADD3 URZ, URZ, URZ, URZ ;  /* 0x0000003f3f3ff290 */ /* 0x000fec000fffe03f */
        /* <DEDUP_REMOVED lines=8> */
[----:B------:R-:W-:Y:S04]  /*1f680*/  STL.64 [R1+0x10c8], R82 ;  /* 0x0010c85201007387 */ /* 0x000fe80000100a00 */
[----:B------:R-:W3:Y:S01]  /*1f690*/  LDL.LU.64 R92, [R1+0x240] ;  /* 0x00024000015c7983 */ /* 0x000ee20000300a00 */
[-C--:B------:R-:W-:Y:S03]  /*1f6a0*/  HMMA.1688.F32.TF32 R8, R76, R4.reuse, R8 ;  /* 0x000000044c08723c */ /* 0x080fe60000081008 */
[----:B------:R-:W3:Y:S04]  /*1f6b0*/  LDL.LU.64 R94, [R1+0x248] ;  /* 0x00024800015e7983 */ /* 0x000ee80000300a00 */
[----:B------:R1:W-:Y:S04]  /*1f6c0*/  STL.64 [R1+0x1280], R20 ;  /* 0x0012801401007387 */ /* 0x0003e80000100a00 */
[----:B------:R1:W-:Y:S04]  /*1f6d0*/  STL.64 [R1+0x1288], R22 ;  /* 0x0012881601007387 */ /* 0x0003e80000100a00 */
[----:B-1----:R-:W3:Y:S04]  /*1f6e0*/  LDL.LU.64 R20, [R1+0x230] ;  /* 0x0002300001147983 */ /* 0x002ee80000300a00 */
[----:B------:R-:W3:Y:S04]  /*1f6f0*/  LDL.LU.64 R22, [R1+0x238] ;  /* 0x0002380001167983 */ /* 0x000ee80000300a00 */
[----:B------:R1:W-:Y:S04]  /*1f700*/  STL.64 [R1+0x1370], R8 ;  /* 0x0013700801007387 */ /* 0x0003e80000100a00 */
[----:B------:R1:W-:Y:S04]  /*1f710*/  STL.64 [R1+0x1378], R10 ;  /* 0x0013780a01007387 */ /* 0x0003e80000100a00 */
[----:B------:R-:W3:Y:S04]  /*1f720*/  LDL.LU.64 R88, [R1+0x220] ;  /* 0x0002200001587983 */ /* 0x000ee80000300a00 */
[----:B------:R-:W3:Y:S04]  /*1f730*/  LDL.LU.64 R90, [R1+0x228] ;  /* 0x00022800015a7983 */ /* 0x000ee80000300a00 */
[----:B-1----:R-:W3:Y:S04]  /*1f740*/  LDL.LU.64 R8, [R1+0x200] ;  /* 0x0002000001087983 */ /* 0x002ee80000300a00 */
[----:B------:R-:W3:Y:S01]  /*1f750*/  LDL.LU.64 R10, [R1+0x208] ;  /* 0x00020800010a7983 */ /* 0x000ee20000300a00 */
[----:B------:R-:W-:Y:S03]  /*1f760*/  HMMA.1688.F32.TF32 R4, R164, R4, R32 ;  /* 0x00000004a404723c */ /* 0x000fe60000081020 */
[----:B------:R-:W3:Y:S04]  /*1f770*/  LDL.LU.64 R84, [R1+0x1e0] ;  /* 0x0001e00001547983 */ /* 0x000ee80000300a00 */
[----:B------:R-:W3:Y:S04]  /*1f780*/  LDL.LU.64 R86, [R1+0x1e8] ;  /* 0x0001e80001567983 */ /* 0x000ee80000300a00 */
[----:B------:R-:W3:Y:S04]  /*1f790*/  LDL.LU.64 R80, [R1+0x1c0] ;  /* 0x0001c00001507983 */ /* 0x000ee80000300a00 */
[----:B------:R-:W3:Y:S08]  /*1f7a0*/  LDL.LU.64 R82, [R1+0x1c8] ;  /* 0x0001c80001527983 */ /* 0x000ef00000300a00 */
[----:B------:R-:W-:Y:S04]  /*1f7b0*/  STL.64 [R1+0x13c0], R4 ;  /* 0x0013c00401007387 */ /* 0x000fe80000100a00 */
[----:B------:R4:W-:Y:S01]  /*1f7c0*/  STL.64 [R1+0x13c8], R6 ;  /* 0x0013c80601007387 */ /* 0x0009e20000100a00 */
[-C--:B--2---:R-:W-:Y:S11]  /*1f7d0*/  HMMA.1688.F32.TF32 R96, R68, R16.reuse, R72 ;  /* 0x000000104460723c */ /* 0x084ff60000081048 */
[----:B------:R-:W-:Y:S11]  /*1f7e0*/  @!UPT UIADD3 URZ, URZ, URZ, URZ ;  /* 0x0000003f3f3ff290 */ /* 0x000ff6000fffe03f */
[----:B------:R-:W-:Y:S02]  /*1f7f0*/  @!UPT UIADD3 URZ, URZ, URZ, URZ ;  /* 0x0000003f3f3ff290 */ /* 0x000fe4000fffe03f */
[----:B------:R-:W-:Y:S02]  /*1f800*/  IMAD.MOV.U32 R252, RZ, RZ, R99 ;  /* 0x000000fffffc7224 */ /* 0x000fe400078e0063 */
[----:B------:R-:W-:Y:S02]  /*1f810*/  IMAD.MOV.U32 R75, RZ, RZ, R98 ;  /* 0x000000ffff4b7224 */ /* 0x000fe400078e0062 */
[----:B------:R-:W-:Y:S02]  /*1f820*/  IMAD.MOV.U32 R74, RZ, RZ, R97 ;  /* 0x000000ffff4a7224 */ /* 0x000fe400078e0061 */
[----:B------:R-:W-:Y:S01]  /*1f830*/  IMAD.MOV.U32 R163, RZ, RZ, R96 ;  /* 0x000000ffffa37224 */ /* 0x000fe200078e0060 */
[----:B------:R-:W-:Y:S04]  /*1f840*/  STL [R1+0x31c0], R252 ;  /* 0x0031c0fc01007387 */ /* 0x000fe80000100800 */
[----:B------:R-:W-:Y:S04]  /*1f850*/  STL [R1+0x31bc], R75 ;  /* 0x0031bc4b01007387 */ /* 0x000fe80000100800 */
[----:B------:R-:W-:Y:S04]  /*1f860*/  STL [R1+0x31b8], R74 ;  /* 0x0031b84a01007387 */ /* 0x000fe80000100800 */
[----:B------:R-:W-:Y:S01]  /*1f870*/  STL [R1+0x31b4], R163 ;  /* 0x0031b4a301007387 */ /* 0x000fe20000100800 */
[-C--:B----4-:R-:W-:Y:S03]  /*1f880*/  HMMA.1688.F32.TF32 R4, R64, R16.reuse, R28 ;  /* 0x000000104004723c */ /* 0x090fe6000008101c */
[----:B------:R-:W2:Y:S04]  /*1f890*/  LDL.LU.64 R28, [R1+0x1a0] ;  /* 0x0001a000011c7983 */ /* 0x000ea80000300a00 */
[----:B------:R-:W2:Y:S11]  /*1f8a0*/  LDL.LU.64 R30, [R1+0x1a8] ;  /* 0x0001a800011e7983 */ /* 0x000eb60000300a00 */
[----:B------:R-:W-:Y:S05]  /*1f8b0*/  @!UPT UIADD3 URZ, URZ, URZ, URZ ;  /* 0x0000003f3f3ff290 */ /* 0x000fea000fffe03f */
        /* <DEDUP_REMOVED lines=10> */
[----:B------:R-:W3:Y:S11]  /*1f960*/  LDL.LU.64 R26, [R1+0x138] ;  /* 0x00013800011a7983 */ /* 0x000ef60000300a00 */
[----:B------:R-:W-:Y:S06]  /*1f970*/  @!UPT UIADD3 URZ, URZ, URZ, URZ ;  /* 0x0000003f3f3ff290 */ /* 0x000fec000fffe03f */
[----:B------:R1:W-:Y:S04]  /*1f980*/  STL.64 [R1+0x460], R4 ;  /* 0x0004600401007387 */ /* 0x0003e80000100a00 */
[----:B------:R1:W-:Y:S04]  /*1f990*/  STL.64 [R1+0x468], R6 ;  /* 0x0004680601007387 */ /* 0x0003e80000100a00 */
[----:B-1----:R-:W3:Y:S04]  /*1f9a0*/  LDL.LU.64 R4, [R1+0xf0] ;  /* 0x0000f00001047983 */ /* 0x002ee80000300a00 */
[----:B------:R-:W3:Y:S01]  /*1f9b0*/  LDL.LU.64 R6, [R1+0xf8] ;  /* 0x0000f80001067983 */ /* 0x000ee20000300a00 */
[-C--:B------:R-:W-:Y:S08]  /*1f9c0*/  HMMA.1688.F32.TF32 R32, R52, R16.reuse, R92 ;  /* 0x000000103420723c */ /* 0x080ff0000008105c */
[-C--:B------:R-:W-:Y:S11]  /*1f9d0*/  HMMA.1688.F32.TF32 R72, R196, R16.reuse, R88 ;  /* 0x00000010c448723c */ /* 0x080ff60000081058 */
[----:B------:R-:W-:Y:S04]  /*1f9e0*/  @!UPT UIADD3 URZ, URZ, URZ, URZ ;  /* 0x0000003f3f3ff290 */ /* 0x000fe8000fffe03f */
[----:B------:R-:W-:Y:S04]  /*1f9f0*/  STL.64 [R1+0x450], R32 ;  /* 0x0004502001007387 */ /* 0x000fe80000100a00 */
[----:B------:R1:W-:Y:S02]  /*1fa00*/  STL.64 [R1+0x458], R34 ;  /* 0x0004582201007387 */ /* 0x0003e40000100a00 */
[-C--:B-1----:R-:W-:Y:S02]  /*1fa10*/  HMMA.1688.F32.TF32 R32, R48, R16.reuse, R20 ;  /* 0x000000103020723c */ /* 0x082fe40000081014 */
        /* <DEDUP_REMOVED lines=8> */
[----:B------:R-:W-:Y:S04]  /*1faa0*/  STL.64 [R1+0x4a0], R72 ;  /* 0x0004a04801007387 */ /* 0x000fe80000100a00 */
[----:B------:R1:W-:Y:S04]  /*1fab0*/  STL.64 [R1+0x4a8], R74 ;  /* 0x0004a84a01007387 */ /* 0x0003e80000100a00 */
[----:B------:R-:W3:Y:S01]  /*1fac0*/  LDL.LU.64 R10, [R1+0x11e8] ;  /* 0x0011e800010a7983 */ /* 0x000ee20000300a00 */
[-C--:B-1----:R-:W-:Y:S08]  /*1fad0*/  HMMA.1688.F32.TF32 R72, R184, R16.reuse, R80 ;  /* 0x00000010b848723c */ /* 0x082ff00000081050 */
[----:B------:R1:W-:Y:S04]  /*1fae0*/  STL.64 [R1+0x4d0], R32 ;  /* 0x0004d02001007387 */ /* 0x0003e80000100a00 */
[----:B------:R1:W-:Y:S04]  /*1faf0*/  STL.64 [R1+0x4d8], R34 ;  /* 0x0004d82201007387 */ /* 0x0003e80000100a00 */
[----:B-1----:R-:W3:Y:S04]  /*1fb00*/  LDL.LU.64 R32, [R1+0x1170] ;  /* 0x0011700001207983 */ /* 0x002ee80000300a00 */
[----:B------:R-:W-:Y:S04]  /*1fb10*/  STL.64 [R1+0x580], R84 ;  /* 0x0005805401007387 */ /* 0x000fe80000100a00 */
[----:B------:R-:W-:Y:S04]  /*1fb20*/  STL.64 [R1+0x588], R86 ;  /* 0x0005885601007387 */ /* 0x000fe80000100a00 */
[----:B------:R-:W3:Y:S04]  /*1fb30*/  LDL.LU.64 R34, [R1+0x1178] ;  /* 0x0011780001227983 */ /* 0x000ee80000300a00 */
[----:B------:R-:W-:Y:S04]  /*1fb40*/  STL.64 [R1+0x730], R72 ;  /* 0x0007304801007387 */ /* 0x000fe80000100a00 */
[----:B------:R2:W-:Y:S02]  /*1fb50*/  STL.64 [R1+0x738], R74 ;  /* 0x0007384a01007387 */ /* 0x0005e40000100a00 */
[-C--:B--2---:R-:W-:Y:S02]  /*1fb60*/  HMMA.1688.F32.TF32 R72, R180, R16.reuse, R28 ;  /* 0x00000010b448723c */ /* 0x084fe4000008101c */
[----:B------:R-:W2:Y:S04]  /*1fb70*/  LDL.LU.64 R28, [R1+0x270] ;  /* 0x00027000011c7983 */ /* 0x000ea80000300a00 */
[----:B------:R-:W2:Y:S11]  /*1fb80*/  LDL.LU.64 R30, [R1+0x278] ;  /* 0x00027800011e7983 */ /* 0x000eb60000300a00 */
[----:B------:R-:W-:Y:S06]  /*1fb90*/  @!UPT UIADD3 URZ, URZ, URZ, URZ ;  /* 0x0000003f3f3ff290 */ /* 0x000fec000fffe03f */
[----:B------:R-:W-:Y:S04]  /*1fba0*/  STL.64 [R1+0x890], R72 ;  /* 0x0008904801007387 */ /* 0x000fe80000100a00 */
[----:B------:R4:W-:Y:S02]  /*1fbb0*/  STL.64 [R1+0x898], R74 ;  /* 0x0008984a01007387 */ /* 0x0009e40000100a00 */
[-C--:B----4-:R-:W-:Y:S08]  /*1fbc0*/  HMMA.1688.F32.TF32 R72, R176, R16.reuse, R44 ;  /* 0x00000010b048723c */ /* 0x090ff0000008102c */
[-C--:B---3--:R-:W-:Y:S11]  /*1fbd0*/  HMMA.1688.F32.TF32 R44, R172, R16.reuse, R24 ;  /* 0x00000010ac2c723c */ /* 0x088ff60000081018 */
[----:B------:R-:W-:Y:S04]  /*1fbe0*/  @!UPT UIADD3 URZ, URZ, URZ, URZ ;  /* 0x0000003f3f3ff290 */ /* 0x000fe8000fffe03f */
[----:B------:R-:W-:Y:S04]  /*1fbf0*/  STL.64 [R1+0xcd0], R72 ;  /* 0x000cd04801007387 */ /* 0x000fe80000100a00 */
[----:B------:R-:W-:Y:S01]  /*1fc00*/  STL.64 [R1+0xcd8], R74 ;  /* 0x000cd84a01007387 */ /* 0x000fe20000100a00 */
[-C--:B------:R-:W-:Y:S03]  /*1fc10*/  HMMA.1688.F32.TF32 R24, R168, R16.reuse, R4 ;  /* 0x00000010a818723c */ /* 0x080fe60000081004 */
[----:B------:R-:W3:Y:S04]  /*1fc20*/  LDL.LU.64 R4, [R1+0x290] ;  /* 0x0002900001047983 */ /* 0x000ee80000300a00 */
[----:B------:R-:W-:Y:S04]  /*1fc30*/  STL.64 [R1+0xef0], R44 ;  /* 0x000ef02c01007387 */ /* 0x000fe80000100a00 */
[----:B------:R-:W-:Y:S04]  /*1fc40*/  STL.64 [R1+0xef8], R46 ;  /* 0x000ef82e01007387 */ /* 0x000fe80000100a00 */
[----:B------:R-:W3:Y:S08]  /*1fc50*/  LDL.LU.64 R6, [R1+0x298] ;  /* 0x0002980001067983 */ /* 0x000ef00000300a00 */
[----:B------:R1:W-:Y:S04]  /*1fc60*/  STL.64 [R1+0x10e0], R24 ;  /* 0x0010e01801007387 */ /* 0x0003e80000100a00 */
[----:B------:R4:W-:Y:S04]  /*1fc70*/  STL.64 [R1+0x10e8], R26 ;  /* 0x0010e81a01007387 */ /* 0x0009e80000100a00 */
[----:B------:R-:W3:Y:S04]  /*1fc80*/  LDL.LU.64 R88, [R1+0x2b0] ;  /* 0x0002b00001587983 */ /* 0x000ee80000300a00 */
[----:B------:R-:W3:Y:S04]  /*1fc90*/  LDL.LU.64 R90, [R1+0x2b8] ;  /* 0x0002b800015a7983 */ /* 0x000ee80000300a00 */
[----:B-1----:R-:W3:Y:S04]  /*1fca0*/  LDL.LU.64 R24, [R1+0x2e0] ;  /* 0x0002e00001187983 */ /* 0x002ee80000300a00 */
[----:B----4-:R-:W4:Y:S01]  /*1fcb0*/  LDL.LU.64 R26, [R1+0x2e8] ;  /* 0x0002e800011a7983 */ /* 0x010f220000300a00 */
[-C--:B------:R-:W-:Y:S03]  /*1fcc0*/  HMMA.1688.F32.TF32 R44, R76, R16.reuse, R20 ;  /* 0x000000104c2c723c */ /* 0x080fe60000081014 */
[----:B------:R-:W4:Y:S04]  /*1fcd0*/  LDL.LU.64 R20, [R1+0x320] ;  /* 0x0003200001147983 */ /* 0x000f280000300a00 */
[----:B------:R-:W4:Y:S01]  /*1fce0*/  LDL.LU.64 R22, [R1+0x328] ;  /* 0x0003280001167983 */ /* 0x000f220000300a00 */
[----:B------:R-:W-:Y:S11]  /*1fcf0*/  HMMA.1688.F32.TF32 R16, R164, R16, R36 ;  /* 0x00000010a410723c */ /* 0x000ff60000081024 */
[----:B------:R-:W-:Y:S04]  /*1fd00*/  @!UPT UIADD3 URZ, URZ, URZ, URZ ;  /* 0x0000003f3f3ff290 */ /* 0x000fe8000fffe03f */
[----:B------:R-:W-:Y:S04]  /*1fd10*/  STL.64 [R1+0x1270], R44 ;  /* 0x0012702c01007387 */ /* 0x000fe80000100a00 */
[----:B------:R1:W-:Y:S04]  /*1fd20*/  STL.64 [R1+0x1278], R46 ;  /* 0x0012782e01007387 */ /* 0x0003e80000100a00 */
[----:B------:R-:W4:Y:S04]  /*1fd30*/  LDL.LU.64 R84, [R1+0x350] ;  /* 0x0003500001547983 */ /* 0x000f280000300a00 */
[----:B------:R-:W4:Y:S04]  /*1fd40*/  LDL.LU.64 R86, [R1+0x358] ;  /* 0x0003580001567983 */ /* 0x000f280000300a00 */
[----:B------:R-:W4:Y:S04]  /*1fd50*/  LDL.LU.64 R80, [R1+0x340] ;  /* 0x0003400001507983 */ /* 0x000f280000300a00 */
[----:B------:R-:W4:Y:S01]  /*1fd60*/  LDL.LU.64 R82, [R1+0x348] ;  /* 0x0003480001527983 */ /* 0x000f220000300a00 */
[----:B------:R-:W-:Y:S03]  /*1fd70*/  HMMA.1688.F32.TF32 R92, R68, R12, R8 ;  /* 0x0000000c445c723c */ /* 0x000fe60000081008 */
[----:B------:R-:W4:Y:S04]  /*1fd80*/  LDL.LU.64 R72, [R1+0x330] ;  /* 0x0003300001487983 */ /* 0x000f280000300a00 */
[----:B------:R-:W4:Y:S04]  /*1fd90*/  LDL.LU.64 R74, [R1+0x338] ;  /* 0x00033800014a7983 */ /* 0x000f280000300a00 */
[----:B------:R1:W-:Y:S04]  /*1fda0*/  STL.64 [R1+0x1360], R16 ;  /* 0x0013601001007387 */ /* 0x0003e80000100a00 */
[----:B------:R1:W-:Y:S09]  /*1fdb0*/  STL.64 [R1+0x1368], R18 ;  /* 0x0013681201007387 */ /* 0x0003f20000100a00 */
[----:B-1----:R-:W-:-:S05]  /*1fdc0*/  MOV R46, R92 ;  /* 0x0000005c002e7202 */ /* 0x002fca0000000f00 */
[----:B------:R-:W-:Y:S04]  /*1fdd0*/  STL [R1+0x31c4], R46 ;  /* 0x0031c42e01007387 */ /* 0x000fe80000100800 */
[----:B------:R-:W4:Y:S01]  /*1fde0*/  LDL.LU.64 R16, [R1+0x310] ;  /* 0x0003100001107983 */ /* 0x000f220000300a00 */
[-C--:B------:R-:W-:Y:S03]  /*1fdf0*/  HMMA.1688.F32.TF32 R32, R64, R12.reuse, R32 ;  /* 0x0000000c4020723c */ /* 0x080fe60000081020 */
[----:B------:R-:W4:Y:S11]  /*1fe00*/  LDL.LU.64 R18, [R1+0x318] ;  /* 0x0003180001127983 */ /* 0x000f360000300a00 */
[----:B------:R-:W-:Y:S09]  /*1fe10*/  @!UPT UIADD3 URZ, URZ, URZ, URZ ;  /* 0x0000003f3f3ff290 */ /* 0x000ff2000fffe03f */
[----:B------:R1:W-:Y:S04]  /*1fe20*/  STL.64 [R1+0x1f0], R32 ;  /* 0x0001f02001007387 */ /* 0x0003e80000100a00 */
[----:B------:R1:W-:Y:S04]  /*1fe30*/  STL.64 [R1+0x1f8], R34 ;  /* 0x0001f82201007387 */ /* 0x0003e80000100a00 */
[----:B------:R-:W4:Y:S04]  /*1fe40*/  LDL.LU.64 R36, [R1+0x300] ;  /* 0x0003000001247983 */ /* 0x000f280000300a00 */
[----:B------:R-:W4:Y:S01]  /*1fe50*/  LDL.LU.64 R38, [R1+0x308] ;  /* 0x0003080001267983 */ /* 0x000f220000300a00 */
[-C--:B--2---:R-:W-:Y:S11]  /*1fe60*/  HMMA.1688.F32.TF32 R28, R60, R12.reuse, R28 ;  /* 0x0000000c3c1c723c */ /* 0x084ff6000008101c */
[----:B------:R-:W-:Y:S11]  /*1fe70*/  @!UPT UIADD3 URZ, URZ, URZ, URZ ;  /* 0x0000003f3f3ff290 */ /* 0x000ff6000fffe03f */
[----:B------:R-:W-:Y:S01]  /*1fe80*/  @!UPT UIADD3 URZ, URZ, URZ, URZ ;  /* 0x0000003f3f3ff290 */ /* 0x000fe2000fffe03f */
[----:B------:R2:W-:Y:S04]  /*1fe90*/  STL.64 [R1+0x210], R28 ;  /* 0x0002101c01007387 */ /* 0x0005e80000100a00 */
[----:B------:R2:W-:Y:S04]  /*1fea0*/  STL.64 [R1+0x218], R30 ;  /* 0x0002181e01007387 */ /* 0x0005e80000100a00 */
[----:B-1----:R-:W4:Y:S04]  /*1feb0*/  LDL.LU.64 R32, [R1+0x2f0] ;  /* 0x0002f00001207983 */ /* 0x002f280000300a00 */
[----:B------:R-:W4:Y:S04]  /*1fec0*/  LDL.LU.64 R34, [R1+0x2f8] ;  /* 0x0002f80001227983 */ /* 0x000f280000300a00 */
[----:B--2---:R-:W2:Y:S04]  /*1fed0*/  LDL.LU.64 R28, [R1+0x2d0] ;  /* 0x0002d000011c7983 */ /* 0x004ea80000300a00 */
[----:B------:R-:W2:Y:S01]  /*1fee0*/  LDL.LU.64 R30, [R1+0x2d8] ;  /* 0x0002d800011e7983 */ /* 0x000ea20000300a00 */
[-C--:B---3--:R-:W-:Y:S03]  /*1fef0*/  HMMA.1688.F32.TF32 R44, R56, R12.reuse, R4 ;  /* 0x0000000c382c723c */ /* 0x088fe60000081004 */
[----:B------:R-:W3:Y:S04]  /*1ff00*/  LDL.LU.64 R4, [R1+0x2a0] ;  /* 0x0002a00001047983 */ /* 0x000ee80000300a00 */
[----:B------:R-:W3:Y:S01]  /*1ff10*/  LDL.LU.64 R6, [R1+0x2a8] ;  /* 0x0002a80001067983 */ /* 0x000ee20000300a00 */
[-C--:B------:R-:W-:Y:S11]  /*1ff20*/  HMMA.1688.F32.TF32 R88, R52, R12.reuse, R88 ;  /* 0x0000000c3458723c */ /* 0x080ff60000081058 */
[----:B------:R-:W-:Y:S04]  /*1ff30*/  @!UPT UIADD3 URZ, URZ, URZ, URZ ;  /* 0x0000003f3f3ff290 */ /* 0x000fe8000fffe03f */
[----:B------:R-:W-:Y:S04]  /*1ff40*/  STL.64 [R1+0x250], R44 ;  /* 0x0002502c01007387 */ /* 0x000fe80000100a00 */
[----:B------:R4:W-:Y:S02]  /*1ff50*/  STL.64 [R1+0x258], R46 ;  /* 0x0002582e01007387 */ /* 0x0009e40000100a00 */
[-C--:B----4-:R-:W-:Y:S02]  /*1ff60*/  HMMA.1688.F32.TF32 R44, R48, R12.reuse, R24 ;  /* 0x0000000c302c723c */ /* 0x090fe40000081018 */
[----:B------:R-:W1:Y:S04]  /*1ff70*/  LDSM.16.M88.4 R24, [R211+0x47000] ;  /* 0x04700000d318783b */ /* 0x000e680000000200 */
[----:B------:R-:W-:Y:S04]  /*1ff80*/  STL.64 [R1+0x240], R88 ;  /* 0x0002405801007387 */ /* 0x000fe80000100a00 */
[----:B------:R4:W-:Y:S02]  /*1ff90*/  STL.64 [R1+0x248], R90 ;  /* 0x0002485a01007387 */ /* 0x0009e40000100a00 */
[-C--:B----4-:R-:W-:Y:S11]  /*1ffa0*/  HMMA.1688.F32.TF32 R88, R196, R12.reuse, R20 ;  /* 0x0000000cc458723c */ /* 0x090ff60000081014 */
[----:B------:R-:W-:Y:S04]  /*1ffb0*/  STL.64 [R1+0x230], R44 ;  /* 0x0002302c01007387 */ /* 0x000fe80000100a00 */
[----:B------:R4:W-:Y:S04]  /*1ffc0*/  STL.64 [R1+0x238], R46 ;  /* 0x0002382e01007387 */ /* 0x0009e80000100a00 */
[----:B------:R-:W1:Y:S01]  /*1ffd0*/  LDSM.16.M88.4 R20, [R211+0x48000] ;  /* 0x04800000d314783b */ /* 0x000e620000000200 */
[-C--:B----4-:R-:W-:Y:S03]  /*1ffe0*/  HMMA.1688.F32.TF32 R44, R192, R12.reuse, R84 ;  /* 0x0000000cc02c723c */ /* 0x090fe60000081054 */
[----:B------:R-:W-:Y:S05]  /*1fff0*/  STL.64 [R1+0x220], R88 ;  /* 0x0002205801007387 */ /* 0x000fea0000100a00 */
[-C--:B------:R-:W-:Y:S01]  /*20000*/  HMMA.1688.F32.TF32 R80, R188, R12.reuse, R80 ;  /* 0x0000000cbc50723c */ /* 0x080fe20000081050 */
[----:B------:R-:W-:Y:S07]  /*20010*/  STL.64 [R1+0x228], R90 ;  /* 0x0002285a01007387 */ /* 0x000fee0000100a00 */
[-C--:B------:R-:W-:Y:S07]  /*20020*/  HMMA.1688.F32.TF32 R72, R184, R12.reuse, R72 ;  /* 0x0000000cb848723c */ /* 0x080fee0000081048 */
[----:B------:R-:W-:Y:S04]  /*20030*/  STL.64 [R1+0x2e0], R44 ;  /* 0x0002e02c01007387 */ /* 0x000fe80000100a00 */
[----:B------:R4:W-:Y:S02]  /*20040*/  STL.64 [R1+0x2e8], R46 ;  /* 0x0002e82e01007387 */ /* 0x0009e40000100a00 */
[-C--:B----4-:R-:W-:Y:S02]  /*20050*/  HMMA.1688.F32.TF32 R44, R180, R12.reuse, R16 ;  /* 0x0000000cb42c723c */ /* 0x090fe40000081010 */
[----:B------:R-:W-:Y:S04]  /*20060*/  STL.64 [R1+0x420], R80 ;  /* 0x0004205001007387 */ /* 0x000fe80000100a00 */
[----:B------:R-:W-:Y:S04]  /*20070*/  STL.64 [R1+0x428], R82 ;  /* 0x0004285201007387 */ /* 0x000fe80000100a00 */
[----:B------:R-:W1:Y:S04]  /*20080*/  LDL.LU.64 R16, [R1+0x1200] ;  /* 0x0012000001107983 */ /* 0x000e680000300a00 */
[----:B------:R-:W-:Y:S04]  /*20090*/  STL.64 [R1+0x4e0], R72 ;  /* 0x0004e04801007387 */ /* 0x000fe80000100a00 */
[----:B------:R-:W-:Y:S04]  /*200a0*/  STL.64 [R1+0x4e8], R74 ;  /* 0x0004e84a01007387 */ /* 0x000fe80000100a00 */
[----:B------:R-:W1:Y:S04]  /*200b0*/  LDL.LU.64 R18, [R1+0x1208] ;  /* 0x0012080001127983 */ /* 0x000e680000300a00 */
[----:B------:R-:W-:Y:S04]  /*200c0*/  STL.64 [R1+0x6d0], R44 ;  /* 0x0006d02c01007387 */ /* 0x000fe80000100a00 */
[----:B------:R4:W-:Y:S02]  /*200d0*/  STL.64 [R1+0x6d8], R46 ;  /* 0x0006d82e01007387 */ /* 0x0009e40000100a00 */
[-C--:B----4-:R-:W-:Y:S11]  /*200e0*/  HMMA.1688.F32.TF32 R44, R176, R12.reuse, R36 ;  /* 0x0000000cb02c723c */ /* 0x090ff60000081024 */
[----:B------:R-:W-:Y:S11]  /*200f0*/  @!UPT UIADD3 URZ, URZ, URZ, URZ ;  /* 0x0000003f3f3ff290 */ /* 0x000ff6000fffe03f */
[----:B------:R-:W-:Y:S01]  /*20100*/  @!UPT UIADD3 URZ, URZ, URZ, URZ ;  /* 0x0000003f3f3ff290 */ /* 0x000fe2000fffe03f */
[----:B------:R-:W-:Y:S04]  /*20110*/  STL.64 [R1+0x7c0], R44 ;  /* 0x0007c02c01007387 */ /* 0x000fe80000100a00 */
[----:B------:R-:W-:Y:S01]  /*20120*/  STL.64 [R1+0x7c8], R46 ;  /* 0x0007c82e01007387 */ /* 0x000fe20000100a00 */
[-C--:B------:R-:W-:Y:S08]  /*20130*/  HMMA.1688.F32.TF32 R36, R172, R12.reuse, R32 ;  /* 0x0000000cac24723c */ /* 0x080ff00000081020 */
[-C--:B--2---:R-:W-:Y:S01]  /*20140*/  HMMA.1688.F32.TF32 R32, R168, R12.reuse, R28 ;  /* 0x0000000ca820723c */ /* 0x084fe2000008101c */
[----:B------:R-:W2:Y:S11]  /*20150*/  LDL.LU.64 R28, [R1+0x11d0] ;  /* 0x0011d000011c7983 */ /* 0x000eb60000300a00 */
[----:B------:R-:W-:Y:S03]  /*20160*/  @!UPT UIADD3 URZ, URZ, URZ, URZ ;  /* 0x0000003f3f3ff290 */ /* 0x000fe6000fffe03f */
[----:B------:R4:W-:Y:S04]  /*20170*/  STL.64 [R1+0xd40], R36 ;  /* 0x000d402401007387 */ /* 0x0009e80000100a00 */
[----:B------:R3:W-:Y:S04]  /*20180*/  STL.64 [R1+0xd48], R38 ;  /* 0x000d482601007387 */ /* 0x0007e80000100a00 */
[----:B------:R-:W2:Y:S04]  /*20190*/  LDL.LU.64 R30, [R1+0x11d8] ;  /* 0x0011d800011e7983 */ /* 0x000ea80000300a00 */
[----:B------:R3:W-:Y:S04]  /*201a0*/  STL.64 [R1+0xf90], R32 ;  /* 0x000f902001007387 */ /* 0x0007e80000100a00 */
[----:B------:R3:W-:Y:S04]  /*201b0*/  STL.64 [R1+0xf98], R34 ;  /* 0x000f982201007387 */ /* 0x0007e80000100a00 */
[----:B------:R-:W2:Y:S04]  /*201c0*/  LDL.LU.64 R84, [R1+0x1110] ;  /* 0x0011100001547983 */ /* 0x000ea80000300a00 */
[----:B------:R-:W2:Y:S01]  /*201d0*/  LDL.LU.64 R86, [R1+0x1118] ;  /* 0x0011180001567983 */ /* 0x000ea20000300a00 */
[-C--:B---3--:R-:W-:Y:S11]  /*201e0*/  HMMA.1688.F32.TF32 R4, R76, R12.reuse, R4 ;  /* 0x0000000c4c04723c */ /* 0x088ff60000081004 */
[----:B------:R-:W-:Y:S11]  /*201f0*/  @!UPT UIADD3 URZ, URZ, URZ, URZ ;  /* 0x0000003f3f3ff290 */ /* 0x000ff6000fffe03f */
[----:B------:R-:W-:Y:S01]  /*20200*/  @!UPT UIADD3 URZ, URZ, URZ, URZ ;  /* 0x0000003f3f3ff290 */ /* 0x000fe2000fffe03f */
[----:B------:R-:W-:Y:S04]  /*20210*/  STL.64 [R1+0x10d0], R4 ;  /* 0x0010d00401007387 */ /* 0x000fe80000100a00 */
[----:B------:R3:W-:Y:S04]  /*20220*/  STL.64 [R1+0x10d8], R6 ;  /* 0x0010d80601007387 */ /* 0x0007e80000100a00 */
[----:B------:R-:W2:Y:S04]  /*20230*/  LDL.LU.64 R88, [R1+0x1080] ;  /* 0x0010800001587983 */ /* 0x000ea80000300a00 */
[----:B------:R-:W2:Y:S04]  /*20240*/  LDL.LU.64 R90, [R1+0x1088] ;  /* 0x00108800015a7983 */ /* 0x000ea80000300a00 */
[----:B----4-:R-:W4:Y:S04]  /*20250*/  LDL.LU.64 R36, [R1+0xf10] ;  /* 0x000f100001247983 */ /* 0x010f280000300a00 */
[----:B------:R-:W4:Y:S04]  /*20260*/  LDL.LU.64 R38, [R1+0xf18] ;  /* 0x000f180001267983 */ /* 0x000f280000300a00 */
[----:B------:R-:W4:Y:S04]  /*20270*/  LDL.LU.64 R80, [R1+0xe10] ;  /* 0x000e100001507983 */ /* 0x000f280000300a00 */
[----:B------:R-:W4:Y:S04]  /*20280*/  LDL.LU.64 R82, [R1+0xe18] ;  /* 0x000e180001527983 */ /* 0x000f280000300a00 */
[----:B------:R-:W4:Y:S04]  /*20290*/  LDL.LU.64 R32, [R1+0xd30] ;  /* 0x000d300001207983 */ /* 0x000f280000300a00 */
[----:B------:R-:W4:Y:S01]  /*202a0*/  LDL.LU.64 R34, [R1+0xd38] ;  /* 0x000d380001227983 */ /* 0x000f220000300a00 */
[----:B---3--:R-:W-:Y:S03]  /*202b0*/  HMMA.1688.F32.TF32 R4, R164, R12, R40 ;  /* 0x0000000ca404723c */ /* 0x008fe60000081028 */
[----:B------:R-:W3:Y:S04]  /*202c0*/  LDL.LU.64 R72, [R1+0x430] ;  /* 0x0004300001487983 */ /* 0x000ee80000300a00 */
[----:B------:R-:W3:Y:S11]  /*202d0*/  LDL.LU.64 R74, [R1+0x438] ;  /* 0x00043800014a7983 */ /* 0x000ef60000300a00 */
[----:B------:R-:W-:Y:S06]  /*202e0*/  @!UPT UIADD3 URZ, URZ, URZ, URZ ;  /* 0x0000003f3f3ff290 */ /* 0x000fec000fffe03f */
[----:B------:R-:W-:Y:S01]  /*202f0*/  IMAD.MOV.U32 R9, RZ, RZ, R4 ;  /* 0x000000ffff097224 */ /* 0x000fe200078e0004 */
[----:B------:R-:W-:Y:S01]  /*20300*/  MOV R243, R5 ;  /* 0x0000000500f37202 */ /* 0x000fe20000000f00 */
[----:B------:R-:W-:Y:S01]  /*20310*/  IMAD.MOV.U32 R242, RZ, RZ, R6 ;  /* 0x000000fffff27224 */ /* 0x000fe200078e0006 */
[----:B------:R-:W3:Y:S01]  /*20320*/  LDL.LU.64 R4, [R1+0x410] ;  /* 0x0004100001047983 */ /* 0x000ee20000300a00 */
[----:B------:R-:W-:-:S03]  /*20330*/  IMAD.MOV.U32 R241, RZ, RZ, R7 ;  /* 0x000000fffff17224 */ /* 0x000fc600078e0007 */
[----:B------:R-:W3:Y:S04]  /*20340*/  LDL.LU.64 R6, [R1+0x418] ;  /* 0x0004180001067983 */ /* 0x000ee80000300a00 */
[----:B------:R-:W-:Y:S04]  /*20350*/  STL [R1+0x3000], R241 ;  /* 0x003000f101007387 */ /* 0x000fe80000100800 */
[----:B------:R-:W-:Y:S04]  /*20360*/  STL [R1+0x2ffc], R242 ;  /* 0x002ffcf201007387 */ /* 0x000fe80000100800 */
[----:B------:R-:W-:Y:S04]  /*20370*/  STL [R1+0x2ff8], R243 ;  /* 0x002ff8f301007387 */ /* 0x000fe80000100800 */
[----:B------:R-:W-:Y:S01]  /*20380*/  STL [R1+0x31c8], R240 ;  /* 0x0031c8f001007387 */ /* 0x000fe20000100800 */
[-C--:B-1----:R-:W-:Y:S03]  /*20390*/  HMMA.1688.F32.TF32 R40, R68, R24.reuse, R16 ;  /* 0x000000184428723c */ /* 0x082fe60000081010 */
[----:B------:R-:W-:Y:S11]  /*203a0*/  STL [R1+0x2ff4], R9 ;  /* 0x002ff40901007387 */ /* 0x000ff60000100800 */
[----:B------:R-:W-:Y:S10]  /*203b0*/  @!UPT UIADD3 URZ, URZ, URZ, URZ ;  /* 0x0000003f3f3ff290 */ /* 0x000ff4000fffe03f */
[----:B------:R-:W-:Y:S01]  /*203c0*/  IMAD.MOV.U32 R15, RZ, RZ, R40 ;  /* 0x000000ffff0f7224 */ /* 0x000fe200078e0028 */
[----:B------:R-:W-:Y:S01]  /*203d0*/  MOV R19, R42 ;  /* 0x0000002a00137202 */ /* 0x000fe20000000f00 */
[----:B------:R-:W-:Y:S02]  /*203e0*/  IMAD.MOV.U32 R18, RZ, RZ, R41 ;  /* 0x000000ffff127224 */ /* 0x000fe400078e0029 */
[----:B------:R-:W-:Y:S02]  /*203f0*/  IMAD.MOV.U32 R47, RZ, RZ, R43 ;  /* 0x000000ffff2f7224 */ /* 0x000fe400078e002b */
[-C--:B--2---:R-:W-:Y:S01]  /*20400*/  HMMA.1688.F32.TF32 R40, R64, R24.reuse, R28 ;  /* 0x000000184028723c */ /* 0x084fe2000008101c */
[----:B------:R-:W2:Y:S04]  /*20410*/  LDL.LU.64 R28, [R1+0x400] ;  /* 0x00040000011c7983 */ /* 0x000ea80000300a00 */
[----:B------:R-:W2:Y:S11]  /*20420*/  LDL.LU.64 R30, [R1+0x408] ;  /* 0x00040800011e7983 */ /* 0x000eb60000300a00 */
[----:B------:R-:W-:Y:S07]  /*20430*/  @!UPT UIADD3 URZ, URZ, URZ, URZ ;  /* 0x0000003f3f3ff290 */ /* 0x000fee000fffe03f */
[----:B------:R-:W-:Y:S04]  /*20440*/  STL.64 [R1+0x140], R40 ;  /* 0x0001402801007387 */ /* 0x000fe80000100a00 */
[----:B------:R1:W-:Y:S02]  /*20450*/  STL.64 [R1+0x148], R42 ;  /* 0x0001482a01007387 */ /* 0x0003e40000100a00 */
[-C--:B-1----:R-:W-:Y:S02]  /*20460*/  HMMA.1688.F32.TF32 R40, R60, R24.reuse, R84 ;  /* 0x000000183c28723c */ /* 0x082fe40000081054 */
[----:B------:R-:W2:Y:S04]  /*20470*/  LDL.LU.64 R84, [R1+0x3d0] ;  /* 0x0003d00001547983 */ /* 0x000ea80000300a00 */
[----:B------:R-:W2:Y:S11]  /*20480*/  LDL.LU.64 R86, [R1+0x3d8] ;  /* 0x0003d80001567983 */ /* 0x000eb60000300a00 */
[----:B------:R-:W-:Y:S06]  /*20490*/  @!UPT UIADD3 URZ, URZ, URZ, URZ ;  /* 0x0000003f3f3ff290 */ /* 0x000fec000fffe03f */
[----:B------:R1:W-:Y:S04]  /*204a0*/  STL.64 [R1+0x1e0], R40 ;  /* 0x0001e02801007387 */ /* 0x0003e80000100a00 */
[----:B------:R1:W-:Y:S04]  /*204b0*/  STL.64 [R1+0x1e8], R42 ;  /* 0x0001e82a01007387 */ /* 0x0003e80000100a00 */
[----:B-1----:R-:W2:Y:S04]  /*204c0*/  LDL.LU.64 R40, [R1+0x3c0] ;  /* 0x0003c00001287983 */ /* 0x002ea80000300a00 */
[----:B------:R-:W2:Y:S01]  /*204d0*/  LDL.LU.64 R42, [R1+0x3c8] ;  /* 0x0003c800012a7983 */ /* 0x000ea20000300a00 */
[-C--:B------:R-:W-:Y:S11]  /*204e0*/  HMMA.1688.F32.TF32 R88, R56, R24.reuse, R88 ;  /* 0x000000183858723c */ /* 0x080ff60000081058 */
[----:B------:R-:W-:Y:S11]  /*204f0*/  @!UPT UIADD3 URZ, URZ, URZ, URZ ;  /* 0x0000003f3f3ff290 */ /* 0x000ff6000fffe03f */
[----:B------:R-:W-:Y:S01]  /*20500*/  @!UPT UIADD3 URZ, URZ, URZ, URZ ;  /* 0x0000003f3f3ff290 */ /* 0x000fe2000fffe03f */
[----:B------:R-:W-:Y:S04]  /*20510*/  STL.64 [R1+0x200], R88 ;  /* 0x0002005801007387 */ /* 0x000fe80000100a00 */
[----:B------:R4:W-:Y:S02]  /*20520*/  STL.64 [R1+0x208], R90 ;  /* 0x0002085a01007387 */ /* 0x0009e40000100a00 */
[-C--:B----4-:R-:W-:Y:S02]  /*20530*/  HMMA.1688.F32.TF32 R88, R52, R24.reuse, R36 ;  /* 0x000000183458723c */ /* 0x090fe40000081024 */
[----:B------:R-:W4:Y:S04]  /*20540*/  LDL.LU.64 R36, [R1+0x3a0] ;  /* 0x0003a00001247983 */ /* 0x000f280000300a00 */
[----:B------:R-:W4:Y:S11]  /*20550*/  LDL.LU.64 R38, [R1+0x3a8] ;  /* 0x0003a80001267983 */ /* 0x000f360000300a00 */
[----:B------:R-:W-:Y:S06]  /*20560*/  @!UPT UIADD3 URZ, URZ, URZ, URZ ;  /* 0x0000003f3f3ff290 */ /* 0x000fec000fffe03f */
        /* <DEDUP_REMOVED lines=18> */
[----:B------:R-:W-:Y:S04]  /*20690*/  STL.64 [R1+0x2d0], R88 ;  /* 0x0002d05801007387 */ /* 0x000fe80000100a00 */
[----:B------:R1:W-:Y:S02]  /*206a0*/  STL.64 [R1+0x2d8], R90 ;  /* 0x0002d85a01007387 */ /* 0x0003e40000100a00 */
[-C--:B-1----:R-:W-:Y:S02]  /*206b0*/  HMMA.1688.F32.TF32 R88, R188, R24.reuse, R4 ;  /* 0x00000018bc58723c */ /* 0x082fe40000081004 */
[----:B------:R-:W3:Y:S04]  /*206c0*/  LDL.LU.64 R4, [R1+0x1210] ;  /* 0x0012100001047983 */ /* 0x000ee80000300a00 */
[----:B------:R-:W3:Y:S11]  /*206d0*/  LDL.LU.64 R6, [R1+0x1218] ;  /* 0x0012180001067983 */ /* 0x000ef60000300a00 */
[----:B------:R-:W-:Y:S06]  /*206e0*/  @!UPT UIADD3 URZ, URZ, URZ, URZ ;  /* 0x0000003f3f3ff290 */ /* 0x000fec000fffe03f */
        /* <DEDUP_REMOVED lines=8> */
[-C--:B-1----:R-:W-:Y:S02]  /*20770*/  HMMA.1688.F32.TF32 R88, R180, R24.reuse, R84 ;  /* 0x00000018b458723c */ /* 0x082fe40000081054 */
        /* <DEDUP_REMOVED lines=29> */
[----:B---3--:R-:W-:Y:S02]  /*20950*/  HMMA.1688.F32.TF32 R88, R164, R24, R72 ;  /* 0x00000018a458723c */ /* 0x008fe40000081048 */
[----:B------:R-:W3:Y:S04]  /*20960*/  LDL.LU.64 R72, [R1+0xc70] ;  /* 0x000c700001487983 */ /* 0x000ee80000300a00 */
[----:B------:R-:W3:Y:S01]  /*20970*/  LDL.LU.64 R74, [R1+0xc78] ;  /* 0x000c7800014a7983 */ /* 0x000ee20000300a00 */
[----:B------:R-:W-:-:S02]  /*20980*/  IMAD.MOV.U32 R162, RZ, RZ, R93 ;  /* 0x000000ffffa27224 */ /* 0x000fc400078e005d */
[----:B------:R-:W-:Y:S02]  /*20990*/  IMAD.MOV.U32 R11, RZ, RZ, R94 ;  /* 0x000000ffff0b7224 */ /* 0x000fe400078e005e */
[----:B------:R-:W-:Y:S11]  /*209a0*/  IMAD.MOV.U32 R10, RZ, RZ, R95 ;  /* 0x000000ffff0a7224 */ /* 0x000ff600078e005f */
[----:B------:R-:W-:Y:S01]  /*209b0*/  @!UPT UIADD3 URZ, URZ, URZ, URZ ;  /* 0x0000003f3f3ff290 */ /* 0x000fe2000fffe03f */
[----:B------:R-:W-:Y:S04]  /*209c0*/  STL.64 [R1+0x1080], R88 ;  /* 0x0010805801007387 */ /* 0x000fe80000100a00 */
[----:B------:R-:W-:Y:S04]  /*209d0*/  STL.64 [R1+0x1088], R90 ;  /* 0x0010885a01007387 */ /* 0x000fe80000100a00 */
[----:B------:R-:W3:Y:S04]  /*209e0*/  LDL.LU.64 R92, [R1+0xb70] ;  /* 0x000b7000015c7983 */ /* 0x000ee80000300a00 */
[----:B------:R-:W3:Y:S01]  /*209f0*/  LDL.LU.64 R94, [R1+0xb78] ;  /* 0x000b7800015e7983 */ /* 0x000ee20000300a00 */
[-C--:B--2---:R-:W-:Y:S11]  /*20a00*/  HMMA.1688.F32.TF32 R28, R64, R20.reuse, R28 ;  /* 0x00000014401c723c */ /* 0x084ff6000008101c */
[----:B------:R-:W-:Y:S11]  /*20a10*/  @!UPT UIADD3 URZ, URZ, URZ, URZ ;  /* 0x0000003f3f3ff290 */ /* 0x000ff6000fffe03f */
[----:B------:R-:W-:Y:S01]  /*20a20*/  @!UPT UIADD3 URZ, URZ, URZ, URZ ;  /* 0x0000003f3f3ff290 */ /* 0x000fe2000fffe03f */
[----:B------:R1:W-:Y:S04]  /*20a30*/  STL.64 [R1+0x130], R28 ;  /* 0x0001301c01007387 */ /* 0x0003e80000100a00 */
[----:B------:R2:W-:Y:S04]  /*20a40*/  STL.64 [R1+0x138], R30 ;  /* 0x0001381e01007387 */ /* 0x0005e80000100a00 */
[----:B-1----:R-:W3:Y:S04]  /*20a50*/  LDL.LU.64 R28, [R1+0xa70] ;  /* 0x000a7000011c7983 */ /* 0x002ee80000300a00 */
[----:B--2---:R-:W2:Y:S01]  /*20a60*/  LDL.LU.64 R30, [R1+0xa78] ;  /* 0x000a7800011e7983 */ /* 0x004ea20000300a00 */
[-C--:B------:R-:W-:Y:S11]  /*20a70*/  HMMA.1688.F32.TF32 R88, R68, R20.reuse, R4 ;  /* 0x000000144458723c */ /* 0x080ff60000081004 */
[----:B------:R-:W-:Y:S11]  /*20a80*/  @!UPT UIADD3 URZ, URZ, URZ, URZ ;  /* 0x0000003f3f3ff290 */ /* 0x000ff6000fffe03f */
[----:B------:R-:W-:Y:S02]  /*20a90*/  @!UPT UIADD3 URZ, URZ, URZ, URZ ;  /* 0x0000003f3f3ff290 */ /* 0x000fe4000fffe03f */
[----:B------:R-:W-:Y:S01]  /*20aa0*/  IMAD.MOV.U32 R7, RZ, RZ, R88 ;  /* 0x000000ffff077224 */ /* 0x000fe200078e0058 */
[----:B------:R-:W-:Y:S01]  /*20ab0*/  MOV R24, R91 ;  /* 0x0000005b00187202 */ /* 0x000fe20000000f00 */
[----:B------:R-:W-:Y:S02]  /*20ac0*/  IMAD.MOV.U32 R6, RZ, RZ, R89 ;  /* 0x000000ffff067224 */ /* 0x000fe400078e0059 */
[----:B------:R-:W-:Y:S02]  /*20ad0*/  IMAD.MOV.U32 R25, RZ, RZ, R90 ;  /* 0x000000ffff197224 */ /* 0x000fe400078e005a */
[-C--:B------:R-:W-:Y:S08]  /*20ae0*/  HMMA.1688.F32.TF32 R88, R60, R20.reuse, R84 ;  /* 0x000000143c58723c */ /* 0x080ff00000081054 */
[-C--:B------:R-:W-:Y:S01]  /*20af0*/  HMMA.1688.F32.TF32 R84, R56, R20.reuse, R40 ;  /* 0x000000143854723c */ /* 0x080fe20000081028 */
[----:B------:R-:W2:Y:S11]  /*20b00*/  LDL.LU.64 R40, [R1+0x970] ;  /* 0x0009700001287983 */ /* 0x000eb60000300a00 */
[----:B------:R-:W-:Y:S03]  /*20b10*/  @!UPT UIADD3 URZ, URZ, URZ, URZ ;  /* 0x0000003f3f3ff290 */ /* 0x000fe6000fffe03f */
[----:B------:R-:W-:Y:S04]  /*20b20*/  STL.64 [R1+0x1d0], R88 ;  /* 0x0001d05801007387 */ /* 0x000fe80000100a00 */
[----:B------:R-:W-:Y:S04]  /*20b30*/  STL.64 [R1+0x1d8], R90 ;  /* 0x0001d85a01007387 */ /* 0x000fe80000100a00 */
[----:B------:R-:W2:Y:S01]  /*20b40*/  LDL.LU.64 R42, [R1+0x978] ;  /* 0x00097800012a7983 */ /* 0x000ea20000300a00 */
[-C--:B----4-:R-:W-:Y:S03]  /*20b50*/  HMMA.1688.F32.TF32 R36, R52, R20.reuse, R36 ;  /* 0x000000143424723c */ /* 0x090fe60000081024 */
[----:B------:R-:W-:Y:S04]  /*20b60*/  STL.64 [R1+0x1a0], R84 ;  /* 0x0001a05401007387 */ /* 0x000fe80000100a00 */
[----:B------:R-:W-:Y:S04]  /*20b70*/  STL.64 [R1+0x1a8], R86 ;  /* 0x0001a85601007387 */ /* 0x000fe80000100a00 */
[----:B------:R-:W4:Y:S04]  /*20b80*/  LDL.LU.64 R96, [R1+0x880] ;  /* 0x0008800001607983 */ /* 0x000f280000300a00 */
[----:B------:R-:W4:Y:S04]  /*20b90*/  LDL.LU.64 R98, [R1+0x888] ;  /* 0x0008880001627983 */ /* 0x000f280000300a00 */
[----:B------:R-:W1:Y:S04]  /*20ba0*/  LDSM.16.M88.4 R88, [R211+0x49000] ;  /* 0x04900000d358783b */ /* 0x000e680000000200 */
[----:B------:R1:W-:Y:S04]  /*20bb0*/  STL.64 [R1+0x160], R36 ;  /* 0x0001602401007387 */ /* 0x0003e80000100a00 */
[----:B------:R1:W-:Y:S04]  /*20bc0*/  STL.64 [R1+0x168], R38 ;  /* 0x0001682601007387 */ /* 0x0003e80000100a00 */
[----:B-1----:R-:W4:Y:S04]  /*20bd0*/  LDL.LU.64 R36, [R1+0x660] ;  /* 0x0006600001247983 */ /* 0x002f280000300a00 */
[----:B------:R-:W4:Y:S01]  /*20be0*/  LDL.LU.64 R38, [R1+0x668] ;  /* 0x0006680001267983 */ /* 0x000f220000300a00 */
[-C--:B------:R-:W-:Y:S03]  /*20bf0*/  HMMA.1688.F32.TF32 R84, R48, R20.reuse, R80 ;  /* 0x000000143054723c */ /* 0x080fe60000081050 */
[----:B------:R-:W4:Y:S04]  /*20c00*/  LDL.LU.64 R80, [R1+0x5a0] ;  /* 0x0005a00001507983 */ /* 0x000f280000300a00 */
[----:B------:R-:W4:Y:S11]  /*20c10*/  LDL.LU.64 R82, [R1+0x5a8] ;  /* 0x0005a80001527983 */ /* 0x000f360000300a00 */
[----:B------:R-:W-:Y:S05]  /*20c20*/  @!UPT UIADD3 URZ, URZ, URZ, URZ ;  /* 0x0000003f3f3ff290 */ /* 0x000fea000fffe03f */
[----:B------:R-:W-:Y:S04]  /*20c30*/  STL.64 [R1+0xd0], R84 ;  /* 0x0000d05401007387 */ /* 0x000fe80000100a00 */
[----:B------:R1:W-:Y:S02]  /*20c40*/  STL.64 [R1+0xd8], R86 ;  /* 0x0000d85601007387 */ /* 0x0003e40000100a00 */
[-C--:B-1----:R-:W-:Y:S02]  /*20c50*/  HMMA.1688.F32.TF32 R84, R196, R20.reuse, R32 ;  /* 0x00000014c454723c */ /* 0x082fe40000081020 */
[----:B------:R-:W4:Y:S04]  /*20c60*/  LDL.LU.64 R32, [R1+0x590] ;  /* 0x0005900001207983 */ /* 0x000f280000300a00 */
[----:B------:R-:W4:Y:S02]  /*20c70*/  LDL.LU.64 R34, [R1+0x598] ;  /* 0x0005980001227983 */ /* 0x000f240000300a00 */
[-C--:B---3--:R-:W-:Y:S11]  /*20c80*/  HMMA.1688.F32.TF32 R100, R192, R20.reuse, R72 ;  /* 0x00000014c064723c */ /* 0x088ff60000081048 */
[----:B------:R-:W-:Y:S04]  /*20c90*/  @!UPT UIADD3 URZ, URZ, URZ, URZ ;  /* 0x0000003f3f3ff290 */ /* 0x000fe8000fffe03f */
[----:B------:R-:W-:Y:S04]  /*20ca0*/  STL.64 [R1+0x10], R84 ;  /* 0x0000105401007387 */ /* 0x000fe80000100a00 */
[----:B------:R-:W-:Y:S04]  /*20cb0*/  STL.64 [R1+0x18], R86 ;  /* 0x0000185601007387 */ /* 0x000fe80000100a00 */
[----:B------:R-:W3:Y:S04]  /*20cc0*/  LDL.LU.64 R72, [R1+0x380] ;  /* 0x0003800001487983 */ /* 0x000ee80000300a00 */
[----:B------:R-:W3:Y:S04]  /*20cd0*/  LDL.LU.64 R74, [R1+0x388] ;  /* 0x00038800014a7983 */ /* 0x000ee80000300a00 */
[----:B------:R-:W1:Y:S04]  /*20ce0*/  LDSM.16.M88.4 R84, [R211+0x4a000] ;  /* 0x04a00000d354783b */ /* 0x000e680000000200 */
[----:B------:R-:W-:Y:S04]  /*20cf0*/  STL.64 [R1+0x2c0], R100 ;  /* 0x0002c06401007387 */ /* 0x000fe80000100a00 */
[----:B------:R1:W-:Y:S02]  /*20d00*/  STL.64 [R1+0x2c8], R102 ;  /* 0x0002c86601007387 */ /* 0x0003e40000100a00 */
[-C--:B-1----:R-:W-:Y:S02]  /*20d10*/  HMMA.1688.F32.TF32 R100, R188, R20.reuse, R92 ;  /* 0x00000014bc64723c */ /* 0x082fe4000008105c */
[----:B------:R-:W3:Y:S11]  /*20d20*/  LDL.LU.64 R92, [R1+0x1240] ;  /* 0x00124000015c7983 */ /* 0x000ef60000300a00 */
[----:B------:R-:W-:Y:S10]  /*20d30*/  @!UPT UIADD3 URZ, URZ, URZ, URZ ;  /* 0x0000003f3f3ff290 */ /* 0x000ff4000fffe03f */
[----:B------:R-:W-:Y:S04]  /*20d40*/  STL.64 [R1+0x360], R100 ;  /* 0x0003606401007387 */ /* 0x000fe80000100a00 */
[----:B------:R-:W-:Y:S04]  /*20d50*/  STL.64 [R1+0x368], R102 ;  /* 0x0003686601007387 */ /* 0x000fe80000100a00 */
        /* <DEDUP_REMOVED lines=8> */
[-C--:B------:R-:W-:Y:S03]  /*20de0*/  HMMA.1688.F32.TF32 R100, R180, R20.reuse, R40 ;  /* 0x00000014b464723c */ /* 0x080fe60000081028 */
[----:B------:R-:W2:Y:S04]  /*20df0*/  LDL.LU.64 R40, [R1+0x1180] ;  /* 0x0011800001287983 */ /* 0x000ea80000300a00 */
[----:B------:R-:W2:Y:S11]  /*20e00*/  LDL.LU.64 R42, [R1+0x1188] ;  /* 0x00118800012a7983 */ /* 0x000eb60000300a00 */
[----:B------:R-:W-:Y:S05]  /*20e10*/  @!UPT UIADD3 URZ, URZ, URZ, URZ ;  /* 0x0000003f3f3ff290 */ /* 0x000fea000fffe03f */
        /* <DEDUP_REMOVED lines=25> */
[----:B------:R-:W3:Y:S11]  /*20fb0*/  LDL.LU.64 R74, [R1+0xd78] ;  /* 0x000d7800014a7983 */ /* 0x000ef60000300a00 */
[----:B------:R-:W-:Y:S06]  /*20fc0*/  @!UPT UIADD3 URZ, URZ, URZ, URZ ;  /* 0x0000003f3f3ff290 */ /* 0x000fec000fffe03f */
[----:B------:R1:W-:Y:S04]  /*20fd0*/  STL.64 [R1+0xe80], R96 ;  /* 0x000e806001007387 */ /* 0x0003e80000100a00 */
[----:B------:R1:W-:Y:S01]  /*20fe0*/  STL.64 [R1+0xe88], R98 ;  /* 0x000e886201007387 */ /* 0x0003e20000100a00 */
[-C--:B------:R-:W-:Y:S03]  /*20ff0*/  HMMA.1688.F32.TF32 R92, R68, R88.reuse, R92 ;  /* 0x00000058445c723c */ /* 0x080fe6000008105c */
[----:B------:R-:W3:Y:S04]  /*21000*/  LDL.LU.64 R100, [R1+0xc60] ;  /* 0x000c600001647983 */ /* 0x000ee80000300a00 */
[----:B------:R-:W3:Y:S11]  /*21010*/  LDL.LU.64 R102, [R1+0xc68] ;  /* 0x000c680001667983 */ /* 0x000ef60000300a00 */
[----:B------:R-:W-:Y:S06]  /*21020*/  @!UPT UIADD3 URZ, URZ, URZ, URZ ;  /* 0x0000003f3f3ff290 */ /* 0x000fec000fffe03f */
[----:B------:R-:W-:Y:S02]  /*21030*/  IMAD.MOV.U32 R163, RZ, RZ, R92 ;  /* 0x000000ffffa37224 */ /* 0x000fe400078e005c */
[----:B------:R-:W-:Y:S02]  /*21040*/  IMAD.MOV.U32 R14, RZ, RZ, R93 ;  /* 0x000000ffff0e7224 */ /* 0x000fe400078e005d */
[----:B------:R-:W-:Y:S02]  /*21050*/  IMAD.MOV.U32 R21, RZ, RZ, R94 ;  /* 0x000000ffff157224 */ /* 0x000fe400078e005e */
[----:B------:R-:W-:Y:S02]  /*21060*/  IMAD.MOV.U32 R20, RZ, RZ, R95 ;  /* 0x000000ffff147224 */ /* 0x000fe400078e005f */
[-C--:B--2---:R-:W-:Y:S01]  /*21070*/  HMMA.1688.F32.TF32 R92, R64, R88.reuse, R28 ;  /* 0x00000058405c723c */ /* 0x084fe2000008101c */
[----:B------:R-:W2:Y:S04]  /*21080*/  LDL.LU.64 R28, [R1+0xb60] ;  /* 0x000b6000011c7983 */ /* 0x000ea80000300a00 */
[----:B------:R-:W2:Y:S03]  /*21090*/  LDL.LU.64 R30, [R1+0xb68] ;  /* 0x000b6800011e7983 */ /* 0x000ea60000300a00 */
[-C--:B------:R-:W-:Y:S11]  /*210a0*/  HMMA.1688.F32.TF32 R40, R60, R88.reuse, R40 ;  /* 0x000000583c28723c */ /* 0x080ff60000081028 */
[----:B------:R-:W-:Y:S04]  /*210b0*/  @!UPT UIADD3 URZ, URZ, URZ, URZ ;  /* 0x0000003f3f3ff290 */ /* 0x000fe8000fffe03f */
[----:B------:R-:W-:Y:S04]  /*210c0*/  STL.64 [R1+0x120], R92 ;  /* 0x0001205c01007387 */ /* 0x000fe80000100a00 */
[----:B------:R-:W-:Y:S04]  /*210d0*/  STL.64 [R1+0x128], R94 ;  /* 0x0001285e01007387 */ /* 0x000fe80000100a00 */
[----:B-1----:R-:W2:Y:S04]  /*210e0*/  LDL.LU.64 R96, [R1+0xa60] ;  /* 0x000a600001607983 */ /* 0x002ea80000300a00 */
[----:B------:R-:W2:Y:S04]  /*210f0*/  LDL.LU.64 R98, [R1+0xa68] ;  /* 0x000a680001627983 */ /* 0x000ea80000300a00 */
[----:B------:R1:W-:Y:S04]  /*21100*/  STL.64 [R1+0x1c0], R40 ;  /* 0x0001c02801007387 */ /* 0x0003e80000100a00 */
[----:B------:R1:W-:Y:S04]  /*21110*/  STL.64 [R1+0x1c8], R42 ;  /* 0x0001c82a01007387 */ /* 0x0003e80000100a00 */
[----:B-1----:R-:W2:Y:S04]  /*21120*/  LDL.LU.64 R40, [R1+0x960] ;  /* 0x0009600001287983 */ /* 0x002ea80000300a00 */
[----:B------:R-:W2:Y:S01]  /*21130*/  LDL.LU.64 R42, [R1+0x968] ;  /* 0x00096800012a7983 */ /* 0x000ea20000300a00 */
[-C--:B----4-:R-:W-:Y:S03]  /*21140*/  HMMA.1688.F32.TF32 R92, R56, R88.reuse, R36 ;  /* 0x00000058385c723c */ /* 0x090fe60000081024 */
[----:B------:R-:W4:Y:S04]  /*21150*/  LDL.LU.64 R36, [R1+0x870] ;  /* 0x0008700001247983 */ /* 0x000f280000300a00 */
[----:B------:R-:W4:Y:S01]  /*21160*/  LDL.LU.64 R38, [R1+0x878] ;  /* 0x0008780001267983 */ /* 0x000f220000300a00 */
[-C--:B------:R-:W-:Y:S11]  /*21170*/  HMMA.1688.F32.TF32 R80, R52, R88.reuse, R80 ;  /* 0x000000583450723c */ /* 0x080ff60000081050 */
[----:B------:R-:W-:Y:S04]  /*21180*/  @!UPT UIADD3 URZ, URZ, URZ, URZ ;  /* 0x0000003f3f3ff290 */ /* 0x000fe8000fffe03f */
[----:B------:R1:W-:Y:S04]  /*21190*/  STL.64 [R1+0x190], R92 ;  /* 0x0001905c01007387 */ /* 0x0003e80000100a00 */
[----:B------:R1:W-:Y:S04]  /*211a0*/  STL.64 [R1+0x198], R94 ;  /* 0x0001985e01007387 */ /* 0x0003e80000100a00 */
[----:B-1----:R-:W4:Y:S04]  /*211b0*/  LDL.LU.64 R92, [R1+0x680] ;  /* 0x00068000015c7983 */ /* 0x002f280000300a00 */
[----:B------:R-:W4:Y:S01]  /*211c0*/  LDL.LU.64 R94, [R1+0x688] ;  /* 0x00068800015e7983 */ /* 0x000f220000300a00 */
[-C--:B------:R-:W-:Y:S03]  /*211d0*/  HMMA.1688.F32.TF32 R32, R48, R88.reuse, R32 ;  /* 0x000000583020723c */ /* 0x080fe60000081020 */
[----:B------:R1:W-:Y:S04]  /*211e0*/  STL.64 [R1+0x100], R80 ;  /* 0x0001005001007387 */ /* 0x0003e80000100a00 */
[----:B------:R1:W-:Y:S04]  /*211f0*/  STL.64 [R1+0x108], R82 ;  /* 0x0001085201007387 */ /* 0x0003e80000100a00 */
[----:B-1----:R-:W4:Y:S04]  /*21200*/  LDL.LU.64 R80, [R1+0x5e0] ;  /* 0x0005e00001507983 */ /* 0x002f280000300a00 */
[----:B------:R-:W4:Y:S08]  /*21210*/  LDL.LU.64 R82, [R1+0x5e8] ;  /* 0x0005e80001527983 */ /* 0x000f300000300a00 */
[----:B------:R1:W-:Y:S01]  /*21220*/  STL.64 [R1+0xc0], R32 ;  /* 0x0000c02001007387 */ /* 0x0003e20000100a00 */
[-C--:B---3--:R-:W-:Y:S03]  /*21230*/  HMMA.1688.F32.TF32 R104, R196, R88.reuse, R72 ;  /* 0x00000058c468723c */ /* 0x088fe60000081048 */
[----:B------:R3:W-:Y:S04]  /*21240*/  STL.64 [R1+0xc8], R34 ;  /* 0x0000c82201007387 */ /* 0x0007e80000100a00 */
[----:B-1----:R-:W4:Y:S04]  /*21250*/  LDL.LU.64 R32, [R1+0x5d0] ;  /* 0x0005d00001207983 */ /* 0x002f280000300a00 */
[----:B---3--:R-:W3:Y:S04]  /*21260*/  LDL.LU.64 R34, [R1+0x5d8] ;  /* 0x0005d80001227983 */ /* 0x008ee80000300a00 */
[----:B------:R-:W3:Y:S04]  /*21270*/  LDL.LU.64 R72, [R1+0x4b0] ;  /* 0x0004b00001487983 */ /* 0x000ee80000300a00 */
[----:B------:R-:W3:Y:S04]  /*21280*/  LDL.LU.64 R74, [R1+0x4b8] ;  /* 0x0004b800014a7983 */ /* 0x000ee80000300a00 */
[----:B------:R-:W-:Y:S04]  /*21290*/  STL.64 [R1], R104 ;  /* 0x0000006801007387 */ /* 0x000fe80000100a00 */
[----:B------:R1:W-:Y:S02]  /*212a0*/  STL.64 [R1+0x8], R106 ;  /* 0x0000086a01007387 */ /* 0x0003e40000100a00 */
[-C--:B-1----:R-:W-:Y:S08]  /*212b0*/  HMMA.1688.F32.TF32 R104, R192, R88.reuse, R100 ;  /* 0x00000058c068723c */ /* 0x082ff00000081064 */
[-C--:B--2---:R-:W-:Y:S01]  /*212c0*/  HMMA.1688.F32.TF32 R100, R188, R88.reuse, R28 ;  /* 0x00000058bc64723c */ /* 0x084fe2000008101c */
[----:B------:R-:W2:Y:S11]  /*212d0*/  LDL.LU.64 R28, [R1+0x1250] ;  /* 0x00125000011c7983 */ /* 0x000eb60000300a00 */
[----:B------:R-:W-:Y:S03]  /*212e0*/  @!UPT UIADD3 URZ, URZ, URZ, URZ ;  /* 0x0000003f3f3ff290 */ /* 0x000fe6000fffe03f */
[----:B------:R-:W-:Y:S04]  /*212f0*/  STL.64 [R1+0x2b0], R104 ;  /* 0x0002b06801007387 */ /* 0x000fe80000100a00 */
[----:B------:R-:W-:Y:S04]  /*21300*/  STL.64 [R1+0x2b8], R106 ;  /* 0x0002b86a01007387 */ /* 0x000fe80000100a00 */
[----:B------:R-:W2:Y:S04]  /*21310*/  LDL.LU.64 R30, [R1+0x1258] ;  /* 0x00125800011e7983 */ /* 0x000ea80000300a00 */
[----:B------:R-:W-:Y:S04]  /*21320*/  STL.64 [R1+0x350], R100 ;  /* 0x0003506401007387 */ /* 0x000fe80000100a00 */
[----:B------:R1:W-:Y:S02]  /*21330*/  STL.64 [R1+0x358], R102 ;  /* 0x0003586601007387 */ /* 0x0003e40000100a00 */
[-C--:B-1----:R-:W-:Y:S08]  /*21340*/  HMMA.1688.F32.TF32 R100, R184, R88.reuse, R96 ;  /* 0x00000058b864723c */ /* 0x082ff00000081060 */
[-C--:B------:R-:W-:Y:S01]  /*21350*/  HMMA.1688.F32.TF32 R96, R180, R88.reuse, R40 ;  /* 0x00000058b460723c */ /* 0x080fe20000081028 */
[----:B------:R-:W2:Y:S11]  /*21360*/  LDL.LU.64 R40, [R1+0x1230] ;  /* 0x0012300001287983 */ /* 0x000eb60000300a00 */
[----:B------:R-:W-:Y:S03]  /*21370*/  @!UPT UIADD3 URZ, URZ, URZ, URZ ;  /* 0x0000003f3f3ff290 */ /* 0x000fe6000fffe03f */
[----:B------:R-:W-:Y:S04]  /*21380*/  STL.64 [R1+0x3d0], R100 ;  /* 0x0003d06401007387 */ /* 0x000fe80000100a00 */
[----:B------:R-:W-:Y:S04]  /*21390*/  STL.64 [R1+0x3d8], R102 ;  /* 0x0003d86601007387 */ /* 0x000fe80000100a00 */
[----:B------:R-:W2:Y:S04]  /*213a0*/  LDL.LU.64 R42, [R1+0x1238] ;  /* 0x00123800012a7983 */ /* 0x000ea80000300a00 */
        /* <DEDUP_REMOVED lines=8> */
[-C--:B-1----:R-:W-:Y:S08]  /*21430*/  HMMA.1688.F32.TF32 R96, R172, R88.reuse, R92 ;  /* 0x00000058ac60723c */ /* 0x082ff0000008105c */
[-C--:B------:R-:W-:Y:S11]  /*21440*/  HMMA.1688.F32.TF32 R92, R168, R88.reuse, R80 ;  /* 0x00000058a85c723c */ /* 0x080ff60000081050 */
[----:B------:R-:W-:Y:S04]  /*21450*/  @!UPT UIADD3 URZ, URZ, URZ, URZ ;  /* 0x0000003f3f3ff290 */ /* 0x000fe8000fffe03f */
[----:B------:R-:W-:Y:S04]  /*21460*/  STL.64 [R1+0x830], R96 ;  /* 0x0008306001007387 */ /* 0x000fe80000100a00 */
[----:B------:R-:W-:Y:S01]  /*21470*/  STL.64 [R1+0x838], R98 ;  /* 0x0008386201007387 */ /* 0x000fe20000100a00 */
[-C--:B---3--:R-:W-:Y:S03]  /*21480*/  HMMA.1688.F32.TF32 R80, R76, R88.reuse, R32 ;  /* 0x000000584c50723c */ /* 0x088fe60000081020 */
[----:B------:R-:W3:Y:S04]  /*21490*/  LDL.LU.64 R32, [R1+0x1050] ;  /* 0x0010500001207983 */ /* 0x000ee80000300a00 */
[----:B------:R-:W-:Y:S04]  /*214a0*/  STL.64 [R1+0xb70], R92 ;  /* 0x000b705c01007387 */ /* 0x000fe80000100a00 */
[----:B------:R-:W-:Y:S04]  /*214b0*/  STL.64 [R1+0xb78], R94 ;  /* 0x000b785e01007387 */ /* 0x000fe80000100a00 */
[----:B------:R-:W3:Y:S08]  /*214c0*/  LDL.LU.64 R34, [R1+0x1058] ;  /* 0x0010580001227983 */ /* 0x000ef00000300a00 */
[----:B------:R-:W-:Y:S04]  /*214d0*/  STL.64 [R1+0xd30], R80 ;  /* 0x000d305001007387 */ /* 0x000fe80000100a00 */
[----:B------:R1:W-:Y:S04]  /*214e0*/  STL.64 [R1+0xd38], R82 ;  /* 0x000d385201007387 */ /* 0x0003e80000100a00 */
[----:B------:R-:W3:Y:S04]  /*214f0*/  LDL.LU.64 R112, [R1+0xf60] ;  /* 0x000f600001707983 */ /* 0x000ee80000300a00 */
[----:B------:R-:W3:Y:S01]  /*21500*/  LDL.LU.64 R114, [R1+0xf68] ;  /* 0x000f680001727983 */ /* 0x000ee20000300a00 */
[----:B-1----:R-:W-:Y:S11]  /*21510*/  HMMA.1688.F32.TF32 R80, R164, R88, R72 ;  /* 0x00000058a450723c */ /* 0x002ff60000081048 */
[----:B------:R-:W-:Y:S11]  /*21520*/  @!UPT UIADD3 URZ, URZ, URZ, URZ ;  /* 0x0000003f3f3ff290 */ /* 0x000ff6000fffe03f */
[----:B------:R-:W-:Y:S02]  /*21530*/  @!UPT UIADD3 URZ, URZ, URZ, URZ ;  /* 0x0000003f3f3ff290 */ /* 0x000fe4000fffe03f */
[----:B------:R-:W-:Y:S02]  /*21540*/  IMAD.MOV.U32 R72, RZ, RZ, R83 ;  /* 0x000000ffff487224 */ /* 0x000fe400078e0053 */
[----:B------:R-:W-:Y:S01]  /*21550*/  IMAD.MOV.U32 R73, RZ, RZ, R82 ;  /* 0x000000ffff497224 */ /* 0x000fe200078e0052 */
[----:B------:R-:W-:Y:S01]  /*21560*/  MOV R161, R80 ;  /* 0x0000005000a17202 */ /* 0x000fe20000000f00 */
[----:B------:R-:W-:Y:S01]  /*21570*/  IMAD.MOV.U32 R160, RZ, RZ, R81 ;  /* 0x000000ffffa07224 */ /* 0x000fe200078e0051 */
[----:B------:R-:W-:Y:S04]  /*21580*/  STL [R1+0x3010], R72 ;  /* 0x0030104801007387 */ /* 0x000fe80000100800 */
[----:B------:R-:W-:Y:S04]  /*21590*/  STL [R1+0x300c], R73 ;  /* 0x00300c4901007387 */ /* 0x000fe80000100800 */
[----:B------:R-:W-:Y:S04]  /*215a0*/  STL [R1+0x3008], R160 ;  /* 0x003008a001007387 */ /* 0x000fe80000100800 */
[----:B------:R-:W-:Y:S01]  /*215b0*/  STL [R1+0x3004], R161 ;  /* 0x003004a101007387 */ /* 0x000fe20000100800 */
[----:B--2---:R-:W-:Y:S11]  /*215c0*/  HMMA.1688.F32.TF32 R28, R68, R84, R28 ;  /* 0x00000054441c723c */ /* 0x004ff6000008101c */
[----:B------:R-:W-:Y:S11]  /*215d0*/  @!UPT UIADD3 URZ, URZ, URZ, URZ ;  /* 0x0000003f3f3ff290 */ /* 0x000ff6000fffe03f */
[----:B------:R-:W-:Y:S02]  /*215e0*/  @!UPT UIADD3 URZ, URZ, URZ, URZ ;  /* 0x0000003f3f3ff290 */ /* 0x000fe4000fffe03f */
[----:B------:R-:W-:Y:S01]  /*215f0*/  IMAD.MOV.U32 R46, RZ, RZ, R28 ;  /* 0x000000ffff2e7224 */ /* 0x000fe200078e001c */
[----:B------:R-:W-:Y:S01]  /*21600*/  MOV R252, R29 ;  /* 0x0000001d00fc7202 */ /* 0x000fe20000000f00 */
[----:B------:R-:W-:Y:S01]  /*21610*/  IMAD.MOV.U32 R75, RZ, RZ, R30 ;  /* 0x000000ffff4b7224 */ /* 0x000fe200078e001e */
[----:B------:R-:W2:Y:S01]  /*21620*/  LDL.LU.64 R28, [R1+0xe60] ;  /* 0x000e6000011c7983 */ /* 0x000ea20000300a00 */
[----:B------:R-:W-:-:S03]  /*21630*/  IMAD.MOV.U32 R74, RZ, RZ, R31 ;  /* 0x000000ffff4a7224 */ /* 0x000fc600078e001f */
[----:B------:R-:W2:Y:S04]  /*21640*/  LDL.LU.64 R30, [R1+0xe68] ;  /* 0x000e6800011e7983 */ /* 0x000ea80000300a00 */
[----:B------:R-:W2:Y:S04]  /*21650*/  LDL.LU.64 R108, [R1+0xd60] ;  /* 0x000d6000016c7983 */ /* 0x000ea80000300a00 */
[----:B------:R-:W2:Y:S04]  /*21660*/  LDL.LU.64 R110, [R1+0xd68] ;  /* 0x000d6800016e7983 */ /* 0x000ea80000300a00 */
[----:B------:R-:W2:Y:S04]  /*21670*/  LDL.LU.64 R104, [R1+0xc50] ;  /* 0x000c500001687983 */ /* 0x000ea80000300a00 */
[----:B------:R-:W2:Y:S04]  /*21680*/  LDL.LU.64 R106, [R1+0xc58] ;  /* 0x000c5800016a7983 */ /* 0x000ea80000300a00 */
[----:B------:R-:W2:Y:S04]  /*21690*/  LDL.LU.64 R92, [R1+0xb50] ;  /* 0x000b5000015c7983 */ /* 0x000ea80000300a00 */
[----:B------:R-:W2:Y:S01]  /*216a0*/  LDL.LU.64 R94, [R1+0xb58] ;  /* 0x000b5800015e7983 */ /* 0x000ea20000300a00 */
[-C--:B------:R-:W-:Y:S08]  /*216b0*/  HMMA.1688.F32.TF32 R40, R64, R84.reuse, R40 ;  /* 0x000000544028723c */ /* 0x080ff00000081028 */
[-C--:B----4-:R-:W-:Y:S11]  /*216c0*/  HMMA.1688.F32.TF32 R36, R60, R84.reuse, R36 ;  /* 0x000000543c24723c */ /* 0x090ff60000081024 */
[----:B------:R-:W-:Y:S04]  /*216d0*/  @!UPT UIADD3 URZ, URZ, URZ, URZ ;  /* 0x0000003f3f3ff290 */ /* 0x000fe8000fffe03f */
[----:B------:R1:W-:Y:S04]  /*216e0*/  STL.64 [R1+0x110], R40 ;  /* 0x0001102801007387 */ /* 0x0003e80000100a00 */
[----:B------:R4:W-:Y:S04]  /*216f0*/  STL.64 [R1+0x118], R42 ;  /* 0x0001182a01007387 */ /* 0x0009e80000100a00 */
[----:B------:R-:W2:Y:S04]  /*21700*/  LDL.LU.64 R100, [R1+0xa50] ;  /* 0x000a500001647983 */ /* 0x000ea80000300a00 */
[----:B------:R-:W2:Y:S04]  /*21710*/  LDL.LU.64 R102, [R1+0xa58] ;  /* 0x000a580001667983 */ /* 0x000ea80000300a00 */
[----:B------:R1:W-:Y:S04]  /*21720*/  STL.64 [R1+0x1b0], R36 ;  /* 0x0001b02401007387 */ /* 0x0003e80000100a00 */
[----:B------:R1:W-:Y:S04]  /*21730*/  STL.64 [R1+0x1b8], R38 ;  /* 0x0001b82601007387 */ /* 0x0003e80000100a00 */
[----:B------:R-:W2:Y:S04]  /*21740*/  LDL.LU.64 R96, [R1+0x980] ;  /* 0x0009800001607983 */ /* 0x000ea80000300a00 */
[----:B------:R-:W2:Y:S04]  /*21750*/  LDL.LU.64 R98, [R1+0x988] ;  /* 0x0009880001627983 */ /* 0x000ea80000300a00 */
[----:B------:R-:W2:Y:S04]  /*21760*/  LDL.LU.64 R80, [R1+0x8a0] ;  /* 0x0008a00001507983 */ /* 0x000ea80000300a00 */
[----:B------:R-:W2:Y:S01]  /*21770*/  LDL.LU.64 R82, [R1+0x8a8] ;  /* 0x0008a80001527983 */ /* 0x000ea20000300a00 */
[-C--:B---3--:R-:W-:Y:S08]  /*21780*/  HMMA.1688.F32.TF32 R32, R56, R84.reuse, R32 ;  /* 0x000000543820723c */ /* 0x088ff00000081020 */
[----:B------:R-:W-:Y:S11]  /*21790*/  HMMA.1688.F32.TF32 R112, R52, R84, R112 ;  /* 0x000000543470723c */ /* 0x000ff60000081070 */
[----:B------:R-:W-:Y:S04]  /*217a0*/  @!UPT UIADD3 URZ, URZ, URZ, URZ ;  /* 0x0000003f3f3ff290 */ /* 0x000fe8000fffe03f */
[----:B------:R3:W-:Y:S04]  /*217b0*/  STL.64 [R1+0x180], R32 ;  /* 0x0001802001007387 */ /* 0x0007e80000100a00 */
[----:B------:R3:W-:Y:S04]  /*217c0*/  STL.64 [R1+0x188], R34 ;  /* 0x0001882201007387 */ /* 0x0007e80000100a00 */
[----:B-1----:R-:W2:Y:S04]  /*217d0*/  LDL.LU.64 R40, [R1+0x6a0] ;  /* 0x0006a00001287983 */ /* 0x002ea80000300a00 */
[----:B----4-:R-:W4:Y:S04]  /*217e0*/  LDL.LU.64 R42, [R1+0x6a8] ;  /* 0x0006a800012a7983 */ /* 0x010f280000300a00 */
[----:B------:R-:W4:Y:S04]  /*217f0*/  LDL.LU.64 R36, [R1+0x690] ;  /* 0x0006900001247983 */ /* 0x000f280000300a00 */
[----:B------:R-:W4:Y:S01]  /*21800*/  LDL.LU.64 R38, [R1+0x698] ;  /* 0x0006980001267983 */ /* 0x000f220000300a00 */
[----:B------:R-:W-:-:S03]  /*21810*/  IMAD.MOV.U32 R89, RZ, RZ, R114 ;  /* 0x000000ffff597224 */ /* 0x000fc600078e0072 */
[----:B---3--:R-:W3:Y:S01]  /*21820*/  LDL.LU.64 R32, [R1+0x670] ;  /* 0x0006700001207983 */ /* 0x008ee20000300a00 */
[----:B------:R-:W-:-:S03]  /*21830*/  IMAD.MOV.U32 R88, RZ, RZ, R115 ;  /* 0x000000ffff587224 */ /* 0x000fc600078e0073 */
[----:B------:R-:W3:Y:S04]  /*21840*/  LDL.LU.64 R34, [R1+0x678] ;  /* 0x0006780001227983 */ /* 0x000ee80000300a00 */
[----:B------:R-:W-:Y:S04]  /*21850*/  STL.64 [R1+0xf0], R112 ;  /* 0x0000f07001007387 */ /* 0x000fe80000100a00 */
[----:B------:R-:W-:Y:S04]  /*21860*/  STL.64 [R1+0x3120], R90 ;  /* 0x0031205a01007387 */ /* 0x000fe80000100a00 */
[----:B------:R2:W-:Y:S02]  /*21870*/  STL.64 [R1+0x3118], R88 ;  /* 0x0031185801007387 */ /* 0x0005e40000100a00 */
[-C--:B--2---:R-:W-:Y:S02]  /*21880*/  HMMA.1688.F32.TF32 R88, R48, R84.reuse, R28 ;  /* 0x000000543058723c */ /* 0x084fe4000008101c */
[----:B------:R-:W2:Y:S04]  /*21890*/  LDL.LU.64 R28, [R1+0x4c0] ;  /* 0x0004c000011c7983 */ /* 0x000ea80000300a00 */
[----:B------:R-:W2:Y:S02]  /*218a0*/  LDL.LU.64 R30, [R1+0x4c8] ;  /* 0x0004c800011e7983 */ /* 0x000ea40000300a00 */
[-C--:B------:R-:W-:Y:S08]  /*218b0*/  HMMA.1688.F32.TF32 R248, R196, R84.reuse, R108 ;  /* 0x00000054c4f8723c */ /* 0x080ff0000008106c */
[-C--:B------:R-:W-:Y:S07]  /*218c0*/  HMMA.1688.F32.TF32 R104, R192, R84.reuse, R104 ;  /* 0x00000054c068723c */ /* 0x080fee0000081068 */
[----:B------:R-:W-:Y:S04]  /*218d0*/  STL.64 [R1+0x30], R88 ;  /* 0x0000305801007387 */ /* 0x000fe80000100a00 */
[----:B------:R1:W-:Y:S04]  /*218e0*/  STL.64 [R1+0x38], R90 ;  /* 0x0000385a01007387 */ /* 0x0003e80000100a00 */
[----:B------:R-:W-:Y:S04]  /*218f0*/  STL.64 [R1+0x30a0], R250 ;  /* 0x0030a0fa01007387 */ /* 0x000fe80000100a00 */
[----:B------:R-:W-:Y:S01]  /*21900*/  STL.64 [R1+0x3098], R248 ;  /* 0x003098f801007387 */ /* 0x000fe20000100a00 */
[-C--:B-1----:R-:W-:Y:S03]  /*21910*/  HMMA.1688.F32.TF32 R88, R188, R84.reuse, R92 ;  /* 0x00000054bc58723c */ /* 0x082fe6000008105c */
[----:B------:R-:W2:Y:S04]  /*21920*/  LDL.LU.64 R92, [R1+0x1320] ;  /* 0x00132000015c7983 */ /* 0x000ea80000300a00 */
[----:B------:R-:W-:Y:S04]  /*21930*/  STL.64 [R1+0x2a0], R104 ;  /* 0x0002a06801007387 */ /* 0x000fe80000100a00 */
[----:B------:R-:W-:Y:S04]  /*21940*/  STL.64 [R1+0x2a8], R106 ;  /* 0x0002a86a01007387 */ /* 0x000fe80000100a00 */
[----:B------:R-:W2:Y:S08]  /*21950*/  LDL.LU.64 R94, [R1+0x1328] ;  /* 0x00132800015e7983 */ /* 0x000eb00000300a00 */
[----:B------:R-:W-:Y:S04]  /*21960*/  STL.64 [R1+0x340], R88 ;  /* 0x0003405801007387 */ /* 0x000fe80000100a00 */
[----:B------:R1:W-:Y:S01]  /*21970*/  STL.64 [R1+0x348], R90 ;  /* 0x0003485a01007387 */ /* 0x0003e20000100a00 */
[-C--:B------:R-:W-:Y:S08]  /*21980*/  HMMA.1688.F32.TF32 R100, R184, R84.reuse, R100 ;  /* 0x00000054b864723c */ /* 0x080ff00000081064 */
[-C--:B-1----:R-:W-:Y:S08]  /*21990*/  HMMA.1688.F32.TF32 R88, R180, R84.reuse, R96 ;  /* 0x00000054b458723c */ /* 0x082ff00000081060 */
[-C--:B------:R-:W-:Y:S07]  /*219a0*/  HMMA.1688.F32.TF32 R80, R176, R84.reuse, R80 ;  /* 0x00000054b050723c */ /* 0x080fee0000081050 */
[----:B------:R-:W-:Y:S04]  /*219b0*/  STL.64 [R1+0x3c0], R100 ;  /* 0x0003c06401007387 */ /* 0x000fe80000100a00 */
[----:B------:R-:W-:Y:S04]  /*219c0*/  STL.64 [R1+0x3c8], R102 ;  /* 0x0003c86601007387 */ /* 0x000fe80000100a00 */
[----:B------:R1:W-:Y:S04]  /*219d0*/  STL.64 [R1+0x4b0], R88 ;  /* 0x0004b05801007387 */ /* 0x0003e80000100a00 */
[----:B------:R1:W-:Y:S04]  /*219e0*/  STL.64 [R1+0x4b8], R90 ;  /* 0x0004b85a01007387 */ /* 0x0003e80000100a00 */
[----:B------:R-:W-:Y:S04]  /*219f0*/  STL.64 [R1+0x680], R80 ;  /* 0x0006805001007387 */ /* 0x000fe80000100a00 */
[----:B------:R-:W-:Y:S04]  /*21a00*/  STL.64 [R1+0x688], R82 ;  /* 0x0006885201007387 */ /* 0x000fe80000100a00 */
[----:B------:R-:W1:Y:S01]  /*21a10*/  LDSM.16.M88.4 R80, [R211+0x4b000] ;  /* 0x04b00000d350783b */ /* 0x000e620000000200 */
[-C--:B----4-:R-:W-:Y:S08]  /*21a20*/  HMMA.1688.F32.TF32 R40, R172, R84.reuse, R40 ;  /* 0x00000054ac28723c */ /* 0x090ff00000081028 */
[-C--:B------:R-:W-:Y:S08]  /*21a30*/  HMMA.1688.F32.TF32 R36, R168, R84.reuse, R36 ;  /* 0x00000054a824723c */ /* 0x080ff00000081024 */
[----:B---3--:R-:W-:Y:S07]  /*21a40*/  HMMA.1688.F32.TF32 R32, R76, R84, R32 ;  /* 0x000000544c20723c */ /* 0x008fee0000081020 */
[----:B------:R-:W-:Y:S04]  /*21a50*/  STL.64 [R1+0x790], R40 ;  /* 0x0007902801007387 */ /* 0x000fe80000100a00 */
[----:B------:R-:W-:Y:S04]  /*21a60*/  STL.64 [R1+0x798], R42 ;  /* 0x0007982a01007387 */ /* 0x000fe80000100a00 */
[----:B------:R-:W-:Y:S04]  /*21a70*/  STL.64 [R1+0xa20], R36 ;  /* 0x000a202401007387 */ /* 0x000fe80000100a00 */
[----:B------:R-:W-:Y:S05]  /*21a80*/  STL.64 [R1+0xa28], R38 ;  /* 0x000a282601007387 */ /* 0x000fea0000100a00 */
[----:B------:R-:W-:Y:S01]  /*21a90*/  MOV R72, R33 ;  /* 0x0000002100487202 */ /* 0x000fe20000000f00 */
[----:B------:R-:W-:-:S02]  /*21aa0*/  IMAD.MOV.U32 R73, RZ, RZ, R34 ;  /* 0x000000ffff497224 */ /* 0x000fc400078e0022 */
[----:B------:R-:W-:Y:S01]  /*21ab0*/  IMAD.MOV.U32 R160, RZ, RZ, R35 ;  /* 0x000000ffffa07224 */ /* 0x000fe200078e0023 */
[----:B------:R-:W-:Y:S04]  /*21ac0*/  STL [R1+0xc20], R32 ;  /* 0x000c202001007387 */ /* 0x000fe80000100800 */
[----:B------:R-:W-:Y:S04]  /*21ad0*/  STL [R1+0x301c], R72 ;  /* 0x00301c4801007387 */ /* 0x000fe80000100800 */
[----:B------:R-:W-:Y:S04]  /*21ae0*/  STL [R1+0x3018], R73 ;  /* 0x0030184901007387 */ /* 0x000fe80000100800 */
[----:B------:R-:W-:Y:S04]  /*21af0*/  STL [R1+0x3014], R160 ;  /* 0x003014a001007387 */ /* 0x000fe80000100800 */
[----:B------:R-:W3:Y:S04]  /*21b00*/  LDL.LU.64 R128, [R1+0x1310] ;  /* 0x0013100001807983 */ /* 0x000ee80000300a00 */
[----:B------:R-:W3:Y:S04]  /*21b10*/  LDL.LU.64 R130, [R1+0x1318] ;  /* 0x0013180001827983 */ /* 0x000ee80000300a00 */
[----:B------:R-:W3:Y:S04]  /*21b20*/  LDSM.16.M88.4 R40, [R211+0x4c000] ;  /* 0x04c00000d328783b */ /* 0x000ee80000000200 */
[----:B------:R-:W-:Y:S04]  /*21b30*/  LDSM.16.M88.4 R32, [R211+0x4e000] ;  /* 0x04e00000d320783b */ /* 0x000fe80000000200 */
[----:B------:R-:W4:Y:S01]  /*21b40*/  LDSM.16.M88.4 R36, [R211+0x4d000] ;  /* 0x04d00000d324783b */ /* 0x000f220000000200 */
[----:B--2---:R-:W-:Y:S11]  /*21b50*/  HMMA.1688.F32.TF32 R28, R164, R84, R28 ;  /* 0x00000054a41c723c */ /* 0x004ff6000008101c */
[----:B------:R-:W-:Y:S11]  /*21b60*/  @!UPT UIADD3 URZ, URZ, URZ, URZ ;  /* 0x0000003f3f3ff290 */ /* 0x000ff6000fffe03f */
[----:B------:R-:W-:Y:S01]  /*21b70*/  @!UPT UIADD3 URZ, URZ, URZ, URZ ;  /* 0x0000003f3f3ff290 */ /* 0x000fe2000fffe03f */
[----:B------:R-:W-:Y:S04]  /*21b80*/  STL.64 [R1+0xd60], R28 ;  /* 0x000d601c01007387 */ /* 0x000fe80000100a00 */
[----:B------:R-:W-:Y:S04]  /*21b90*/  STL.64 [R1+0xd68], R30 ;  /* 0x000d681e01007387 */ /* 0x000fe80000100a00 */
[----:B-1----:R-:W4:Y:S04]  /*21ba0*/  LDL.LU.64 R88, [R1+0x1300] ;  /* 0x0013000001587983 */ /* 0x002f280000300a00 */
[----:B------:R-:W4:Y:S01]  /*21bb0*/  LDL.LU.64 R90, [R1+0x1308] ;  /* 0x00130800015a7983 */ /* 0x000f220000300a00 */
[----:B------:R-:W-:Y:S03]  /*21bc0*/  HMMA.1688.F32.TF32 R92, R68, R80, R92 ;  /* 0x00000050445c723c */ /* 0x000fe6000008105c */
[----:B------:R1:W-:Y:S04]  /*21bd0*/  STL.64 [R1+0x3128], R86 ;  /* 0x0031285601007387 */ /* 0x0003e80000100a00 */
[----:B------:R-:W2:Y:S04]  /*21be0*/  LDL.LU.64 R124, [R1+0x12f0] ;  /* 0x0012f000017c7983 */ /* 0x000ea80000300a00 */
[----:B------:R-:W2:Y:S04]  /*21bf0*/  LDL.LU.64 R126, [R1+0x12f8] ;  /* 0x0012f800017e7983 */ /* 0x000ea80000300a00 */
[----:B------:R-:W2:Y:S04]  /*21c00*/  LDL.LU.64 R120, [R1+0x12e0] ;  /* 0x0012e00001787983 */ /* 0x000ea80000300a00 */
[----:B------:R-:W2:Y:S04]  /*21c10*/  LDL.LU.64 R122, [R1+0x12e8] ;  /* 0x0012e800017a7983 */ /* 0x000ea80000300a00 */
[----:B------:R-:W2:Y:S04]  /*21c20*/  LDL.LU.64 R116, [R1+0x12d0] ;  /* 0x0012d00001747983 */ /* 0x000ea80000300a00 */
[----:B------:R-:W2:Y:S01]  /*21c30*/  LDL.LU.64 R118, [R1+0x12d8] ;  /* 0x0012d80001767983 */ /* 0x000ea20000300a00 */
[----:B-1----:R-:W-:Y:S01]  /*21c40*/  IMAD.MOV.U32 R87, RZ, RZ, R92 ;  /* 0x000000ffff577224 */ /* 0x002fe200078e005c */
        /* <DEDUP_REMOVED lines=13> */
[----:B------:R-:W1:Y:S04]  /*21d20*/  LDSM.16.M88.4 R28, [R211+0x4f000] ;  /* 0x04f00000d31c783b */ /* 0x000e680000000200 */
[----:B------:R-:W2:Y:S04]  /*21d30*/  LDL.LU.64 R100, [R1+0x1140] ;  /* 0x0011400001647983 */ /* 0x000ea80000300a00 */
[----:B------:R-:W2:Y:S01]  /*21d40*/  LDL.LU.64 R102, [R1+0x1148] ;  /* 0x0011480001667983 */ /* 0x000ea20000300a00 */
[C---:B---3--:R-:W-:Y:S11]  /*21d50*/  HMMA.1688.F32.TF32 R128, R68.reuse, R40, R128 ;  /* 0x000000284480723c */ /* 0x048ff60000081080 */
[----:B------:R-:W-:Y:S11]  /*21d60*/  @!UPT UIADD3 URZ, URZ, URZ, URZ ;  /* 0x0000003f3f3ff290 */ /* 0x000ff6000fffe03f */
[----:B------:R-:W-:Y:S02]  /*21d70*/  @!UPT UIADD3 URZ, URZ, URZ, URZ ;  /* 0x0000003f3f3ff290 */ /* 0x000fe4000fffe03f */
[----:B------:R-:W-:Y:S01]  /*21d80*/  IMAD.MOV.U32 R13, RZ, RZ, R128 ;  /* 0x000000ffff0d7224 */ /* 0x000fe200078e0080 */
[----:B------:R-:W-:Y:S01]  /*21d90*/  MOV R4, R131 ;  /* 0x0000008300047202 */ /* 0x000fe20000000f00 */
[----:B------:R-:W-:Y:S02]  /*21da0*/  IMAD.MOV.U32 R12, RZ, RZ, R129 ;  /* 0x000000ffff0c7224 */ /* 0x000fe400078e0081 */
[----:B------:R-:W-:Y:S02]  /*21db0*/  IMAD.MOV.U32 R5, RZ, RZ, R130 ;  /* 0x000000ffff057224 */ /* 0x000fe400078e0082 */
[C---:B----4-:R-:W-:Y:S08]  /*21dc0*/  HMMA.1688.F32.TF32 R128, R68.reuse, R36, R88 ;  /* 0x000000244480723c */ /* 0x050ff00000081058 */
[C---:B--2---:R-:W-:Y:S08]  /*21dd0*/  HMMA.1688.F32.TF32 R248, R68.reuse, R32, R124 ;  /* 0x0000002044f8723c */ /* 0x044ff0000008107c */
[----:B-1----:R-:W-:Y:S08]  /*21de0*/  HMMA.1688.F32.TF32 R244, R68, R28, R120 ;  /* 0x0000001c44f4723c */ /* 0x002ff00000081078 */
[C---:B------:R-:W-:Y:S08]  /*21df0*/  HMMA.1688.F32.TF32 R236, R64.reuse, R80, R116 ;  /* 0x0000005040ec723c */ /* 0x040ff00000081074 */
[C---:B------:R-:W-:Y:S08]  /*21e00*/  HMMA.1688.F32.TF32 R68, R64.reuse, R40, R112 ;  /* 0x000000284044723c */ /* 0x040ff00000081070 */
[C---:B------:R-:W-:Y:S08]  /*21e10*/  HMMA.1688.F32.TF32 R92, R64.reuse, R36, R92 ;  /* 0x00000024405c723c */ /* 0x040ff0000008105c */
[C---:B------:R-:W-:Y:S08]  /*21e20*/  HMMA.1688.F32.TF32 R96, R64.reuse, R32, R96 ;  /* 0x000000204060723c */ /* 0x040ff00000081060 */
[----:B------:R-:W-:Y:S08]  /*21e30*/  HMMA.1688.F32.TF32 R104, R64, R28, R104 ;  /* 0x0000001c4068723c */ /* 0x000ff00000081068 */
[C---:B------:R-:W-:Y:S01]  /*21e40*/  HMMA.1688.F32.TF32 R64, R60.reuse, R80, R108 ;  /* 0x000000503c40723c */ /* 0x040fe2000008106c */
[----:B------:R-:W-:Y:S04]  /*21e50*/  STL.64 [R1+0x3138], R250 ;  /* 0x003138fa01007387 */ /* 0x000fe80000100a00 */
[----:B------:R-:W-:Y:S04]  /*21e60*/  STL.64 [R1+0x3130], R248 ;  /* 0x003130f801007387 */ /* 0x000fe80000100a00 */
[----:B------:R-:W-:Y:S04]  /*21e70*/  STL.64 [R1+0x3148], R246 ;  /* 0x003148f601007387 */ /* 0x000fe80000100a00 */
[----:B------:R-:W-:Y:S04]  /*21e80*/  STL.64 [R1+0x3140], R244 ;  /* 0x003140f401007387 */ /* 0x000fe80000100a00 */
[----:B------:R-:W-:Y:S04]  /*21e90*/  STL.64 [R1+0x3110], R238 ;  /* 0x003110ee01007387 */ /* 0x000fe80000100a00 */
[----:B------:R-:W-:Y:S04]  /*21ea0*/  STL.64 [R1+0x3108], R236 ;  /* 0x003108ec01007387 */ /* 0x000fe80000100a00 */
[----:B------:R-:W-:Y:S04]  /*21eb0*/  STL.64 [R1+0x3158], R70 ;  /* 0x0031584601007387 */ /* 0x000fe80000100a00 */
[----:B------:R1:W-:Y:S04]  /*21ec0*/  STL.64 [R1+0x3150], R68 ;  /* 0x0031504401007387 */ /* 0x0003e80000100a00 */
[----:B------:R-:W-:Y:S04]  /*21ed0*/  STL.64 [R1+0x30e0], R66 ;  /* 0x0030e04201007387 */ /* 0x000fe80000100a00 */
[----:B------:R2:W-:Y:S04]  /*21ee0*/  STL.64 [R1+0x30d8], R64 ;  /* 0x0030d84001007387 */ /* 0x0005e80000100a00 */
[----:B-1----:R-:W3:Y:S04]  /*21ef0*/  LDL.LU.64 R68, [R1+0x1130] ;  /* 0x0011300001447983 */ /* 0x002ee80000300a00 */
[----:B------:R-:W3:Y:S04]  /*21f00*/  LDL.LU.64 R70, [R1+0x1138] ;  /* 0x0011380001467983 */ /* 0x000ee80000300a00 */
[----:B--2---:R-:W2:Y:S04]  /*21f10*/  LDL.LU.64 R64, [R1+0x1120] ;  /* 0x0011200001407983 */ /* 0x004ea80000300a00 */
[----:B------:R-:W2:Y:S04]  /*21f20*/  LDL.LU.64 R66, [R1+0x1128] ;  /* 0x0011280001427983 */ /* 0x000ea80000300a00 */
        /* <DEDUP_REMOVED lines=8> */
[----:B------:R-:W-:Y:S01]  /*21fb0*/  HMMA.1688.F32.TF32 R100, R60, R40, R100 ;  /* 0x000000283c64723c */ /* 0x000fe20000081064 */
[----:B------:R-:W-:-:S02]  /*21fc0*/  IMAD.MOV.U32 R91, RZ, RZ, R128 ;  /* 0x000000ffff5b7224 */ /* 0x000fc400078e0080 */
[----:B------:R-:W-:Y:S02]  /*21fd0*/  IMAD.MOV.U32 R90, RZ, RZ, R129 ;  /* 0x000000ffff5a7224 */ /* 0x000fe400078e0081 */
[----:B------:R-:W-:Y:S01]  /*21fe0*/  IMAD.MOV.U32 R89, RZ, RZ, R130 ;  /* 0x000000ffff597224 */ /* 0x000fe200078e0082 */
[----:B------:R-:W4:Y:S01]  /*21ff0*/  LDL.LU.64 R128, [R1+0x1010] ;  /* 0x0010100001807983 */ /* 0x000f220000300a00 */
[----:B------:R-:W-:-:S03]  /*22000*/  IMAD.MOV.U32 R88, RZ, RZ, R131 ;  /* 0x000000ffff587224 */ /* 0x000fc600078e0083 */
        /* <DEDUP_REMOVED lines=17> */
[----:B------:R-:W-:Y:S04]  /*22120*/  STL.64 [R1+0x30f0], R102 ;  /* 0x0030f06601007387 */ /* 0x000fe80000100a00 */
[----:B------:R1:W-:Y:S04]  /*22130*/  STL.64 [R1+0x30e8], R100 ;  /* 0x0030e86401007387 */ /* 0x0003e80000100a00 */
[----:B-1----:R-:W4:Y:S04]  /*22140*/  LDL.LU.64 R100, [R1+0xed0] ;  /* 0x000ed00001647983 */ /* 0x002f280000300a00 */
[----:B------:R-:W4:Y:S01]  /*22150*/  LDL.LU.64 R102, [R1+0xed8] ;  /* 0x000ed80001667983 */ /* 0x000f220000300a00 */
[C---:B---3--:R-:W-:Y:S03]  /*22160*/  HMMA.1688.F32.TF32 R108, R60.reuse, R36, R68 ;  /* 0x000000243c6c723c */ /* 0x048fe60000081044 */
[----:B------:R-:W3:Y:S04]  /*22170*/  LDL.LU.64 R68, [R1+0xea0] ;  /* 0x000ea00001447983 */ /* 0x000ee80000300a00 */
[----:B------:R-:W3:Y:S01]  /*22180*/  LDL.LU.64 R70, [R1+0xea8] ;  /* 0x000ea80001467983 */ /* 0x000ee20000300a00 */
[C---:B--2---:R-:W-:Y:S11]  /*22190*/  HMMA.1688.F32.TF32 R112, R60.reuse, R32, R64 ;  /* 0x000000203c70723c */ /* 0x044ff60000081040 */
[----:B------:R-:W-:Y:S04]  /*221a0*/  @!UPT UIADD3 URZ, URZ, URZ, URZ ;  /* 0x0000003f3f3ff290 */ /* 0x000fe8000fffe03f */
[----:B------:R-:W-:Y:S04]  /*221b0*/  STL.64 [R1+0x3100], R110 ;  /* 0x0031006e01007387 */ /* 0x000fe80000100a00 */
[----:B------:R-:W-:Y:S04]  /*221c0*/  STL.64 [R1+0x30f8], R108 ;  /* 0x0030f86c01007387 */ /* 0x000fe80000100a00 */
[----:B------:R-:W2:Y:S04]  /*221d0*/  LDL.LU.64 R64, [R1+0xe90] ;  /* 0x000e900001407983 */ /* 0x000ea80000300a00 */
[----:B------:R-:W2:Y:S01]  /*221e0*/  LDL.LU.64 R66, [R1+0xe98] ;  /* 0x000e980001427983 */ /* 0x000ea20000300a00 */
[----:B----4-:R-:W-:Y:S08]  /*221f0*/  HMMA.1688.F32.TF32 R120, R60, R28, R120 ;  /* 0x0000001c3c78723c */ /* 0x010ff00000081078 */
[C---:B------:R-:W-:Y:S08]  /*22200*/  HMMA.1688.F32.TF32 R60, R56.reuse, R80, R204 ;  /* 0x00000050383c723c */ /* 0x040ff000000810cc */
[C---:B------:R-:W-:Y:S08]  /*22210*/  HMMA.1688.F32.TF32 R116, R56.reuse, R40, R116 ;  /* 0x000000283874723c */ /* 0x040ff00000081074 */
[C---:B------:R-:W-:Y:S07]  /*22220*/  HMMA.1688.F32.TF32 R124, R56.reuse, R36, R124 ;  /* 0x00000024387c723c */ /* 0x040fee000008107c */
[----:B------:R-:W-:Y:S04]  /*22230*/  STL.64 [R1+0x30b0], R62 ;  /* 0x0030b03e01007387 */ /* 0x000fe80000100a00 */
[----:B------:R-:W-:Y:S04]  /*22240*/  STL.64 [R1+0x30a8], R60 ;  /* 0x0030a83c01007387 */ /* 0x000fe80000100a00 */
[----:B------:R-:W-:Y:S04]  /*22250*/  STL.64 [R1+0x30c0], R118 ;  /* 0x0030c07601007387 */ /* 0x000fe80000100a00 */
[----:B------:R-:W-:Y:S04]  /*22260*/  STL.64 [R1+0x30b8], R116 ;  /* 0x0030b87401007387 */ /* 0x000fe80000100a00 */
[----:B------:R-:W-:Y:S04]  /*22270*/  STL.64 [R1+0x30d0], R126 ;  /* 0x0030d07e01007387 */ /* 0x000fe80000100a00 */
        /* <DEDUP_REMOVED lines=20> */
[C---:B------:R-:W-:Y:S03]  /*223c0*/  HMMA.1688.F32.TF32 R128, R56.reuse, R32, R128 ;  /* 0x000000203880723c */ /* 0x040fe60000081080 */
[----:B------:R-:W4:Y:S04]  /*223d0*/  LDL.LU.64 R238, [R1+0xcf8] ;  /* 0x000cf80001ee7983 */ /* 0x000f280000300a00 */
[----:B-1----:R-:W4:Y:S01]  /*223e0*/  LDL.LU.64 R124, [R1+0xce0] ;  /* 0x000ce000017c7983 */ /* 0x002f220000300a00 */
[----:B------:R-:W-:Y:S03]  /*223f0*/  HMMA.1688.F32.TF32 R136, R56, R28, R136 ;  /* 0x0000001c3888723c */ /* 0x000fe60000081088 */
[----:B------:R-:W4:Y:S04]  /*22400*/  LDL.LU.64 R126, [R1+0xce8] ;  /* 0x000ce800017e7983 */ /* 0x000f280000300a00 */
[----:B------:R-:W4:Y:S01]  /*22410*/  LDL.LU.64 R116, [R1+0xcc0] ;  /* 0x000cc00001747983 */ /* 0x000f220000300a00 */
[C---:B------:R-:W-:Y:S03]  /*22420*/  HMMA.1688.F32.TF32 R56, R52.reuse, R80, R200 ;  /* 0x000000503438723c */ /* 0x040fe600000810c8 */
[----:B------:R-:W4:Y:S04]  /*22430*/  LDL.LU.64 R118, [R1+0xcc8] ;  /* 0x000cc80001767983 */ /* 0x000f280000300a00 */
[----:B------:R-:W4:Y:S01]  /*22440*/  LDL.LU.64 R108, [R1+0xcb0] ;  /* 0x000cb000016c7983 */ /* 0x000f220000300a00 */
[C---:B------:R-:W-:Y:S03]  /*22450*/  HMMA.1688.F32.TF32 R132, R52.reuse, R40, R132 ;  /* 0x000000283484723c */ /* 0x040fe60000081084 */
[----:B------:R-:W4:Y:S05]  /*22460*/  LDL.LU.64 R110, [R1+0xcb8] ;  /* 0x000cb800016e7983 */ /* 0x000f2a0000300a00 */
[C---:B------:R-:W-:Y:S08]  /*22470*/  HMMA.1688.F32.TF32 R140, R52.reuse, R36, R140 ;  /* 0x00000024348c723c */ /* 0x040ff0000008108c */
[C---:B------:R-:W-:Y:S08]  /*22480*/  HMMA.1688.F32.TF32 R144, R52.reuse, R32, R144 ;  /* 0x000000203490723c */ /* 0x040ff00000081090 */
[----:B------:R-:W-:Y:S08]  /*22490*/  HMMA.1688.F32.TF32 R152, R52, R28, R152 ;  /* 0x0000001c3498723c */ /* 0x000ff00000081098 */
[C---:B------:R-:W-:Y:S08]  /*224a0*/  HMMA.1688.F32.TF32 R52, R48.reuse, R80, R156 ;  /* 0x000000503034723c */ /* 0x040ff0000008109c */
[C---:B------:R-:W-:Y:S01]  /*224b0*/  HMMA.1688.F32.TF32 R156, R48.reuse, R36, R100 ;  /* 0x00000024309c723c */ /* 0x040fe20000081064 */
[----:B------:R-:W4:Y:S04]  /*224c0*/  LDL.LU.64 R100, [R1+0xca0] ;  /* 0x000ca00001647983 */ /* 0x000f280000300a00 */
[----:B------:R-:W4:Y:S03]  /*224d0*/  LDL.LU.64 R102, [R1+0xca8] ;  /* 0x000ca80001667983 */ /* 0x000f260000300a00 */
[C---:B---3--:R-:W-:Y:S01]  /*224e0*/  HMMA.1688.F32.TF32 R200, R48.reuse, R32, R68 ;  /* 0x0000002030c8723c */ /* 0x048fe20000081044 */
[----:B------:R-:W3:Y:S04]  /*224f0*/  LDL.LU.64 R68, [R1+0xc90] ;  /* 0x000c900001447983 */ /* 0x000ee80000300a00 */
[----:B------:R-:W3:Y:S03]  /*22500*/  LDL.LU.64 R70, [R1+0xc98] ;  /* 0x000c980001467983 */ /* 0x000ee60000300a00 */
[----:B--2---:R-:W-:Y:S01]  /*22510*/  HMMA.1688.F32.TF32 R208, R48, R28, R64 ;  /* 0x0000001c30d0723c */ /* 0x004fe20000081040 */
[----:B------:R-:W2:Y:S04]  /*22520*/  LDL.LU.64 R64, [R1+0xc10] ;  /* 0x000c100001407983 */ /* 0x000ea80000300a00 */
[----:B------:R-:W2:Y:S04]  /*22530*/  LDL.LU.64 R66, [R1+0xc18] ;  /* 0x000c180001427983 */ /* 0x000ea80000300a00 */
[----:B------:R-:W2:Y:S04]  /*22540*/  LDL.LU.64 R60, [R1+0xc00] ;  /* 0x000c0000013c7983 */ /* 0x000ea80000300a00 */
[----:B------:R-:W2:Y:S01]  /*22550*/  LDL.LU.64 R62, [R1+0xc08] ;  /* 0x000c0800013e7983 */ /* 0x000ea20000300a00 */
[C---:B----4-:R-:W-:Y:S08]  /*22560*/  HMMA.1688.F32.TF32 R124, R188.reuse, R80, R124 ;  /* 0x00000050bc7c723c */ /* 0x050ff0000008107c */
[C---:B------:R-:W-:Y:S08]  /*22570*/  HMMA.1688.F32.TF32 R116, R188.reuse, R40, R116 ;  /* 0x00000028bc74723c */ /* 0x040ff00000081074 */
[C---:B------:R-:W-:Y:S07]  /*22580*/  HMMA.1688.F32.TF32 R108, R188.reuse, R36, R108 ;  /* 0x00000024bc6c723c */ /* 0x040fee000008106c */
[----:B------:R-:W-:Y:S04]  /*22590*/  STL.64 [R1+0x290], R124 ;  /* 0x0002907c01007387 */ /* 0x000fe80000100a00 */
[----:B------:R-:W-:Y:S04]  /*225a0*/  STL.64 [R1+0x298], R126 ;  /* 0x0002987e01007387 */ /* 0x000fe80000100a00 */
[----:B------:R-:W-:Y:S04]  /*225b0*/  STL.64 [R1+0x280], R116 ;  /* 0x0002807401007387 */ /* 0x000fe80000100a00 */
[----:B------:R-:W-:Y:S01]  /*225c0*/  STL.64 [R1+0x288], R118 ;  /* 0x0002887601007387 */ /* 0x000fe20000100a00 */
[C---:B------:R-:W-:Y:S03]  /*225d0*/  HMMA.1688.F32.TF32 R100, R188.reuse, R32, R100 ;  /* 0x00000020bc64723c */ /* 0x040fe60000081064 */
[----:B------:R-:W-:Y:S04]  /*225e0*/  STL.64 [R1+0x270], R108 ;  /* 0x0002706c01007387 */ /* 0x000fe80000100a00 */
[----:B------:R-:W-:Y:S11]  /*225f0*/  STL.64 [R1+0x278], R110 ;  /* 0x0002786e01007387 */ /* 0x000ff60000100a00 */
[----:B------:R-:W-:Y:S05]  /*22600*/  @!UPT UIADD3 URZ, URZ, URZ, URZ ;  /* 0x0000003f3f3ff290 */ /* 0x000fea000fffe03f */
[----:B------:R-:W-:Y:S04]  /*22610*/  STL.64 [R1+0x260], R100 ;  /* 0x0002606401007387 */ /* 0x000fe80000100a00 */
[----:B------:R-:W-:Y:S01]  /*22620*/  STL.64 [R1+0x268], R102 ;  /* 0x0002686601007387 */ /* 0x000fe20000100a00 */
[----:B---3--:R-:W-:Y:S03]  /*22630*/  HMMA.1688.F32.TF32 R188, R188, R28, R68 ;  /* 0x0000001cbcbc723c */ /* 0x008fe60000081044 */
[----:B------:R-:W3:Y:S05]  /*22640*/  LDL.LU.64 R68, [R1+0xbf0] ;  /* 0x000bf00001447983 */ /* 0x000eea0000300a00 */
[C---:B--2---:R-:W-:Y:S11]  /*22650*/  HMMA.1688.F32.TF32 R64, R184.reuse, R80, R64 ;  /* 0x00000050b840723c */ /* 0x044ff60000081040 */
[----:B------:R-:W-:Y:S11]  /*22660*/  @!UPT UIADD3 URZ, URZ, URZ, URZ ;  /* 0x0000003f3f3ff290 */ /* 0x000ff6000fffe03f */
[----:B------:R-:W-:Y:S01]  /*22670*/  @!UPT UIADD3 URZ, URZ, URZ, URZ ;  /* 0x0000003f3f3ff290 */ /* 0x000fe2000fffe03f */
[----:B------:R1:W-:Y:S04]  /*22680*/  STL.64 [R1+0x330], R64 ;  /* 0x0003304001007387 */ /* 0x0003e80000100a00 */
[----:B------:R2:W-:Y:S04]  /*22690*/  STL.64 [R1+0x338], R66 ;  /* 0x0003384201007387 */ /* 0x0005e80000100a00 */
[----:B------:R-:W3:Y:S01]  /*226a0*/  LDL.LU.64 R70, [R1+0xbf8] ;  /* 0x000bf80001467983 */ /* 0x000ee20000300a00 */
[-C--:B------:R-:W-:Y:S08]  /*226b0*/  HMMA.1688.F32.TF32 R60, R184, R40.reuse, R60 ;  /* 0x00000028b83c723c */ /* 0x080ff0000008103c */
[----:B------:R-:W-:Y:S08]  /*226c0*/  HMMA.1688.F32.TF32 R148, R48, R40, R148 ;  /* 0x000000283094723c */ /* 0x000ff00000081094 */
[C---:B------:R-:W-:Y:S07]  /*226d0*/  HMMA.1688.F32.TF32 R48, R196.reuse, R80, R244 ;  /* 0x00000050c430723c */ /* 0x040fee00000810f4 */
[----:B------:R4:W-:Y:S01]  /*226e0*/  STL.64 [R1+0x320], R60 ;  /* 0x0003203c01007387 */ /* 0x0009e20000100a00 */
[C---:B------:R-:W-:Y:S03]  /*226f0*/  HMMA.1688.F32.TF32 R204, R196.reuse, R40, R204 ;  /* 0x00000028c4cc723c */ /* 0x040fe600000810cc */
[----:B------:R1:W-:Y:S05]  /*22700*/  STL.64 [R1+0x328], R62 ;  /* 0x0003283e01007387 */ /* 0x0003ea0000100a00 */
[C---:B------:R-:W-:Y:S08]  /*22710*/  HMMA.1688.F32.TF32 R212, R196.reuse, R36, R212 ;  /* 0x00000024c4d4723c */ /* 0x040ff000000810d4 */
[C---:B------:R-:W-:Y:S08]  /*22720*/  HMMA.1688.F32.TF32 R216, R196.reuse, R32, R216 ;  /* 0x00000020c4d8723c */ /* 0x040ff000000810d8 */
[----:B------:R-:W-:Y:S08]  /*22730*/  HMMA.1688.F32.TF32 R224, R196, R28, R224 ;  /* 0x0000001cc4e0723c */ /* 0x000ff000000810e0 */
[C---:B------:R-:W-:Y:S01]  /*22740*/  HMMA.1688.F32.TF32 R196, R192.reuse, R80, R240 ;  /* 0x00000050c0c4723c */ /* 0x040fe200000810f0 */
[----:B------:R-:W3:Y:S04]  /*22750*/  LDL.LU.64 R240, [R1+0xbe0] ;  /* 0x000be00001f07983 */ /* 0x000ee80000300a00 */
[----:B------:R-:W3:Y:S04]  /*22760*/  LDL.LU.64 R242, [R1+0xbe8] ;  /* 0x000be80001f27983 */ /* 0x000ee80000300a00 */
[----:B------:R-:W3:Y:S04]  /*22770*/  LDL.LU.64 R248, [R1+0xbb0] ;  /* 0x000bb00001f87983 */ /* 0x000ee80000300a00 */
[----:B------:R-:W3:Y:S04]  /*22780*/  LDL.LU.64 R250, [R1+0xbb8] ;  /* 0x000bb80001fa7983 */ /* 0x000ee80000300a00 */
[----:B-1----:R-:W3:Y:S04]  /*22790*/  LDL.LU.64 R64, [R1+0xba0] ;  /* 0x000ba00001407983 */ /* 0x002ee80000300a00 */
[----:B--2---:R-:W2:Y:S01]  /*227a0*/  LDL.LU.64 R66, [R1+0xba8] ;  /* 0x000ba80001427983 */ /* 0x004ea20000300a00 */
[C---:B------:R-:W-:Y:S03]  /*227b0*/  HMMA.1688.F32.TF32 R220, R192.reuse, R40, R220 ;  /* 0x00000028c0dc723c */ /* 0x040fe600000810dc */
[----:B------:R-:W2:Y:S04]  /*227c0*/  LDL.LU.64 R244, [R1+0xb80] ;  /* 0x000b800001f47983 */ /* 0x000ea80000300a00 */
[----:B------:R-:W2:Y:S01]  /*227d0*/  LDL.LU.64 R246, [R1+0xb88] ;  /* 0x000b880001f67983 */ /* 0x000ea20000300a00 */
[C---:B------:R-:W-:Y:S08]  /*227e0*/  HMMA.1688.F32.TF32 R228, R192.reuse, R36, R228 ;  /* 0x00000024c0e4723c */ /* 0x040ff000000810e4 */
[C---:B------:R-:W-:Y:S08]  /*227f0*/  HMMA.1688.F32.TF32 R232, R192.reuse, R32, R232 ;  /* 0x00000020c0e8723c */ /* 0x040ff000000810e8 */
[----:B------:R-:W-:Y:S01]  /*22800*/  HMMA.1688.F32.TF32 R192, R192, R28, R236 ;  /* 0x0000001cc0c0723c */ /* 0x000fe200000810ec */
[----:B------:R-:W2:Y:S04]  /*22810*/  LDL.LU.64 R236, [R1+0xb40] ;  /* 0x000b400001ec7983 */ /* 0x000ea80000300a00 */
[----:B------:R-:W2:Y:S04]  /*22820*/  LDL.LU.64 R238, [R1+0xb48] ;  /* 0x000b480001ee7983 */ /* 0x000ea80000300a00 */
[----:B------:R-:W2:Y:S04]  /*22830*/  LDL.LU.64 R124, [R1+0xb30] ;  /* 0x000b3000017c7983 */ /* 0x000ea80000300a00 */
[----:B------:R-:W2:Y:S04]  /*22840*/  LDL.LU.64 R126, [R1+0xb38] ;  /* 0x000b3800017e7983 */ /* 0x000ea80000300a00 */
[----:B------:R-:W2:Y:S04]  /*22850*/  LDL.LU.64 R116, [R1+0xb20] ;  /* 0x000b200001747983 */ /* 0x000ea80000300a00 */
[----:B------:R-:W2:Y:S04]  /*22860*/  LDL.LU.64 R118, [R1+0xb28] ;  /* 0x000b280001767983 */ /* 0x000ea80000300a00 */
[----:B----4-:R-:W2:Y:S04]  /*22870*/  LDL.LU.64 R60, [R1+0xb10] ;  /* 0x000b1000013c7983 */ /* 0x010ea80000300a00 */
[----:B------:R-:W2:Y:S04]  /*22880*/  LDL.LU.64 R62, [R1+0xb18] ;  /* 0x000b1800013e7983 */ /* 0x000ea80000300a00 */
[----:B------:R-:W2:Y:S04]  /*22890*/  LDL.LU.64 R108, [R1+0xb00] ;  /* 0x000b0000016c7983 */ /* 0x000ea80000300a00 */
[----:B------:R-:W2:Y:S01]  /*228a0*/  LDL.LU.64 R110, [R1+0xb08] ;  /* 0x000b0800016e7983 */ /* 0x000ea20000300a00 */
[C---:B---3--:R-:W-:Y:S11]  /*228b0*/  HMMA.1688.F32.TF32 R68, R184.reuse, R36, R68 ;  /* 0x00000024b844723c */ /* 0x048ff60000081044 */
[----:B------:R-:W-:Y:S11]  /*228c0*/  @!UPT UIADD3 URZ, URZ, URZ, URZ ;  /* 0x0000003f3f3ff290 */ /* 0x000ff6000fffe03f */
[----:B------:R-:W-:Y:S01]  /*228d0*/  @!UPT UIADD3 URZ, URZ, URZ, URZ ;  /* 0x0000003f3f3ff290 */ /* 0x000fe2000fffe03f */
[----:B------:R1:W-:Y:S04]  /*228e0*/  STL.64 [R1+0x310], R68 ;  /* 0x0003104401007387 */ /* 0x0003e80000100a00 */
[----:B------:R3:W-:Y:S04]  /*228f0*/  STL.64 [R1+0x318], R70 ;  /* 0x0003184601007387 */ /* 0x0007e80000100a00 */
[----:B------:R-:W4:Y:S04]  /*22900*/  LDL.LU.64 R100, [R1+0xaf0] ;  /* 0x000af00001647983 */ /* 0x000f280000300a00 */
[----:B------:R-:W4:Y:S04]  /*22910*/  LDL.LU.64 R102, [R1+0xaf8] ;  /* 0x000af80001667983 */ /* 0x000f280000300a00 */
[----:B-1----:R-:W4:Y:S04]  /*22920*/  LDL.LU.64 R68, [R1+0xae0] ;  /* 0x000ae00001447983 */ /* 0x002f280000300a00 */
[----:B---3--:R-:W3:Y:S01]  /*22930*/  LDL.LU.64 R70, [R1+0xae8] ;  /* 0x000ae80001467983 */ /* 0x008ee20000300a00 */
[C---:B------:R-:W-:Y:S08]  /*22940*/  HMMA.1688.F32.TF32 R240, R184.reuse, R32, R240 ;  /* 0x00000020b8f0723c */ /* 0x040ff000000810f0 */
[----:B------:R-:W-:Y:S08]  /*22950*/  HMMA.1688.F32.TF32 R248, R184, R28, R248 ;  /* 0x0000001cb8f8723c */ /* 0x000ff000000810f8 */
[C---:B--2---:R-:W-:Y:S07]  /*22960*/  HMMA.1688.F32.TF32 R184, R180.reuse, R80, R64 ;  /* 0x00000050b4b8723c */ /* 0x044fee0000081040 */
[----:B------:R1:W-:Y:S04]  /*22970*/  STL.64 [R1+0x300], R240 ;  /* 0x000300f001007387 */ /* 0x0003e80000100a00 */
[----:B------:R-:W-:Y:S01]  /*22980*/  STL.64 [R1+0x308], R242 ;  /* 0x000308f201007387 */ /* 0x000fe20000100a00 */
[C---:B------:R-:W-:Y:S03]  /*22990*/  HMMA.1688.F32.TF32 R244, R180.reuse, R40, R244 ;  /* 0x00000028b4f4723c */ /* 0x040fe600000810f4 */
[----:B-1----:R-:W2:Y:S04]  /*229a0*/  LDL.LU R240, [R1+0x31c8] ;  /* 0x0031c80001f07983 */ /* 0x002ea80000300800 */
[----:B------:R-:W2:Y:S04]  /*229b0*/  LDL.LU.64 R64, [R1+0xad0] ;  /* 0x000ad00001407983 */ /* 0x000ea80000300a00 */
[----:B------:R-:W-:Y:S04]  /*229c0*/  STL.64 [R1+0x2f0], R248 ;  /* 0x0002f0f801007387 */ /* 0x000fe80000100a00 */
[----:B------:R-:W-:Y:S04]  /*229d0*/  STL.64 [R1+0x2f8], R250 ;  /* 0x0002f8fa01007387 */ /* 0x000fe80000100a00 */
[----:B------:R-:W2:Y:S04]  /*229e0*/  LDL.LU.64 R66, [R1+0xad8] ;  /* 0x000ad80001427983 */ /* 0x000ea80000300a00 */
[----:B------:R-:W-:Y:S01]  /*229f0*/  STL.64 [R1+0x3b0], R184 ;  /* 0x0003b0b801007387 */ /* 0x000fe20000100a00 */
[C---:B------:R-:W-:Y:S03]  /*22a00*/  HMMA.1688.F32.TF32 R124, R180.reuse, R32, R124 ;  /* 0x00000020b47c723c */ /* 0x040fe6000008107c */
[----:B------:R1:W-:Y:S05]  /*22a10*/  STL.64 [R1+0x3b8], R186 ;  /* 0x0003b8ba01007387 */ /* 0x0003ea0000100a00 */
[C---:B-1----:R-:W-:Y:S08]  /*22a20*/  HMMA.1688.F32.TF32 R184, R180.reuse, R36, R236 ;  /* 0x00000024b4b8723c */ /* 0x042ff000000810ec */
        /* <DEDUP_REMOVED lines=8> */
[----:B------:R-:W2:Y:S04]  /*22ab0*/  LDL.LU.64 R60, [R1+0xac0] ;  /* 0x000ac000013c7983 */ /* 0x000ea80000300a00 */
[----:B------:R-:W2:Y:S04]  /*22ac0*/  LDL.LU.64 R62, [R1+0xac8] ;  /* 0x000ac800013e7983 */ /* 0x000ea80000300a00 */
[----:B------:R-:W-:Y:S04]  /*22ad0*/  STL.64 [R1+0x4c0], R116 ;  /* 0x0004c07401007387 */ /* 0x000fe80000100a00 */
[----:B------:R1:W-:Y:S02]  /*22ae0*/  STL.64 [R1+0x4c8], R118 ;  /* 0x0004c87601007387 */ /* 0x0003e40000100a00 */
[C---:B-1----:R-:W-:Y:S02]  /*22af0*/  HMMA.1688.F32.TF32 R116, R176.reuse, R40, R108 ;  /* 0x00000028b074723c */ /* 0x042fe4000008106c */
[----:B------:R-:W2:Y:S04]  /*22b00*/  LDL.LU.64 R108, [R1+0xab0] ;  /* 0x000ab000016c7983 */ /* 0x000ea80000300a00 */
[----:B------:R-:W2:Y:S11]  /*22b10*/  LDL.LU.64 R110, [R1+0xab8] ;  /* 0x000ab800016e7983 */ /* 0x000eb60000300a00 */
[----:B------:R-:W-:Y:S06]  /*22b20*/  @!UPT UIADD3 URZ, URZ, URZ, URZ ;  /* 0x0000003f3f3ff290 */ /* 0x000fec000fffe03f */
[----:B------:R-:W-:Y:S04]  /*22b30*/  STL.64 [R1+0x510], R116 ;  /* 0x0005107401007387 */ /* 0x000fe80000100a00 */
[----:B------:R4:W-:Y:S02]  /*22b40*/  STL.64 [R1+0x518], R118 ;  /* 0x0005187601007387 */ /* 0x0009e40000100a00 */
[C---:B----4-:R-:W-:Y:S02]  /*22b50*/  HMMA.1688.F32.TF32 R116, R176.reuse, R36, R100 ;  /* 0x00000024b074723c */ /* 0x050fe40000081064 */
[----:B------:R-:W4:Y:S06]  /*22b60*/  LDL.LU.64 R100, [R1+0xaa0] ;  /* 0x000aa00001647983 */ /* 0x000f2c0000300a00 */
[C---:B---3--:R-:W-:Y:S11]  /*22b70*/  HMMA.1688.F32.TF32 R68, R176.reuse, R32, R68 ;  /* 0x00000020b044723c */ /* 0x048ff60000081044 */
[----:B------:R-:W-:Y:S04]  /*22b80*/  @!UPT UIADD3 URZ, URZ, URZ, URZ ;  /* 0x0000003f3f3ff290 */ /* 0x000fe8000fffe03f */
[----:B------:R-:W-:Y:S04]  /*22b90*/  STL.64 [R1+0x500], R116 ;  /* 0x0005007401007387 */ /* 0x000fe80000100a00 */
[----:B------:R-:W-:Y:S04]  /*22ba0*/  STL.64 [R1+0x508], R118 ;  /* 0x0005087601007387 */ /* 0x000fe80000100a00 */
[----:B------:R-:W4:Y:S04]  /*22bb0*/  LDL.LU.64 R102, [R1+0xaa8] ;  /* 0x000aa80001667983 */ /* 0x000f280000300a00 */
[----:B------:R1:W-:Y:S04]  /*22bc0*/  STL.64 [R1+0x4f0], R68 ;  /* 0x0004f04401007387 */ /* 0x0003e80000100a00 */
[----:B------:R3:W-:Y:S04]  /*22bd0*/  STL.64 [R1+0x4f8], R70 ;  /* 0x0004f84601007387 */ /* 0x0007e80000100a00 */
[----:B-1----:R-:W4:Y:S04]  /*22be0*/  LDL.LU.64 R68, [R1+0xa80] ;  /* 0x000a800001447983 */ /* 0x002f280000300a00 */
[----:B---3--:R-:W3:Y:S01]  /*22bf0*/  LDL.LU.64 R70, [R1+0xa88] ;  /* 0x000a880001467983 */ /* 0x008ee20000300a00 */
[----:B--2---:R-:W-:Y:S03]  /*22c00*/  HMMA.1688.F32.TF32 R176, R176, R28, R64 ;  /* 0x0000001cb0b0723c */ /* 0x004fe60000081040 */
[----:B------:R-:W2:Y:S04]  /*22c10*/  LDL.LU.64 R64, [R1+0xa30] ;  /* 0x000a300001407983 */ /* 0x000ea80000300a00 */
[----:B------:R-:W2:Y:S11]  /*22c20*/  LDL.LU.64 R66, [R1+0xa38] ;  /* 0x000a380001427983 */ /* 0x000eb60000300a00 */
[----:B------:R-:W-:Y:S05]  /*22c30*/  @!UPT UIADD3 URZ, URZ, URZ, URZ ;  /* 0x0000003f3f3ff290 */ /* 0x000fea000fffe03f */
[----:B------:R1:W-:Y:S04]  /*22c40*/  STL [R1+0x3094], R176 ;  /* 0x003094b001007387 */ /* 0x0003e80000100800 */
[----:B------:R1:W-:Y:S04]  /*22c50*/  STL [R1+0x3090], R177 ;  /* 0x003090b101007387 */ /* 0x0003e80000100800 */
[----:B------:R1:W-:Y:S04]  /*22c60*/  STL [R1+0x308c], R178 ;  /* 0x00308cb201007387 */ /* 0x0003e80000100800 */
[----:B------:R1:W-:Y:S01]  /*22c70*/  STL [R1+0x3088], R179 ;  /* 0x003088b301007387 */ /* 0x0003e20000100800 */
[C---:B------:R-:W-:Y:S03]  /*22c80*/  HMMA.1688.F32.TF32 R116, R172.reuse, R80, R60 ;  /* 0x00000050ac74723c */ /* 0x040fe6000008103c */
[----:B------:R-:W2:Y:S04]  /*22c90*/  LDL.LU.64 R60, [R1+0x820] ;  /* 0x00082000013c7983 */ /* 0x000ea80000300a00 */
[----:B------:R-:W2:Y:S01]  /*22ca0*/  LDL.LU.64 R62, [R1+0x828] ;  /* 0x00082800013e7983 */ /* 0x000ea20000300a00 */
[----:B------:R-:W-:Y:S11]  /*22cb0*/  HMMA.1688.F32.TF32 R108, R172, R40, R108 ;  /* 0x00000028ac6c723c */ /* 0x000ff6000008106c */
[----:B------:R-:W-:Y:S04]  /*22cc0*/  @!UPT UIADD3 URZ, URZ, URZ, URZ ;  /* 0x0000003f3f3ff290 */ /* 0x000fe8000fffe03f */
[----:B------:R-:W-:Y:S04]  /*22cd0*/  STL.64 [R1+0x660], R116 ;  /* 0x0006607401007387 */ /* 0x000fe80000100a00 */
[----:B------:R4:W-:Y:S05]  /*22ce0*/  STL.64 [R1+0x668], R118 ;  /* 0x0006687601007387 */ /* 0x0009ea0000100a00 */
[----:B-1----:R-:W-:Y:S01]  /*22cf0*/  MOV R176, R108 ;  /* 0x0000006c00b07202 */ /* 0x002fe20000000f00 */
[----:B------:R-:W-:-:S02]  /*22d00*/  IMAD.MOV.U32 R177, RZ, RZ, R109 ;  /* 0x000000ffffb17224 */ /* 0x000fc400078e006d */
[----:B------:R-:W-:Y:S01]  /*22d10*/  IMAD.MOV.U32 R178, RZ, RZ, R110 ;  /* 0x000000ffffb27224 */ /* 0x000fe200078e006e */
[----:B------:R-:W2:Y:S01]  /*22d20*/  LDL.LU.64 R108, [R1+0xa10] ;  /* 0x000a1000016c7983 */ /* 0x000ea20000300a00 */
[----:B------:R-:W-:-:S03]  /*22d30*/  IMAD.MOV.U32 R179, RZ, RZ, R111 ;  /* 0x000000ffffb37224 */ /* 0x000fc600078e006f */
[----:B------:R-:W2:Y:S01]  /*22d40*/  LDL.LU.64 R110, [R1+0xa18] ;  /* 0x000a1800016e7983 */ /* 0x000ea20000300a00 */
[C---:B----4-:R-:W-:Y:S03]  /*22d50*/  HMMA.1688.F32.TF32 R116, R172.reuse, R36, R100 ;  /* 0x00000024ac74723c */ /* 0x050fe60000081064 */
[----:B------:R-:W4:Y:S05]  /*22d60*/  LDL.LU.64 R100, [R1+0xa00] ;  /* 0x000a000001647983 */ /* 0x000f2a0000300a00 */
        /* <DEDUP_REMOVED lines=9> */
[----:B--2---:R-:W-:Y:S11]  /*22e00*/  HMMA.1688.F32.TF32 R172, R172, R28, R64 ;  /* 0x0000001cacac723c */ /* 0x004ff60000081040 */
[----:B------:R-:W-:Y:S11]  /*22e10*/  @!UPT UIADD3 URZ, URZ, URZ, URZ ;  /* 0x0000003f3f3ff290 */ /* 0x000ff6000fffe03f */
[----:B------:R-:W-:Y:S01]  /*22e20*/  @!UPT UIADD3 URZ, URZ, URZ, URZ ;  /* 0x0000003f3f3ff290 */ /* 0x000fe2000fffe03f */
[----:B------:R-:W-:Y:S04]  /*22e30*/  STL [R1+0x3074], R172 ;  /* 0x003074ac01007387 */ /* 0x000fe80000100800 */
[----:B------:R-:W-:Y:S04]  /*22e40*/  STL [R1+0x3070], R173 ;  /* 0x003070ad01007387 */ /* 0x000fe80000100800 */
[----:B------:R-:W-:Y:S04]  /*22e50*/  STL [R1+0x306c], R174 ;  /* 0x00306cae01007387 */ /* 0x000fe80000100800 */
[----:B------:R-:W-:Y:S04]  /*22e60*/  STL [R1+0x3068], R175 ;  /* 0x003068af01007387 */ /* 0x000fe80000100800 */
[----:B------:R-:W2:Y:S04]  /*22e70*/  LDL.LU.64 R64, [R1+0x9f0] ;  /* 0x0009f00001407983 */ /* 0x000ea80000300a00 */
[----:B------:R-:W2:Y:S01]  /*22e80*/  LDL.LU.64 R66, [R1+0x9f8] ;  /* 0x0009f80001427983 */ /* 0x000ea20000300a00 */
[C---:B------:R-:W-:Y:S11]  /*22e90*/  HMMA.1688.F32.TF32 R60, R168.reuse, R80, R60 ;  /* 0x00000050a83c723c */ /* 0x040ff6000008103c */
[----:B------:R-:W-:Y:S11]  /*22ea0*/  @!UPT UIADD3 URZ, URZ, URZ, URZ ;  /* 0x0000003f3f3ff290 */ /* 0x000ff6000fffe03f */
[----:B------:R-:W-:Y:S01]  /*22eb0*/  @!UPT UIADD3 URZ, URZ, URZ, URZ ;  /* 0x0000003f3f3ff290 */ /* 0x000fe2000fffe03f */
[----:B------:R1:W-:Y:S04]  /*22ec0*/  STL.64 [R1+0x820], R60 ;  /* 0x0008203c01007387 */ /* 0x0003e80000100a00 */
[----:B------:R1:W-:Y:S04]  /*22ed0*/  STL.64 [R1+0x828], R62 ;  /* 0x0008283e01007387 */ /* 0x0003e80000100a00 */
[----:B-1----:R-:W2:Y:S04]  /*22ee0*/  LDL.LU.64 R60, [R1+0x9e0] ;  /* 0x0009e000013c7983 */ /* 0x002ea80000300a00 */
[----:B------:R-:W2:Y:S01]  /*22ef0*/  LDL.LU.64 R62, [R1+0x9e8] ;  /* 0x0009e800013e7983 */ /* 0x000ea20000300a00 */
[C---:B------:R-:W-:Y:S11]  /*22f00*/  HMMA.1688.F32.TF32 R108, R168.reuse, R40, R108 ;  /* 0x00000028a86c723c */ /* 0x040ff6000008106c */
[----:B------:R-:W-:Y:S11]  /*22f10*/  @!UPT UIADD3 URZ, URZ, URZ, URZ ;  /* 0x0000003f3f3ff290 */ /* 0x000ff6000fffe03f */
[----:B------:R-:W-:Y:S02]  /*22f20*/  @!UPT UIADD3 URZ, URZ, URZ, URZ ;  /* 0x0000003f3f3ff290 */ /* 0x000fe4000fffe03f */
[----:B------:R-:W-:Y:S01]  /*22f30*/  IMAD.MOV.U32 R175, RZ, RZ, R111 ;  /* 0x000000ffffaf7224 */ /* 0x000fe200078e006f */
[----:B------:R-:W-:Y:S01]  /*22f40*/  MOV R173, R109 ;  /* 0x0000006d00ad7202 */ /* 0x000fe20000000f00 */
[----:B------:R-:W-:Y:S02]  /*22f50*/  IMAD.MOV.U32 R174, RZ, RZ, R110 ;  /* 0x000000ffffae7224 */ /* 0x000fe400078e006e */
[----:B------:R-:W-:Y:S01]  /*22f60*/  IMAD.MOV.U32 R172, RZ, RZ, R108 ;  /* 0x000000ffffac7224 */ /* 0x000fe200078e006c */
[----:B------:R1:W-:Y:S04]  /*22f70*/  STL [R1+0x3084], R175 ;  /* 0x003084af01007387 */ /* 0x0003e80000100800 */
[----:B------:R-:W-:Y:S04]  /*22f80*/  STL [R1+0x3080], R174 ;  /* 0x003080ae01007387 */ /* 0x000fe80000100800 */
[----:B------:R1:W-:Y:S04]  /*22f90*/  STL [R1+0x307c], R173 ;  /* 0x00307cad01007387 */ /* 0x0003e80000100800 */
[----:B------:R1:W-:Y:S01]  /*22fa0*/  STL [R1+0x3078], R172 ;  /* 0x003078ac01007387 */ /* 0x0003e20000100800 */
[C---:B----4-:R-:W-:Y:S08]  /*22fb0*/  HMMA.1688.F32.TF32 R100, R168.reuse, R36, R100 ;  /* 0x00000024a864723c */ /* 0x050ff00000081064 */
[----:B---3--:R-:W-:Y:S11]  /*22fc0*/  HMMA.1688.F32.TF32 R68, R168, R32, R68 ;  /* 0x00000020a844723c */ /* 0x008ff60000081044 */
[----:B------:R-:W-:Y:S04]  /*22fd0*/  @!UPT UIADD3 URZ, URZ, URZ, URZ ;  /* 0x0000003f3f3ff290 */ /* 0x000fe8000fffe03f */
[----:B------:R-:W-:Y:S04]  /*22fe0*/  STL.64 [R1+0x880], R100 ;  /* 0x0008806401007387 */ /* 0x000fe80000100a00 */
[----:B------:R-:W-:Y:S05]  /*22ff0*/  STL.64 [R1+0x888], R102 ;  /* 0x0008886601007387 */ /* 0x000fea0000100a00 */
[----:B-1----:R-:W-:Y:S01]  /*23000*/  IMAD.MOV.U32 R175, RZ, RZ, R68 ;  /* 0x000000ffffaf7224 */ /* 0x002fe200078e0044 */
[----:B------:R-:W-:Y:S01]  /*23010*/  MOV R173, R70 ;  /* 0x0000004600ad7202 */ /* 0x000fe20000000f00 */
[----:B------:R-:W-:-:S02]  /*23020*/  IMAD.MOV.U32 R174, RZ, RZ, R69 ;  /* 0x000000ffffae7224 */ /* 0x000fc400078e0045 */
[----:B------:R-:W-:Y:S01]  /*23030*/  IMAD.MOV.U32 R172, RZ, RZ, R71 ;  /* 0x000000ffffac7224 */ /* 0x000fe200078e0047 */
[----:B------:R-:W3:Y:S04]  /*23040*/  LDL.LU.64 R68, [R1+0x9d0] ;  /* 0x0009d00001447983 */ /* 0x000ee80000300a00 */
[----:B------:R-:W3:Y:S01]  /*23050*/  LDL.LU.64 R70, [R1+0x9d8] ;  /* 0x0009d80001467983 */ /* 0x000ee20000300a00 */
[----:B--2---:R-:W-:Y:S01]  /*23060*/  HMMA.1688.F32.TF32 R64, R168, R28, R64 ;  /* 0x0000001ca840723c */ /* 0x004fe20000081040 */
[----:B------:R-:W-:Y:S02]  /*23070*/  IMAD.MOV.U32 R124, RZ, RZ, R15 ;  /* 0x000000ffff7c7224 */ /* 0x000fe400078e000f */
[----:B------:R-:W-:Y:S02]  /*23080*/  IMAD.MOV.U32 R125, RZ, RZ, R18 ;  /* 0x000000ffff7d7224 */ /* 0x000fe400078e0012 */
[----:B------:R-:W-:-:S02]  /*23090*/  IMAD.MOV.U32 R126, RZ, RZ, R19 ;  /* 0x000000ffff7e7224 */ /* 0x000fc400078e0013 */
[----:B------:R-:W-:Y:S02]  /*230a0*/  IMAD.MOV.U32 R127, RZ, RZ, R47 ;  /* 0x000000ffff7f7224 */ /* 0x000fe400078e002f */
[----:B------:R-:W-:Y:S02]  /*230b0*/  IMAD.MOV.U32 R185, RZ, RZ, R162 ;  /* 0x000000ffffb97224 */ /* 0x000fe400078e00a2 */
[----:B------:R-:W-:Y:S02]  /*230c0*/  IMAD.MOV.U32 R186, RZ, RZ, R11 ;  /* 0x000000ffffba7224 */ /* 0x000fe400078e000b */
[----:B------:R-:W-:Y:S01]  /*230d0*/  IMAD.MOV.U32 R187, RZ, RZ, R10 ;  /* 0x000000ffffbb7224 */ /* 0x000fe200078e000a */
[----:B------:R-:W-:Y:S01]  /*230e0*/  MOV R117, R6 ;  /* 0x0000000600757202 */ /* 0x000fe20000000f00 */
[----:B------:R-:W-:Y:S01]  /*230f0*/  IMAD.MOV.U32 R116, RZ, RZ, R7 ;  /* 0x000000ffff747224 */ /* 0x000fe200078e0007 */
[----:B------:R-:W-:Y:S01]  /*23100*/  MOV R236, R91 ;  /* 0x0000005b00ec7202 */ /* 0x000fe20000000f00 */
[----:B------:R-:W-:Y:S01]  /*23110*/  IMAD.MOV.U32 R239, RZ, RZ, R88 ;  /* 0x000000ffffef7224 */ /* 0x000fe200078e0058 */
[----:B------:R-:W-:Y:S01]  /*23120*/  LDS R168, [R3+0x4000] ;  /* 0x0040000003a87984 */ /* 0x000fe20000000800 */
[----:B------:R-:W-:-:S02]  /*23130*/  IMAD.MOV.U32 R238, RZ, RZ, R89 ;  /* 0x000000ffffee7224 */ /* 0x000fc400078e0059 */
[----:B------:R-:W-:Y:S01]  /*23140*/  IMAD.MOV.U32 R237, RZ, RZ, R90 ;  /* 0x000000ffffed7224 */ /* 0x000fe200078e005a */
[----:B------:R-:W-:Y:S04]  /*23150*/  LDS R170, [R3+0x6000] ;  /* 0x0060000003aa7984 */ /* 0x000fe80000000800 */
[----:B------:R1:W-:Y:S04]  /*23160*/  STL.64 [R1+0x8a0], R64 ;  /* 0x0008a04001007387 */ /* 0x0003e80000100a00 */
[----:B------:R2:W-:Y:S04]  /*23170*/  STL.64 [R1+0x8a8], R66 ;  /* 0x0008a84201007387 */ /* 0x0005e80000100a00 */
[----:B------:R-:W-:Y:S04]  /*23180*/  LDS R169, [R240+0x4000] ;  /* 0x00400000f0a97984 */ /* 0x000fe80000000800 */
[----:B-1----:R-:W4:Y:S04]  /*23190*/  LDL.LU.64 R64, [R1+0x9c0] ;  /* 0x0009c00001407983 */ /* 0x002f280000300a00 */
[----:B--2---:R-:W4:Y:S04]  /*231a0*/  LDL.LU.64 R66, [R1+0x9c8] ;  /* 0x0009c80001427983 */ /* 0x004f280000300a00 */
[----:B------:R-:W1:Y:S01]  /*231b0*/  LDS R171, [R240+0x6000] ;  /* 0x00600000f0ab7984 */ /* 0x000e620000000800 */
[C---:B------:R-:W-:Y:S11]  /*231c0*/  HMMA.1688.F32.TF32 R60, R76.reuse, R80, R60 ;  /* 0x000000504c3c723c */ /* 0x040ff6000008103c */
[----:B------:R-:W-:Y:S11]  /*231d0*/  @!UPT UIADD3 URZ, URZ, URZ, URZ ;  /* 0x0000003f3f3ff290 */ /* 0x000ff6000fffe03f */
[----:B------:R-:W-:Y:S02]  /*231e0*/  @!UPT UIADD3 URZ, URZ, URZ, URZ ;  /* 0x0000003f3f3ff290 */ /* 0x000fe4000fffe03f */
[----:B------:R-:W-:Y:S01]  /*231f0*/  IMAD.MOV.U32 R161, RZ, RZ, R60 ;  /* 0x000000ffffa17224 */ /* 0x000fe200078e003c */
[----:B------:R-:W-:Y:S01]  /*23200*/  MOV R243, R63 ;  /* 0x0000003f00f37202 */ /* 0x000fe20000000f00 */
[----:B------:R-:W-:Y:S02]  /*23210*/  IMAD.MOV.U32 R241, RZ, RZ, R61 ;  /* 0x000000fffff17224 */ /* 0x000fe400078e003d */
[----:B------:R-:W-:Y:S01]  /*23220*/  IMAD.MOV.U32 R242, RZ, RZ, R62 ;  /* 0x000000fffff27224 */ /* 0x000fe200078e003e */
[----:B------:R-:W4:Y:S04]  /*23230*/  LDL.LU.64 R60, [R1+0x9b0] ;  /* 0x0009b000013c7983 */ /* 0x000f280000300a00 */
[----:B------:R-:W4:Y:S04]  /*23240*/  LDL.LU.64 R62, [R1+0x9b8] ;  /* 0x0009b800013e7983 */ /* 0x000f280000300a00 */
[----:B------:R-:W4:Y:S04]  /*23250*/  LDL.LU.64 R108, [R1+0x9a0] ;  /* 0x0009a000016c7983 */ /* 0x000f280000300a00 */
[----:B------:R-:W4:Y:S04]  /*23260*/  LDL.LU.64 R110, [R1+0x9a8] ;  /* 0x0009a800016e7983 */ /* 0x000f280000300a00 */
[----:B------:R-:W-:Y:S04]  /*23270*/  STL [R1+0x302c], R243 ;  /* 0x00302cf301007387 */ /* 0x000fe80000100800 */
[----:B------:R-:W-:Y:S04]  /*23280*/  STL [R1+0x3028], R242 ;  /* 0x003028f201007387 */ /* 0x000fe80000100800 */
[----:B------:R-:W-:Y:S04]  /*23290*/  STL [R1+0x3024], R241 ;  /* 0x003024f101007387 */ /* 0x000fe80000100800 */
[----:B------:R-:W-:Y:S01]  /*232a0*/  STL [R1+0x3020], R161 ;  /* 0x003020a101007387 */ /* 0x000fe20000100800 */
[C---:B---3--:R-:W-:Y:S11]  /*232b0*/  HMMA.1688.F32.TF32 R68, R76.reuse, R40, R68 ;  /* 0x000000284c44723c */ /* 0x048ff60000081044 */
[----:B------:R-:W-:Y:S11]  /*232c0*/  @!UPT UIADD3 URZ, URZ, URZ, URZ ;  /* 0x0000003f3f3ff290 */ /* 0x000ff6000fffe03f */
[----:B------:R-:W-:Y:S02]  /*232d0*/  @!UPT UIADD3 URZ, URZ, URZ, URZ ;  /* 0x0000003f3f3ff290 */ /* 0x000fe4000fffe03f */
[----:B------:R-:W-:Y:S02]  /*232e0*/  IMAD.MOV.U32 R160, RZ, RZ, R69 ;  /* 0x000000ffffa07224 */ /* 0x000fe400078e0045 */
[----:B------:R-:W-:Y:S01]  /*232f0*/  IMAD.MOV.U32 R73, RZ, RZ, R68 ;  /* 0x000000ffff497224 */ /* 0x000fe200078e0044 */
[----:B------:R3:W-:Y:S04]  /*23300*/  STL.64 [R1+0xa08], R70 ;  /* 0x000a084601007387 */ /* 0x0007e80000100a00 */
[----:B------:R1:W-:Y:S04]  /*23310*/  STL [R1+0x3034], R160 ;  /* 0x003034a001007387 */ /* 0x0003e80000100800 */
[----:B------:R1:W-:Y:S04]  /*23320*/  STL [R1+0x3030], R73 ;  /* 0x0030304901007387 */ /* 0x0003e80000100800 */
[----:B------:R-:W2:Y:S04]  /*23330*/  LDL.LU.64 R100, [R1+0x8b0] ;  /* 0x0008b00001647983 */ /* 0x000ea80000300a00 */
[----:B------:R-:W2:Y:S04]  /*23340*/  LDL.LU.64 R102, [R1+0x8b8] ;  /* 0x0008b80001667983 */ /* 0x000ea80000300a00 */
[----:B------:R-:W2:Y:S04]  /*23350*/  LDL.LU.64 R68, [R1+0x860] ;  /* 0x0008600001447983 */ /* 0x000ea80000300a00 */
[----:B---3--:R-:W3:Y:S01]  /*23360*/  LDL.LU.64 R70, [R1+0x868] ;  /* 0x0008680001467983 */ /* 0x008ee20000300a00 */
[C---:B----4-:R-:W-:Y:S11]  /*23370*/  HMMA.1688.F32.TF32 R64, R76.reuse, R36, R64 ;  /* 0x000000244c40723c */ /* 0x050ff60000081040 */
[----:B------:R-:W-:Y:S11]  /*23380*/  @!UPT UIADD3 URZ, URZ, URZ, URZ ;  /* 0x0000003f3f3ff290 */ /* 0x000ff6000fffe03f */
[----:B------:R-:W-:Y:S02]  /*23390*/  @!UPT UIADD3 URZ, URZ, URZ, URZ ;  /* 0x0000003f3f3ff290 */ /* 0x000fe4000fffe03f */
[----:B------:R-:W-:Y:S01]  /*233a0*/  IMAD.MOV.U32 R72, RZ, RZ, R67 ;  /* 0x000000ffff487224 */ /* 0x000fe200078e0043 */
[----:B------:R-:W-:Y:S01]  /*233b0*/  MOV R161, R66 ;  /* 0x0000004200a17202 */ /* 0x000fe20000000f00 */
[----:B------:R-:W-:Y:S01]  /*233c0*/  IMAD.MOV.U32 R242, RZ, RZ, R64 ;  /* 0x000000fffff27224 */ /* 0x000fe200078e0040 */
[C---:B------:R-:W-:Y:S08]  /*233d0*/  HMMA.1688.F32.TF32 R60, R76.reuse, R32, R60 ;  /* 0x000000204c3c723c */ /* 0x040ff0000008103c */
[----:B------:R-:W-:Y:S01]  /*233e0*/  HMMA.1688.F32.TF32 R76, R76, R28, R108 ;  /* 0x0000001c4c4c723c */ /* 0x000fe2000008106c */
[----:B------:R-:W-:-:S02]  /*233f0*/  IMAD.MOV.U32 R241, RZ, RZ, R65 ;  /* 0x000000fffff17224 */ /* 0x000fc400078e0041 */
[----:B------:R-:W4:Y:S04]  /*23400*/  LDL.LU.64 R64, [R1+0x840] ;  /* 0x0008400001407983 */ /* 0x000f280000300a00 */
[----:B------:R-:W4:Y:S04]  /*23410*/  LDL.LU.64 R66, [R1+0x848] ;  /* 0x0008480001427983 */ /* 0x000f280000300a00 */
[----:B------:R-:W-:Y:S04]  /*23420*/  STL [R1+0x3044], R72 ;  /* 0x0030444801007387 */ /* 0x000fe80000100800 */
[----:B------:R-:W-:Y:S01]  /*23430*/  STL [R1+0x3040], R161 ;  /* 0x003040a101007387 */ /* 0x000fe20000100800 */
[----:B-1----:R-:W-:-:S03]  /*23440*/  IMAD.MOV.U32 R160, RZ, RZ, R61 ;  /* 0x000000ffffa07224 */ /* 0x002fc600078e003d */
[----:B------:R-:W-:Y:S01]  /*23450*/  STL [R1+0x303c], R241 ;  /* 0x00303cf101007387 */ /* 0x000fe20000100800 */
[----:B------:R-:W-:-:S03]  /*23460*/  IMAD.MOV.U32 R73, RZ, RZ, R62 ;  /* 0x000000ffff497224 */ /* 0x000fc600078e003e */
[----:B------:R-:W-:Y:S01]  /*23470*/  STL [R1+0x3038], R242 ;  /* 0x003038f201007387 */ /* 0x000fe20000100800 */
[----:B------:R-:W-:-:S03]  /*23480*/  IMAD.MOV.U32 R243, RZ, RZ, R63 ;  /* 0x000000fffff37224 */ /* 0x000fc600078e003f */
[----:B------:R1:W-:Y:S01]  /*23490*/  STL [R1+0x9e0], R60 ;  /* 0x0009e03c01007387 */ /* 0x0003e20000100800 */
[----:B------:R-:W-:Y:S01]  /*234a0*/  MOV R9, R76 ;  /* 0x0000004c00097202 */ /* 0x000fe20000000f00 */
[----:B------:R-:W-:Y:S02]  /*234b0*/  IMAD.MOV.U32 R0, RZ, RZ, R77 ;  /* 0x000000ffff007224 */ /* 0x000fe400078e004d */
[----:B------:R-:W-:Y:S02]  /*234c0*/  IMAD.MOV.U32 R2, RZ, RZ, R78 ;  /* 0x000000ffff027224 */ /* 0x000fe400078e004e */
[----:B------:R-:W-:Y:S01]  /*234d0*/  IMAD.MOV.U32 R8, RZ, RZ, R79 ;  /* 0x000000ffff087224 */ /* 0x000fe200078e004f */
[----:B-1----:R-:W3:Y:S04]  /*234e0*/  LDL.LU.64 R60, [R1+0x810] ;  /* 0x00081000013c7983 */ /* 0x002ee80000300a00 */
[----:B------:R-:W3:Y:S04]  /*234f0*/  LDL.LU.64 R62, [R1+0x818] ;  /* 0x00081800013e7983 */ /* 0x000ee80000300a00 */
[----:B------:R-:W-:Y:S04]  /*23500*/  STL [R1+0x3050], R243 ;  /* 0x003050f301007387 */ /* 0x000fe80000100800 */
[----:B------:R-:W-:Y:S04]  /*23510*/  STL [R1+0x304c], R73 ;  /* 0x00304c4901007387 */ /* 0x000fe80000100800 */
[----:B------:R-:W-:Y:S04]  /*23520*/  STL [R1+0x3048], R160 ;  /* 0x003048a001007387 */ /* 0x000fe80000100800 */
[----:B------:R-:W-:Y:S01]  /*23530*/  STL [R1+0x3060], R8 ;  /* 0x0030600801007387 */ /* 0x000fe20000100800 */
[----:B------:R-:W-:-:S03]  /*23540*/  IMAD.MOV.U32 R108, RZ, RZ, R46 ;  /* 0x000000ffff6c7224 */ /* 0x000fc600078e002e */
[----:B------:R-:W-:Y:S04]  /*23550*/  STL [R1+0x305c], R2 ;  /* 0x00305c0201007387 */ /* 0x000fe80000100800 */
[----:B------:R-:W-:Y:S04]  /*23560*/  STL [R1+0x3058], R0 ;  /* 0x0030580001007387 */ /* 0x000fe80000100800 */
[----:B------:R-:W-:Y:S01]  /*23570*/  STL [R1+0x3054], R9 ;  /* 0x0030540901007387 */ /* 0x000fe20000100800 */
[----:B--2---:R-:W-:Y:S11]  /*23580*/  HMMA.1688.F32.TF32 R76, R164, R80, R100 ;  /* 0x00000050a44c723c */ /* 0x004ff60000081064 */
[----:B------:R-:W-:Y:S11]  /*23590*/  @!UPT UIADD3 URZ, URZ, URZ, URZ ;  /* 0x0000003f3f3ff290 */ /* 0x000ff6000fffe03f */
[----:B------:R-:W-:Y:S02]  /*235a0*/  @!UPT UIADD3 URZ, URZ, URZ, URZ ;  /* 0x0000003f3f3ff290 */ /* 0x000fe4000fffe03f */
[----:B------:R-:W-:-:S05]  /*235b0*/  IMAD.MOV.U32 R45, RZ, RZ, R76 ;  /* 0x000000ffff2d7224 */ /* 0x000fca00078e004c */
[----:B------:R1:W-:Y:S04]  /*235c0*/  STL [R1+0x3064], R45 ;  /* 0x0030642d01007387 */ /* 0x0003e80000100800 */
[----:B------:R-:W2:Y:S01]  /*235d0*/  LDL.LU R46, [R1+0x31c4] ;  /* 0x0031c400012e7983 */ /* 0x000ea20000300800 */
[----:B------:R-:W-:Y:S01]  /*235e0*/  IMAD.MOV.U32 R109, RZ, RZ, R252 ;  /* 0x000000ffff6d7224 */ /* 0x000fe200078e00fc */
[----:B------:R-:W-:Y:S01]  /*235f0*/  MOV R110, R75 ;  /* 0x0000004b006e7202 */ /* 0x000fe20000000f00 */
[----:B------:R-:W-:Y:S01]  /*23600*/  IMAD.MOV.U32 R111, RZ, RZ, R74 ;  /* 0x000000ffff6f7224 */ /* 0x000fe200078e004a */
[----:B------:R-:W4:Y:S04]  /*23610*/  LDL.LU R252, [R1+0x31c0] ;  /* 0x0031c00001fc7983 */ /* 0x000f280000300800 */
[----:B------:R-:W4:Y:S04]  /*23620*/  LDL.LU R75, [R1+0x31bc] ;  /* 0x0031bc00014b7983 */ /* 0x000f280000300800 */
[----:B------:R-:W4:Y:S01]  /*23630*/  LDL.LU R74, [R1+0x31b8] ;  /* 0x0031b800014a7983 */ /* 0x000f220000300800 */
[----:B------:R-:W-:Y:S01]  /*23640*/  MOV R44, R77 ;  /* 0x0000004d002c7202 */ /* 0x000fe20000000f00 */
[----:B------:R-:W-:-:S02]  /*23650*/  IMAD.MOV.U32 R17, RZ, RZ, R78 ;  /* 0x000000ffff117224 */ /* 0x000fc400078e004e */
[----:B------:R-:W-:Y:S01]  /*23660*/  IMAD.MOV.U32 R16, RZ, RZ, R79 ;  /* 0x000000ffff107224 */ /* 0x000fe200078e004f */
[----:B---3--:R-:W-:Y:S11]  /*23670*/  HMMA.1688.F32.TF32 R60, R164, R32, R60 ;  /* 0x00000020a43c723c */ /* 0x008ff6000008103c */
[----:B------:R-:W-:Y:S11]  /*23680*/  @!UPT UIADD3 URZ, URZ, URZ, URZ ;  /* 0x0000003f3f3ff290 */ /* 0x000ff6000fffe03f */
[----:B------:R-:W-:Y:S02]  /*23690*/  @!UPT UIADD3 URZ, URZ, URZ, URZ ;  /* 0x0000003f3f3ff290 */ /* 0x000fe4000fffe03f */
[----:B-1----:R-:W-:Y:S02]  /*236a0*/  IMAD.MOV.U32 R45, RZ, RZ, R60 ;  /* 0x000000ffff2d7224 */ /* 0x002fe400078e003c */
[----:B------:R-:W-:Y:S02]  /*236b0*/  IMAD.MOV.U32 R8, RZ, RZ, R61 ;  /* 0x000000ffff087224 */ /* 0x000fe400078e003d */
[----:B------:R-:W-:Y:S02]  /*236c0*/  IMAD.MOV.U32 R60, RZ, RZ, R163 ;  /* 0x000000ffff3c7224 */ /* 0x000fe400078e00a3 */
[----:B------:R-:W3:Y:S01]  /*236d0*/  LDL.LU R163, [R1+0x31b4] ;  /* 0x0031b40001a37983 */ /* 0x000ee20000300800 */
[----:B------:R-:W-:-:S03]  /*236e0*/  IMAD.MOV.U32 R61, RZ, RZ, R14 ;  /* 0x000000ffff3d7224 */ /* 0x000fc600078e000e */
[----:B------:R-:W3:Y:S04]  /*236f0*/  LDL.LU R14, [R1+0x31b0] ;  /* 0x0031b000010e7983 */ /* 0x000ee80000300800 */
[----:B------:R-:W3:Y:S04]  /*23700*/  LDL.LU R15, [R1+0x31ac] ;  /* 0x0031ac00010f7983 */ /* 0x000ee80000300800 */
[----:B------:R-:W3:Y:S04]  /*23710*/  LDL.LU R18, [R1+0x31a8] ;  /* 0x0031a80001127983 */ /* 0x000ee80000300800 */
[----:B------:R-:W3:Y:S04]  /*23720*/  LDL.LU R19, [R1+0x31a4] ;  /* 0x0031a40001137983 */ /* 0x000ee80000300800 */
[----:B------:R-:W3:Y:S04]  /*23730*/  LDL.LU R47, [R1+0x31a0] ;  /* 0x0031a000012f7983 */ /* 0x000ee80000300800 */
[----:B------:R-:W3:Y:S04]  /*23740*/  LDL.LU.64 R76, [R1+0x7b0] ;  /* 0x0007b000014c7983 */ /* 0x000ee80000300a00 */
[----:B------:R-:W3:Y:S01]  /*23750*/  LDL.LU.64 R78, [R1+0x7b8] ;  /* 0x0007b800014e7983 */ /* 0x000ee20000300a00 */
[----:B--2---:R-:W-:-:S03]  /*23760*/  MOV R184, R46 ;  /* 0x0000002e00b87202 */ /* 0x004fc60000000f00 */
[----:B------:R-:W2:Y:S04]  /*23770*/  LDL.LU R46, [R1+0x319c] ;  /* 0x00319c00012e7983 */ /* 0x000ea80000300800 */
[----:B------:R-:W2:Y:S04]  /*23780*/  LDL.LU R162, [R1+0x3198] ;  /* 0x0031980001a27983 */ /* 0x000ea80000300800 */
[----:B------:R-:W2:Y:S04]  /*23790*/  LDL.LU R11, [R1+0x3194] ;  /* 0x00319400010b7983 */ /* 0x000ea80000300800 */
[----:B------:R-:W2:Y:S04]  /*237a0*/  LDL.LU R10, [R1+0x3190] ;  /* 0x00319000010a7983 */ /* 0x000ea80000300800 */
[----:B------:R-:W2:Y:S04]  /*237b0*/  LDL.LU R7, [R1+0x318c] ;  /* 0x00318c0001077983 */ /* 0x000ea80000300800 */
[----:B------:R-:W2:Y:S01]  /*237c0*/  LDL.LU R6, [R1+0x3188] ;  /* 0x0031880001067983 */ /* 0x000ea20000300800 */
[----:B------:R-:W-:Y:S01]  /*237d0*/  HMMA.1688.F32.TF32 R68, R164, R40, R68 ;  /* 0x00000028a444723c */ /* 0x000fe20000081044 */
[----:B------:R-:W-:Y:S01]  /*237e0*/  IMAD.MOV.U32 R102, RZ, RZ, R85 ;  /* 0x000000ffff667224 */ /* 0x000fe200078e0055 */
[----:B------:R-:W-:Y:S01]  /*237f0*/  MOV R101, R86 ;  /* 0x0000005600657202 */ /* 0x000fe20000000f00 */
[----:B------:R-:W-:-:S02]  /*23800*/  IMAD.MOV.U32 R103, RZ, RZ, R84 ;  /* 0x000000ffff677224 */ /* 0x000fc400078e0054 */
[----:B------:R-:W-:Y:S11]  /*23810*/  IMAD.MOV.U32 R100, RZ, RZ, R87 ;  /* 0x000000ffff647224 */ /* 0x000ff600078e0057 */
[----:B------:R-:W-:Y:S08]  /*23820*/  @!UPT UIADD3 URZ, URZ, URZ, URZ ;  /* 0x0000003f3f3ff290 */ /* 0x000ff0000fffe03f */
[----:B------:R-:W-:Y:S01]  /*23830*/  IMAD.MOV.U32 R72, RZ, RZ, R68 ;  /* 0x000000ffff487224 */ /* 0x000fe200078e0044 */
[----:B------:R-:W-:Y:S01]  /*23840*/  MOV R241, R70 ;  /* 0x0000004600f17202 */ /* 0x000fe20000000f00 */
[----:B------:R-:W-:Y:S01]  /*23850*/  IMAD.MOV.U32 R161, RZ, RZ, R69 ;  /* 0x000000ffffa17224 */ /* 0x000fe200078e0045 */
[----:B------:R-:W2:Y:S01]  /*23860*/  LDL.LU R68, [R1+0x940] ;  /* 0x0009400001447983 */ /* 0x000ea20000300800 */
[----:B------:R-:W-:-:S03]  /*23870*/  IMAD.MOV.U32 R242, RZ, RZ, R71 ;  /* 0x000000fffff27224 */ /* 0x000fc600078e0047 */
[----:B------:R-:W2:Y:S04]  /*23880*/  LDL.LU R69, [R1+0x944] ;  /* 0x0009440001457983 */ /* 0x000ea80000300800 */
[----:B------:R-:W2:Y:S04]  /*23890*/  LDL.LU R70, [R1+0x948] ;  /* 0x0009480001467983 */ /* 0x000ea80000300800 */
[----:B------:R-:W2:Y:S04]  /*238a0*/  LDL.LU R71, [R1+0x94c] ;  /* 0x00094c0001477983 */ /* 0x000ea80000300800 */
[----:B------:R-:W2:Y:S01]  /*238b0*/  LDL.LU R84, [R1+0x640] ;  /* 0x0006400001547983 */ /* 0x000ea20000300800 */
[----:B----4-:R-:W-:Y:S01]  /*238c0*/  HMMA.1688.F32.TF32 R64, R164, R36, R64 ;  /* 0x00000024a440723c */ /* 0x010fe20000081040 */
[----:B---3--:R-:W-:-:S07]  /*238d0*/  IMAD.MOV.U32 R91, RZ, RZ, R47 ;  /* 0x000000ffff5b7224 */ /* 0x008fce00078e002f */
[----:B------:R-:W-:Y:S07]  /*238e0*/  HMMA.1688.F32.TF32 R76, R164, R28, R76 ;  /* 0x0000001ca44c723c */ /* 0x000fee000008104c */
[----:B------:R-:W-:Y:S01]  /*238f0*/  IMAD.MOV.U32 R164, RZ, RZ, R163 ;  /* 0x000000ffffa47224 */ /* 0x000fe200078e00a3 */
[----:B------:R-:W-:Y:S01]  /*23900*/  MOV R166, R75 ;  /* 0x0000004b00a67202 */ /* 0x000fe20000000f00 */
[----:B------:R-:W-:Y:S02]  /*23910*/  IMAD.MOV.U32 R165, RZ, RZ, R74 ;  /* 0x000000ffffa57224 */ /* 0x000fe400078e004a */
[----:B--2---:R-:W-:Y:S01]  /*23920*/  IMAD.MOV.U32 R90, RZ, RZ, R46 ;  /* 0x000000ffff5a7224 */ /* 0x004fe200078e002e */
[----:B------:R-:W-:Y:S01]  /*23930*/  MOV R87, R10 ;  /* 0x0000000a00577202 */ /* 0x000fe20000000f00 */
[----:B------:R-:W-:-:S02]  /*23940*/  IMAD.MOV.U32 R86, RZ, RZ, R7 ;  /* 0x000000ffff567224 */ /* 0x000fc400078e0007 */
[----:B------:R-:W-:Y:S02]  /*23950*/  IMAD.MOV.U32 R85, RZ, RZ, R6 ;  /* 0x000000ffff557224 */ /* 0x000fe400078e0006 */
[----:B------:R-:W2:Y:S04]  /*23960*/  LDL.LU R6, [R1+0x3184] ;  /* 0x0031840001067983 */ /* 0x000ea80000300800 */
[----:B------:R-:W2:Y:S04]  /*23970*/  LDL.LU R7, [R1+0x3180] ;  /* 0x0031800001077983 */ /* 0x000ea80000300800 */
[----:B------:R-:W3:Y:S04]  /*23980*/  LDL.LU R10, [R1+0x317c] ;  /* 0x00317c00010a7983 */ /* 0x000ee80000300800 */
[----:B------:R-:W4:Y:S04]  /*23990*/  LDL.LU R248, [R1+0x710] ;  /* 0x0007100001f87983 */ /* 0x000f280000300800 */
[----:B------:R-:W4:Y:S04]  /*239a0*/  LDL.LU R249, [R1+0x714] ;  /* 0x0007140001f97983 */ /* 0x000f280000300800 */
[----:B------:R-:W4:Y:S04]  /*239b0*/  LDL.LU R250, [R1+0x718] ;  /* 0x0007180001fa7983 */ /* 0x000f280000300800 */
[----:B------:R-:W4:Y:S01]  /*239c0*/  LDL.LU R251, [R1+0x71c] ;  /* 0x00071c0001fb7983 */ /* 0x000f220000300800 */
[----:B------:R-:W-:-:S03]  /*239d0*/  IMAD.MOV.U32 R88, RZ, RZ, R11 ;  /* 0x000000ffff587224 */ /* 0x000fc600078e000b */
[----:B------:R-:W3:Y:S01]  /*239e0*/  LDL.LU R244, [R1+0x800] ;  /* 0x0008000001f47983 */ /* 0x000ee20000300800 */
[----:B------:R-:W-:-:S03]  /*239f0*/  IMAD.MOV.U32 R89, RZ, RZ, R162 ;  /* 0x000000ffff597224 */ /* 0x000fc600078e00a2 */
[----:B------:R-:W3:Y:S04]  /*23a00*/  LDL.LU R245, [R1+0x804] ;  /* 0x0008040001f57983 */ /* 0x000ee80000300800 */
[----:B------:R-:W3:Y:S04]  /*23a10*/  LDL.LU R246, [R1+0x808] ;  /* 0x0008080001f67983 */ /* 0x000ee80000300800 */
[----:B------:R-:W3:Y:S04]  /*23a20*/  LDL.LU R247, [R1+0x80c] ;  /* 0x00080c0001f77983 */ /* 0x000ee80000300800 */
[----:B------:R-:W3:Y:S04]  /*23a30*/  LDL.LU R11, [R1+0x3178] ;  /* 0x00317800010b7983 */ /* 0x000ee80000300800 */
[----:B------:R-:W4:Y:S04]  /*23a40*/  LDL.LU R162, [R1+0x3174] ;  /* 0x0031740001a27983 */ /* 0x000f280000300800 */
[----:B------:R-:W3:Y:S04]  /*23a50*/  LDL.LU R46, [R1+0x3170] ;  /* 0x00317000012e7983 */ /* 0x000ee80000300800 */
[----:B------:R-:W3:Y:S04]  /*23a60*/  LDL.LU R47, [R1+0x316c] ;  /* 0x00316c00012f7983 */ /* 0x000ee80000300800 */
[----:B------:R-:W4:Y:S04]  /*23a70*/  LDL.LU R163, [R1+0x3168] ;  /* 0x0031680001a37983 */ /* 0x000f280000300800 */
[----:B------:R-:W4:Y:S04]  /*23a80*/  LDL.LU R74, [R1+0x3164] ;  /* 0x00316400014a7983 */ /* 0x000f280000300800 */
[----:B------:R-:W4:Y:S01]  /*23a90*/  LDL.LU R75, [R1+0x3160] ;  /* 0x00316000014b7983 */ /* 0x000f220000300800 */
[----:B------:R-:W-:Y:S01]  /*23aa0*/  IMAD.MOV.U32 R0, RZ, RZ, R63 ;  /* 0x000000ffff007224 */ /* 0x000fe200078e003f */
[----:B------:R-:W-:Y:S01]  /*23ab0*/  MOV R63, R20 ;  /* 0x00000014003f7202 */ /* 0x000fe20000000f00 */
[----:B------:R-:W-:-:S02]  /*23ac0*/  IMAD.MOV.U32 R2, RZ, RZ, R62 ;  /* 0x000000ffff027224 */ /* 0x000fc400078e003e */
[----:B------:R-:W-:Y:S02]  /*23ad0*/  IMAD.MOV.U32 R62, RZ, RZ, R21 ;  /* 0x000000ffff3e7224 */ /* 0x000fe400078e0015 */
[----:B------:R-:W-:Y:S02]  /*23ae0*/  IMAD.MOV.U32 R119, RZ, RZ, R24 ;  /* 0x000000ffff777224 */ /* 0x000fe400078e0018 */
[----:B------:R-:W-:Y:S02]  /*23af0*/  IMAD.MOV.U32 R118, RZ, RZ, R25 ;  /* 0x000000ffff767224 */ /* 0x000fe400078e0019 */
[----:B------:R-:W-:Y:S01]  /*23b00*/  IMAD.MOV.U32 R167, RZ, RZ, R252 ;  /* 0x000000ffffa77224 */ /* 0x000fe200078e00fc */
[C---:B--2---:R-:W-:Y:S08]  /*23b10*/  HMMA.1688.F32.TF32 R88, R168.reuse, R6, R88 ;  /* 0x00000006a858723c */ /* 0x044ff00000081058 */
[C---:B---3--:R-:W-:Y:S08]  /*23b20*/  HMMA.1688.F32.TF32 R68, R168.reuse, R46, R68 ;  /* 0x0000002ea844723c */ /* 0x048ff00000081044 */
[C---:B----4-:R-:W-:Y:S08]  /*23b30*/  HMMA.1688.F32.TF32 R248, R168.reuse, R162, R248 ;  /* 0x000000a2a8f8723c */ /* 0x050ff000000810f8 */
[C---:B------:R-:W-:Y:S08]  /*23b40*/  HMMA.1688.F32.TF32 R244, R168.reuse, R74, R244 ;  /* 0x0000004aa8f4723c */ /* 0x040ff000000810f4 */
[----:B------:R-:W-:Y:S01]  /*23b50*/  HMMA.1688.F32.TF32 R84, R168, R10, R84 ;  /* 0x0000000aa854723c */ /* 0x000fe20000081054 */
[----:B------:R-:W-:Y:S01]  /*23b60*/  MOV R20, R71 ;  /* 0x0000004700147202 */ /* 0x000fe20000000f00 */
[----:B------:R-:W-:-:S02]  /*23b70*/  IMAD.MOV.U32 R21, RZ, RZ, R70 ;  /* 0x000000ffff157224 */ /* 0x000fc400078e0046 */
[----:B------:R-:W-:Y:S01]  /*23b80*/  IMAD.MOV.U32 R24, RZ, RZ, R69 ;  /* 0x000000ffff187224 */ /* 0x000fe200078e0045 */
[----:B------:R-:W2:Y:S01]  /*23b90*/  LDL.LU.64 R70, [R1+0x3158] ;  /* 0x0031580001467983 */ /* 0x000ea20000300a00 */
[----:B------:R-:W-:-:S03]  /*23ba0*/  IMAD.MOV.U32 R25, RZ, RZ, R68 ;  /* 0x000000ffff197224 */ /* 0x000fc600078e0044 */
[----:B------:R-:W2:Y:S04]  /*23bb0*/  LDL.LU.64 R68, [R1+0x3150] ;  /* 0x0031500001447983 */ /* 0x000ea80000300a00 */
[----:B------:R-:W-:Y:S04]  /*23bc0*/  STL [R1+0x2f14], R20 ;  /* 0x002f141401007387 */ /* 0x000fe80000100800 */
[----:B------:R-:W-:Y:S01]  /*23bd0*/  STL [R1+0x2f10], R21 ;  /* 0x002f101501007387 */ /* 0x000fe20000100800 */
[----:B------:R-:W-:-:S03]  /*23be0*/  IMAD.MOV.U32 R252, RZ, RZ, R247 ;  /* 0x000000fffffc7224 */ /* 0x000fc600078e00f7 */
[----:B------:R-:W-:Y:S04]  /*23bf0*/  STL [R1+0x2f0c], R24 ;  /* 0x002f0c1801007387 */ /* 0x000fe80000100800 */
[----:B------:R-:W-:Y:S04]  /*23c00*/  STL [R1+0x2f08], R25 ;  /* 0x002f081901007387 */ /* 0x000fe80000100800 */
[----:B------:R-:W-:Y:S04]  /*23c10*/  STL.64 [R1+0xc10], R244 ;  /* 0x000c10f401007387 */ /* 0x000fe80000100a00 */
[----:B------:R1:W-:Y:S04]  /*23c20*/  STL [R1+0xc18], R246 ;  /* 0x000c18f601007387 */ /* 0x0003e80000100800 */
[----:B-1----:R-:W3:Y:S04]  /*23c30*/  LDL.LU.64 R246, [R1+0x3148] ;  /* 0x0031480001f67983 */ /* 0x002ee80000300a00 */
[----:B------:R-:W3:Y:S04]  /*23c40*/  LDL.LU.64 R244, [R1+0x3140] ;  /* 0x0031400001f47983 */ /* 0x000ee80000300a00 */
[----:B------:R-:W-:Y:S04]  /*23c50*/  STL.64 [R1+0xcb0], R248 ;  /* 0x000cb0f801007387 */ /* 0x000fe80000100a00 */
[----:B------:R1:W-:Y:S04]  /*23c60*/  STL.64 [R1+0xcb8], R250 ;  /* 0x000cb8fa01007387 */ /* 0x0003e80000100a00 */
[----:B-1----:R-:W4:Y:S04]  /*23c70*/  LDL.LU.64 R250, [R1+0x3138] ;  /* 0x0031380001fa7983 */ /* 0x002f280000300a00 */
[----:B------:R-:W4:Y:S04]  /*23c80*/  LDL.LU.64 R248, [R1+0x3130] ;  /* 0x0031300001f87983 */ /* 0x000f280000300a00 */
[----:B------:R-:W-:Y:S04]  /*23c90*/  STL.64 [R1+0xd00], R84 ;  /* 0x000d005401007387 */ /* 0x000fe80000100a00 */
[----:B------:R1:W-:Y:S04]  /*23ca0*/  STL.64 [R1+0xd08], R86 ;  /* 0x000d085601007387 */ /* 0x0003e80000100a00 */
[----:B-1----:R-:W2:Y:S04]  /*23cb0*/  LDL.LU.64 R86, [R1+0x3128] ;  /* 0x0031280001567983 */ /* 0x002ea80000300a00 */
[----:B------:R-:W-:Y:S04]  /*23cc0*/  STL.64 [R1+0xd70], R88 ;  /* 0x000d705801007387 */ /* 0x000fe80000100a00 */
[----:B------:R1:W-:Y:S04]  /*23cd0*/  STL.64 [R1+0xd78], R90 ;  /* 0x000d785a01007387 */ /* 0x0003e80000100a00 */
[----:B-1----:R-:W2:Y:S01]  /*23ce0*/  LDL.LU.64 R90, [R1+0x3120] ;  /* 0x00312000015a7983 */ /* 0x002ea20000300a00 */
[C---:B------:R-:W-:Y:S03]  /*23cf0*/  HMMA.1688.F32.TF32 R164, R168.reuse, R18, R164 ;  /* 0x00000012a8a4723c */ /* 0x040fe600000810a4 */
[----:B------:R-:W4:Y:S05]  /*23d00*/  LDL.LU.64 R88, [R1+0x3118] ;  /* 0x0031180001587983 */ /* 0x000f2a0000300a00 */
[C---:B------:R-:W-:Y:S11]  /*23d10*/  HMMA.1688.F32.TF32 R184, R168.reuse, R14, R184 ;  /* 0x0000000ea8b8723c */ /* 0x040ff600000810b8 */
[----:B------:R-:W-:Y:S04]  /*23d20*/  @!UPT UIADD3 URZ, URZ, URZ, URZ ;  /* 0x0000003f3f3ff290 */ /* 0x000fe8000fffe03f */
[----:B------:R-:W-:Y:S04]  /*23d30*/  STL.64 [R1+0xdc0], R164 ;  /* 0x000dc0a401007387 */ /* 0x000fe80000100a00 */
[----:B------:R1:W-:Y:S02]  /*23d40*/  STL.64 [R1+0xdc8], R166 ;  /* 0x000dc8a601007387 */ /* 0x0003e40000100a00 */
[C---:B-1----:R-:W-:Y:S08]  /*23d50*/  HMMA.1688.F32.TF32 R164, R168.reuse, R26, R124 ;  /* 0x0000001aa8a4723c */ /* 0x042ff0000008107c */
[----:B------:R-:W-:Y:S01]  /*23d60*/  HMMA.1688.F32.TF32 R124, R168, R22, R116 ;  /* 0x00000016a87c723c */ /* 0x000fe20000081074 */
[----:B------:R-:W-:Y:S01]  /*23d70*/  IMAD.MOV.U32 R9, RZ, RZ, R64 ;  /* 0x000000ffff097224 */ /* 0x000fe200078e0040 */
[----:B------:R-:W-:Y:S01]  /*23d80*/  MOV R160, R67 ;  /* 0x0000004300a07202 */ /* 0x000fe20000000f00 */
[----:B------:R-:W-:Y:S01]  /*23d90*/  IMAD.MOV.U32 R243, RZ, RZ, R65 ;  /* 0x000000fffff37224 */ /* 0x000fe200078e0041 */
[----:B------:R-:W-:Y:S01]  /*23da0*/  STL.64 [R1+0xea0], R184 ;  /* 0x000ea0b801007387 */ /* 0x000fe20000100a00 */
[----:B------:R-:W-:Y:S01]  /*23db0*/  IMAD.MOV.U32 R73, RZ, RZ, R66 ;  /* 0x000000ffff497224 */ /* 0x000fe200078e0042 */
[----:B------:R-:W-:Y:S01]  /*23dc0*/  MOV R64, R13 ;  /* 0x0000000d00407202 */ /* 0x000fe20000000f00 */
[----:B------:R-:W-:Y:S01]  /*23dd0*/  IMAD.MOV.U32 R65, RZ, RZ, R12 ;  /* 0x000000ffff417224 */ /* 0x000fe200078e000c */
[----:B------:R-:W-:Y:S01]  /*23de0*/  STL.64 [R1+0xea8], R186 ;  /* 0x000ea8ba01007387 */ /* 0x000fe20000100a00 */
[----:B------:R-:W-:-:S02]  /*23df0*/  IMAD.MOV.U32 R66, RZ, RZ, R5 ;  /* 0x000000ffff427224 */ /* 0x000fc400078e0005 */
[----:B------:R-:W-:Y:S01]  /*23e00*/  IMAD.MOV.U32 R67, RZ, RZ, R4 ;  /* 0x000000ffff437224 */ /* 0x000fe200078e0004 */
[C---:B------:R-:W-:Y:S03]  /*23e10*/  HMMA.1688.F32.TF32 R100, R168.reuse, R82, R100 ;  /* 0x00000052a864723c */ /* 0x040fe60000081064 */
[----:B------:R-:W-:Y:S04]  /*23e20*/  STL.64 [R1+0xf50], R164 ;  /* 0x000f50a401007387 */ /* 0x000fe80000100a00 */
[----:B------:R3:W-:Y:S04]  /*23e30*/  STL.64 [R1+0xf58], R166 ;  /* 0x000f58a601007387 */ /* 0x0007e80000100a00 */
[----:B------:R-:W-:Y:S01]  /*23e40*/  STL.64 [R1+0x1040], R124 ;  /* 0x0010407c01007387 */ /* 0x000fe20000100a00 */
[C---:B------:R-:W-:Y:S03]  /*23e50*/  HMMA.1688.F32.TF32 R64, R168.reuse, R42, R64 ;  /* 0x0000002aa840723c */ /* 0x040fe60000081040 */
[----:B------:R-:W-:Y:S05]  /*23e60*/  STL.64 [R1+0x1048], R126 ;  /* 0x0010487e01007387 */ /* 0x000fea0000100a00 */
[C---:B---3--:R-:W-:Y:S08]  /*23e70*/  HMMA.1688.F32.TF32 R164, R168.reuse, R30, R244 ;  /* 0x0000001ea8a4723c */ /* 0x048ff000000810f4 */
[C---:B--2---:R-:W-:Y:S08]  /*23e80*/  HMMA.1688.F32.TF32 R116, R168.reuse, R90, R60 ;  /* 0x0000005aa874723c */ /* 0x044ff0000008103c */
[C---:B------:R-:W-:Y:S11]  /*23e90*/  HMMA.1688.F32.TF32 R60, R168.reuse, R86, R108 ;  /* 0x00000056a83c723c */ /* 0x040ff6000008106c */
[----:B------:R-:W-:Y:S04]  /*23ea0*/  @!UPT UIADD3 URZ, URZ, URZ, URZ ;  /* 0x0000003f3f3ff290 */ /* 0x000fe8000fffe03f */
[----:B------:R-:W-:Y:S04]  /*23eb0*/  STL.64 [R1+0x1170], R116 ;  /* 0x0011707401007387 */ /* 0x000fe80000100a00 */
[----:B------:R-:W-:Y:S04]  /*23ec0*/  STL.64 [R1+0x1178], R118 ;  /* 0x0011787601007387 */ /* 0x000fe80000100a00 */
[----:B------:R-:W-:Y:S04]  /*23ed0*/  STL.64 [R1+0x12c0], R60 ;  /* 0x0012c03c01007387 */ /* 0x000fe80000100a00 */
[----:B------:R1:W-:Y:S02]  /*23ee0*/  STL.64 [R1+0x12c8], R62 ;  /* 0x0012c83e01007387 */ /* 0x0003e40000100a00 */
[C---:B-1----:R-:W-:Y:S02]  /*23ef0*/  HMMA.1688.F32.TF32 R60, R168.reuse, R38, R236 ;  /* 0x00000026a83c723c */ /* 0x042fe400000810ec */
[----:B------:R1:W-:Y:S04]  /*23f00*/  STL.64 [R1+0x13f0], R100 ;  /* 0x0013f06401007387 */ /* 0x0003e80000100a00 */
[----:B------:R2:W-:Y:S04]  /*23f10*/  STL.64 [R1+0x13f8], R102 ;  /* 0x0013f86601007387 */ /* 0x0005e80000100a00 */
[----:B-1----:R-:W3:Y:S04]  /*23f20*/  LDL.LU R100, [R1+0x120] ;  /* 0x0001200001647983 */ /* 0x002ee80000300800 */
[----:B------:R-:W-:Y:S04]  /*23f30*/  STL.64 [R1+0x14b0], R64 ;  /* 0x0014b04001007387 */ /* 0x000fe80000100a00 */
[----:B------:R-:W-:Y:S05]  /*23f40*/  STL.64 [R1+0x14b8], R66 ;  /* 0x0014b84201007387 */ /* 0x000fea0000100a00 */
[----:B------:R1:W-:Y:S04]  /*23f50*/  STL.64 [R1+0x14a0], R60 ;  /* 0x0014a03c01007387 */ /* 0x0003e80000100a00 */
[----:B------:R1:W-:Y:S04]  /*23f60*/  STL.64 [R1+0x14a8], R62 ;  /* 0x0014a83e01007387 */ /* 0x0003e80000100a00 */
[----:B------:R-:W3:Y:S04]  /*23f70*/  LDL.LU R101, [R1+0x124] ;  /* 0x0001240001657983 */ /* 0x000ee80000300800 */
[----:B--2---:R-:W3:Y:S04]  /*23f80*/  LDL.LU R102, [R1+0x128] ;  /* 0x0001280001667983 */ /* 0x004ee80000300800 */
[----:B------:R-:W3:Y:S04]  /*23f90*/  LDL.LU R103, [R1+0x12c] ;  /* 0x00012c0001677983 */ /* 0x000ee80000300800 */
[----:B------:R-:W2:Y:S04]  /*23fa0*/  LDL.LU R108, [R1+0x130] ;  /* 0x00013000016c7983 */ /* 0x000ea80000300800 */
[----:B------:R-:W2:Y:S04]  /*23fb0*/  LDL.LU R109, [R1+0x134] ;  /* 0x00013400016d7983 */ /* 0x000ea80000300800 */
[----:B------:R-:W2:Y:S01]  /*23fc0*/  LDL.LU R110, [R1+0x138] ;  /* 0x00013800016e7983 */ /* 0x000ea20000300800 */
[----:B----4-:R-:W-:Y:S03]  /*23fd0*/  HMMA.1688.F32.TF32 R248, R168, R34, R248 ;  /* 0x00000022a8f8723c */ /* 0x010fe600000810f8 */
[----:B------:R-:W2:Y:S04]  /*23fe0*/  LDL.LU R111, [R1+0x13c] ;  /* 0x00013c00016f7983 */ /* 0x000ea80000300800 */
[----:B-1----:R-:W4:Y:S04]  /*23ff0*/  LDL.LU R60, [R1+0x140] ;  /* 0x00014000013c7983 */ /* 0x002f280000300800 */
[----:B------:R-:W4:Y:S04]  /*24000*/  LDL.LU R61, [R1+0x144] ;  /* 0x00014400013d7983 */ /* 0x000f280000300800 */
[----:B------:R-:W4:Y:S04]  /*24010*/  LDL.LU R62, [R1+0x148] ;  /* 0x00014800013e7983 */ /* 0x000f280000300800 */
[----:B------:R-:W4:Y:S04]  /*24020*/  LDL.LU R63, [R1+0x14c] ;  /* 0x00014c00013f7983 */ /* 0x000f280000300800 */
[----:B------:R-:W2:Y:S04]  /*24030*/  LDL.LU R124, [R1+0x480] ;  /* 0x00048000017c7983 */ /* 0x000ea80000300800 */
[----:B------:R-:W2:Y:S04]  /*24040*/  LDL.LU R125, [R1+0x484] ;  /* 0x00048400017d7983 */ /* 0x000ea80000300800 */
[----:B------:R-:W2:Y:S04]  /*24050*/  LDL.LU R126, [R1+0x488] ;  /* 0x00048800017e7983 */ /* 0x000ea80000300800 */
[----:B------:R-:W2:Y:S04]  /*24060*/  LDL.LU R127, [R1+0x48c] ;  /* 0x00048c00017f7983 */ /* 0x000ea80000300800 */
[----:B------:R-:W2:Y:S04]  /*24070*/  LDL.LU R236, [R1+0x7f0] ;  /* 0x0007f00001ec7983 */ /* 0x000ea80000300800 */
[----:B------:R-:W2:Y:S04]  /*24080*/  LDL.LU R237, [R1+0x7f4] ;  /* 0x0007f40001ed7983 */ /* 0x000ea80000300800 */
[----:B------:R-:W2:Y:S04]  /*24090*/  LDL.LU R238, [R1+0x7f8] ;  /* 0x0007f80001ee7983 */ /* 0x000ea80000300800 */
[----:B------:R-:W2:Y:S04]  /*240a0*/  LDL.LU R239, [R1+0x7fc] ;  /* 0x0007fc0001ef7983 */ /* 0x000ea80000300800 */
[----:B------:R-:W3:Y:S04]  /*240b0*/  LDL.LU R184, [R1+0x550] ;  /* 0x0005500001b87983 */ /* 0x000ee80000300800 */
        /* <DEDUP_REMOVED lines=12> */
[----:B------:R1:W-:Y:S04]  /*24180*/  STL.64 [R1+0x1490], R248 ;  /* 0x001490f801007387 */ /* 0x0003e80000100a00 */
[----:B------:R1:W-:Y:S04]  /*24190*/  STL.64 [R1+0x1498], R250 ;  /* 0x001498fa01007387 */ /* 0x0003e80000100a00 */
[----:B------:R-:W-:Y:S04]  /*241a0*/  STL.64 [R1+0x1480], R164 ;  /* 0x001480a401007387 */ /* 0x000fe80000100a00 */
[----:B------:R-:W-:Y:S04]  /*241b0*/  STL.64 [R1+0x1488], R166 ;  /* 0x001488a601007387 */ /* 0x000fe80000100a00 */
[----:B------:R-:W3:Y:S04]  /*241c0*/  LDL.LU R169, [R1+0x934] ;  /* 0x0009340001a97983 */ /* 0x000ee80000300800 */
[----:B------:R-:W3:Y:S04]  /*241d0*/  LDL.LU R170, [R1+0x938] ;  /* 0x0009380001aa7983 */ /* 0x000ee80000300800 */
[----:B------:R-:W3:Y:S01]  /*241e0*/  LDL.LU R171, [R1+0x93c] ;  /* 0x00093c0001ab7983 */ /* 0x000ee20000300800 */
[----:B------:R-:W-:Y:S01]  /*241f0*/  IMAD.MOV.U32 R13, RZ, RZ, R76 ;  /* 0x000000ffff0d7224 */ /* 0x000fe200078e004c */
[----:B------:R-:W-:Y:S01]  /*24200*/  MOV R12, R77 ;  /* 0x0000004d000c7202 */ /* 0x000fe20000000f00 */
[----:B------:R-:W-:Y:S01]  /*24210*/  IMAD.MOV.U32 R5, RZ, RZ, R78 ;  /* 0x000000ffff057224 */ /* 0x000fe200078e004e */
[----:B------:R-:W-:Y:S01]  /*24220*/  LDS R76, [R3+0x4080] ;  /* 0x00408000034c7984 */ /* 0x000fe20000000800 */
[----:B------:R-:W-:-:S03]  /*24230*/  IMAD.MOV.U32 R4, RZ, RZ, R79 ;  /* 0x000000ffff047224 */ /* 0x000fc600078e004f */
[----:B------:R-:W-:Y:S04]  /*24240*/  LDS R78, [R3+0x6080] ;  /* 0x00608000034e7984 */ /* 0x000fe80000000800 */
[----:B------:R-:W-:Y:S04]  /*24250*/  LDS R77, [R240+0x4080] ;  /* 0x00408000f04d7984 */ /* 0x000fe80000000800 */
[----:B------:R-:W2:Y:S04]  /*24260*/  LDS R79, [R240+0x6080] ;  /* 0x00608000f04f7984 */ /* 0x000ea80000000800 */
[----:B------:R-:W4:Y:S04]  /*24270*/  LDL.LU R244, [R1+0x630] ;  /* 0x0006300001f47983 */ /* 0x000f280000300800 */
[----:B------:R-:W4:Y:S04]  /*24280*/  LDL.LU R245, [R1+0x634] ;  /* 0x0006340001f57983 */ /* 0x000f280000300800 */
[----:B------:R-:W4:Y:S04]  /*24290*/  LDL.LU R246, [R1+0x638] ;  /* 0x0006380001f67983 */ /* 0x000f280000300800 */
[----:B------:R-:W4:Y:S04]  /*242a0*/  LDL.LU R247, [R1+0x63c] ;  /* 0x00063c0001f77983 */ /* 0x000f280000300800 */
[----:B-1----:R-:W4:Y:S04]  /*242b0*/  LDL.LU R248, [R1+0x920] ;  /* 0x0009200001f87983 */ /* 0x002f280000300800 */
[----:B------:R-:W4:Y:S04]  /*242c0*/  LDL.LU R249, [R1+0x924] ;  /* 0x0009240001f97983 */ /* 0x000f280000300800 */
[----:B------:R-:W4:Y:S04]  /*242d0*/  LDL.LU R250, [R1+0x928] ;  /* 0x0009280001fa7983 */ /* 0x000f280000300800 */
[----:B------:R-:W4:Y:S04]  /*242e0*/  LDL.LU R251, [R1+0x92c] ;  /* 0x00092c0001fb7983 */ /* 0x000f280000300800 */
[----:B------:R-:W-:Y:S04]  /*242f0*/  LDS R164, [R3+0x4100] ;  /* 0x0041000003a47984 */ /* 0x000fe80000000800 */
[----:B------:R-:W-:Y:S04]  /*24300*/  LDS R166, [R3+0x6100] ;  /* 0x0061000003a67984 */ /* 0x000fe80000000800 */
[----:B------:R-:W-:Y:S04]  /*24310*/  LDS R165, [R240+0x4100] ;  /* 0x00410000f0a57984 */ /* 0x000fe80000000800 */
[----:B------:R-:W1:Y:S01]  /*24320*/  LDS R167, [R240+0x6100] ;  /* 0x00610000f0a77984 */ /* 0x000e620000000800 */
[C---:B--2---:R-:W-:Y:S08]  /*24330*/  HMMA.1688.F32.TF32 R236, R76.reuse, R74, R236 ;  /* 0x0000004a4cec723c */ /* 0x044ff000000810ec */
[----:B---3--:R-:W-:Y:S11]  /*24340*/  HMMA.1688.F32.TF32 R168, R76, R46, R168 ;  /* 0x0000002e4ca8723c */ /* 0x008ff600000810a8 */
[----:B------:R-:W-:Y:S11]  /*24350*/  @!UPT UIADD3 URZ, URZ, URZ, URZ ;  /* 0x0000003f3f3ff290 */ /* 0x000ff6000fffe03f */
[----:B------:R-:W-:Y:S02]  /*24360*/  @!UPT UIADD3 URZ, URZ, URZ, URZ ;  /* 0x0000003f3f3ff290 */ /* 0x000fe4000fffe03f */
[----:B------:R-:W-:Y:S01]  /*24370*/  IMAD.MOV.U32 R29, RZ, RZ, R170 ;  /* 0x000000ffff1d7224 */ /* 0x000fe200078e00aa */
[----:B------:R-:W-:Y:S01]  /*24380*/  MOV R28, R171 ;  /* 0x000000ab001c7202 */ /* 0x000fe20000000f00 */
[----:B------:R-:W-:Y:S02]  /*24390*/  IMAD.MOV.U32 R33, RZ, RZ, R168 ;  /* 0x000000ffff217224 */ /* 0x000fe400078e00a8 */
[----:B------:R-:W-:Y:S02]  /*243a0*/  IMAD.MOV.U32 R32, RZ, RZ, R169 ;  /* 0x000000ffff207224 */ /* 0x000fe400078e00a9 */
[----:B------:R-:W-:Y:S02]  /*243b0*/  IMAD.MOV.U32 R171, RZ, RZ, R236 ;  /* 0x000000ffffab7224 */ /* 0x000fe400078e00ec */
[----:B------:R-:W-:Y:S02]  /*243c0*/  IMAD.MOV.U32 R170, RZ, RZ, R237 ;  /* 0x000000ffffaa7224 */ /* 0x000fe400078e00ed */
[----:B------:R-:W-:-:S02]  /*243d0*/  IMAD.MOV.U32 R169, RZ, RZ, R238 ;  /* 0x000000ffffa97224 */ /* 0x000fc400078e00ee */
[----:B------:R-:W-:Y:S02]  /*243e0*/  IMAD.MOV.U32 R168, RZ, RZ, R239 ;  /* 0x000000ffffa87224 */ /* 0x000fe400078e00ef */
[----:B------:R-:W2:Y:S04]  /*243f0*/  LDL.LU.64 R238, [R1+0x3110] ;  /* 0x0031100001ee7983 */ /* 0x000ea80000300a00 */
[----:B------:R-:W2:Y:S04]  /*24400*/  LDL.LU.64 R236, [R1+0x3108] ;  /* 0x0031080001ec7983 */ /* 0x000ea80000300a00 */
[----:B------:R-:W-:Y:S04]  /*24410*/  STL.64 [R1+0x2f20], R170 ;  /* 0x002f20aa01007387 */ /* 0x000fe80000100a00 */
[----:B------:R3:W-:Y:S04]  /*24420*/  STL.64 [R1+0x2f18], R168 ;  /* 0x002f18a801007387 */ /* 0x0007e80000100a00 */
[----:B---3--:R-:W3:Y:S04]  /*24430*/  LDL.LU R168, [R1+0x700] ;  /* 0x0007000001a87983 */ /* 0x008ee80000300800 */
[----:B------:R-:W3:Y:S04]  /*24440*/  LDL.LU R169, [R1+0x704] ;  /* 0x0007040001a97983 */ /* 0x000ee80000300800 */
[----:B------:R-:W3:Y:S04]  /*24450*/  LDL.LU R170, [R1+0x708] ;  /* 0x0007080001aa7983 */ /* 0x000ee80000300800 */
[----:B------:R-:W3:Y:S01]  /*24460*/  LDL.LU R171, [R1+0x70c] ;  /* 0x00070c0001ab7983 */ /* 0x000ee20000300800 */
[C---:B----4-:R-:W-:Y:S08]  /*24470*/  HMMA.1688.F32.TF32 R244, R76.reuse, R10, R244 ;  /* 0x0000000a4cf4723c */ /* 0x050ff000000810f4 */
[C---:B------:R-:W-:Y:S08]  /*24480*/  HMMA.1688.F32.TF32 R184, R76.reuse, R6, R184 ;  /* 0x000000064cb8723c */ /* 0x040ff000000810b8 */
[C---:B------:R-:W-:Y:S08]  /*24490*/  HMMA.1688.F32.TF32 R108, R76.reuse, R22, R108 ;  /* 0x000000164c6c723c */ /* 0x040ff0000008106c */
[C---:B---3--:R-:W-:Y:S11]  /*244a0*/  HMMA.1688.F32.TF32 R168, R76.reuse, R162, R168 ;  /* 0x000000a24ca8723c */ /* 0x048ff600000810a8 */
[----:B------:R-:W-:Y:S11]  /*244b0*/  @!UPT UIADD3 URZ, URZ, URZ, URZ ;  /* 0x0000003f3f3ff290 */ /* 0x000ff6000fffe03f */
[----:B------:R-:W-:Y:S01]  /*244c0*/  @!UPT UIADD3 URZ, URZ, URZ, URZ ;  /* 0x0000003f3f3ff290 */ /* 0x000fe2000fffe03f */
[----:B------:R-:W-:Y:S04]  /*244d0*/  STL.64 [R1+0xb80], R168 ;  /* 0x000b80a801007387 */ /* 0x000fe80000100a00 */
[----:B------:R3:W-:Y:S02]  /*244e0*/  STL.64 [R1+0xb88], R170 ;  /* 0x000b88aa01007387 */ /* 0x0007e40000100a00 */
[C---:B---3--:R-:W-:Y:S08]  /*244f0*/  HMMA.1688.F32.TF32 R168, R76.reuse, R18, R124 ;  /* 0x000000124ca8723c */ /* 0x048ff0000008107c */
[C---:B------:R-:W-:Y:S08]  /*24500*/  HMMA.1688.F32.TF32 R124, R76.reuse, R14, R116 ;  /* 0x0000000e4c7c723c */ /* 0x040ff00000081074 */
[C---:B------:R-:W-:Y:S08]  /*24510*/  HMMA.1688.F32.TF32 R116, R76.reuse, R26, R60 ;  /* 0x0000001a4c74723c */ /* 0x040ff0000008103c */
[C---:B------:R-:W-:Y:S01]  /*24520*/  HMMA.1688.F32.TF32 R60, R76.reuse, R90, R100 ;  /* 0x0000005a4c3c723c */ /* 0x040fe20000081064 */
[----:B------:R-:W-:Y:S04]  /*24530*/  STL.64 [R1+0xbe0], R244 ;  /* 0x000be0f401007387 */ /* 0x000fe80000100a00 */
[----:B------:R-:W-:Y:S04]  /*24540*/  STL.64 [R1+0xbe8], R246 ;  /* 0x000be8f601007387 */ /* 0x000fe80000100a00 */
[----:B------:R-:W-:Y:S04]  /*24550*/  STL.64 [R1+0xca0], R184 ;  /* 0x000ca0b801007387 */ /* 0x000fe80000100a00 */
[----:B------:R-:W-:Y:S04]  /*24560*/  STL.64 [R1+0xca8], R186 ;  /* 0x000ca8ba01007387 */ /* 0x000fe80000100a00 */
[----:B------:R-:W-:Y:S04]  /*24570*/  STL.64 [R1+0xcf0], R168 ;  /* 0x000cf0a801007387 */ /* 0x000fe80000100a00 */
[----:B------:R-:W-:Y:S04]  /*24580*/  STL.64 [R1+0xcf8], R170 ;  /* 0x000cf8aa01007387 */ /* 0x000fe80000100a00 */
[----:B------:R-:W-:Y:S01]  /*24590*/  STL.64 [R1+0xd90], R124 ;  /* 0x000d907c01007387 */ /* 0x000fe20000100a00 */
[C---:B------:R-:W-:Y:S03]  /*245a0*/  HMMA.1688.F32.TF32 R100, R76.reuse, R86, R64 ;  /* 0x000000564c64723c */ /* 0x040fe60000081040 */
[----:B------:R-:W-:Y:S04]  /*245b0*/  STL.64 [R1+0xd98], R126 ;  /* 0x000d987e01007387 */ /* 0x000fe80000100a00 */
[----:B------:R-:W-:Y:S01]  /*245c0*/  STL.64 [R1+0xe10], R116 ;  /* 0x000e107401007387 */ /* 0x000fe20000100a00 */
[C---:B--2---:R-:W-:Y:S03]  /*245d0*/  HMMA.1688.F32.TF32 R64, R76.reuse, R82, R236 ;  /* 0x000000524c40723c */ /* 0x044fe600000810ec */
[----:B------:R-:W-:Y:S04]  /*245e0*/  STL.64 [R1+0xe18], R118 ;  /* 0x000e187601007387 */ /* 0x000fe80000100a00 */
[----:B------:R-:W-:Y:S04]  /*245f0*/  STL.64 [R1+0xf40], R108 ;  /* 0x000f406c01007387 */ /* 0x000fe80000100a00 */
[----:B------:R-:W-:Y:S04]  /*24600*/  STL.64 [R1+0xf48], R110 ;  /* 0x000f486e01007387 */ /* 0x000fe80000100a00 */
[----:B------:R-:W-:Y:S04]  /*24610*/  STL.64 [R1+0xfe0], R60 ;  /* 0x000fe03c01007387 */ /* 0x000fe80000100a00 */
[----:B------:R2:W-:Y:S02]  /*24620*/  STL.64 [R1+0xfe8], R62 ;  /* 0x000fe83e01007387 */ /* 0x0005e40000100a00 */
[C---:B--2---:R-:W-:Y:S02]  /*24630*/  HMMA.1688.F32.TF32 R60, R76.reuse, R42, R68 ;  /* 0x0000002a4c3c723c */ /* 0x044fe40000081044 */
[----:B------:R-:W-:Y:S04]  /*24640*/  STL.64 [R1+0x1190], R100 ;  /* 0x0011906401007387 */ /* 0x000fe80000100a00 */
[----:B------:R-:W-:Y:S02]  /*24650*/  STL.64 [R1+0x1198], R102 ;  /* 0x0011986601007387 */ /* 0x000fe40000100a00 */
[C---:B------:R-:W-:Y:S02]  /*24660*/  HMMA.1688.F32.TF32 R68, R76.reuse, R38, R92 ;  /* 0x000000264c44723c */ /* 0x040fe4000008105c */
[----:B------:R-:W-:Y:S04]  /*24670*/  STL.64 [R1+0x12b0], R64 ;  /* 0x0012b04001007387 */ /* 0x000fe80000100a00 */
[----:B------:R2:W-:Y:S09]  /*24680*/  STL.64 [R1+0x12b8], R66 ;  /* 0x0012b84201007387 */ /* 0x0005f20000100a00 */
[----:B------:R-:W-:Y:S01]  /*24690*/  STL.64 [R1+0x1430], R60 ;  /* 0x0014303c01007387 */ /* 0x000fe20000100a00 */
[C---:B--2---:R-:W-:Y:S03]  /*246a0*/  HMMA.1688.F32.TF32 R64, R76.reuse, R34, R96 ;  /* 0x000000224c40723c */ /* 0x044fe60000081060 */
[----:B------:R2:W-:Y:S05]  /*246b0*/  STL.64 [R1+0x1438], R62 ;  /* 0x0014383e01007387 */ /* 0x0005ea0000100a00 */
[----:B--2---:R-:W-:Y:S01]  /*246c0*/  HMMA.1688.F32.TF32 R60, R76, R30, R104 ;  /* 0x0000001e4c3c723c */ /* 0x004fe20000081068 */
[----:B------:R-:W-:Y:S04]  /*246d0*/  STL.64 [R1+0x1420], R68 ;  /* 0x0014204401007387 */ /* 0x000fe80000100a00 */
[----:B------:R-:W-:Y:S10]  /*246e0*/  STL.64 [R1+0x1428], R70 ;  /* 0x0014284601007387 */ /* 0x000ff40000100a00 */
[----:B------:R2:W-:Y:S04]  /*246f0*/  STL.64 [R1+0x1410], R64 ;  /* 0x0014104001007387 */ /* 0x0005e80000100a00 */
[----:B------:R3:W-:Y:S04]  /*24700*/  STL.64 [R1+0x1418], R66 ;  /* 0x0014184201007387 */ /* 0x0007e80000100a00 */
[----:B------:R-:W-:Y:S04]  /*24710*/  LDS R68, [R3+0x4180] ;  /* 0x0041800003447984 */ /* 0x000fe80000000800 */
[----:B------:R-:W-:Y:S04]  /*24720*/  LDS R70, [R3+0x6180] ;  /* 0x0061800003467984 */ /* 0x000fe80000000800 */
[----:B------:R-:W-:Y:S04]  /*24730*/  STL.64 [R1+0x1400], R60 ;  /* 0x0014003c01007387 */ /* 0x000fe80000100a00 */
[----:B------:R1:W-:Y:S04]  /*24740*/  STL.64 [R1+0x1408], R62 ;  /* 0x0014083e01007387 */ /* 0x0003e80000100a00 */
[----:B------:R-:W4:Y:S04]  /*24750*/  LDL.LU R244, [R1+0x1b0] ;  /* 0x0001b00001f47983 */ /* 0x000f280000300800 */
        /* <DEDUP_REMOVED lines=31> */
[----:B--2---:R-:W2:Y:S04]  /*24950*/  LDL.LU R64, [R1+0x620] ;  /* 0x0006200001407983 */ /* 0x004ea80000300800 */
[----:B------:R-:W2:Y:S04]  /*24960*/  LDL.LU R65, [R1+0x624] ;  /* 0x0006240001417983 */ /* 0x000ea80000300800 */
[----:B---3--:R-:W2:Y:S04]  /*24970*/  LDL.LU R66, [R1+0x628] ;  /* 0x0006280001427983 */ /* 0x008ea80000300800 */
[----:B------:R-:W2:Y:S01]  /*24980*/  LDL.LU R67, [R1+0x62c] ;  /* 0x00062c0001437983 */ /* 0x000ea20000300800 */
[----:B-1----:R-:W-:Y:S03]  /*24990*/  HMMA.1688.F32.TF32 R60, R164, R46, R248 ;  /* 0x0000002ea43c723c */ /* 0x002fe600000810f8 */
        /* <DEDUP_REMOVED lines=15> */
[----:B------:R-:W3:Y:S01]  /*24a90*/  LDL.LU R187, [R1+0x91c] ;  /* 0x00091c0001bb7983 */ /* 0x000ee20000300800 */
[----:B------:R-:W-:-:S03]  /*24aa0*/  MOV R41, R60 ;  /* 0x0000003c00297202 */ /* 0x000fc60000000f00 */
[----:B------:R-:W3:Y:S01]  /*24ab0*/  LDL.LU R124, [R1+0x7d0] ;  /* 0x0007d000017c7983 */ /* 0x000ee20000300800 */
[----:B------:R-:W-:-:S03]  /*24ac0*/  IMAD.MOV.U32 R40, RZ, RZ, R61 ;  /* 0x000000ffff287224 */ /* 0x000fc600078e003d */
[----:B------:R-:W3:Y:S01]  /*24ad0*/  LDL.LU R125, [R1+0x7d4] ;  /* 0x0007d400017d7983 */ /* 0x000ee20000300800 */
[----:B------:R-:W-:-:S03]  /*24ae0*/  IMAD.MOV.U32 R37, RZ, RZ, R62 ;  /* 0x000000ffff257224 */ /* 0x000fc600078e003e */
[----:B------:R-:W3:Y:S01]  /*24af0*/  LDL.LU R126, [R1+0x7d8] ;  /* 0x0007d800017e7983 */ /* 0x000ee20000300800 */
[----:B------:R-:W-:-:S03]  /*24b00*/  IMAD.MOV.U32 R36, RZ, RZ, R63 ;  /* 0x000000ffff247224 */ /* 0x000fc600078e003f */
[----:B------:R-:W3:Y:S04]  /*24b10*/  LDL.LU R127, [R1+0x7dc] ;  /* 0x0007dc00017f7983 */ /* 0x000ee80000300800 */
[----:B------:R-:W3:Y:S04]  /*24b20*/  LDL.LU R60, [R1+0x610] ;  /* 0x00061000013c7983 */ /* 0x000ee80000300800 */
[----:B------:R-:W3:Y:S04]  /*24b30*/  LDL.LU R61, [R1+0x614] ;  /* 0x00061400013d7983 */ /* 0x000ee80000300800 */
[----:B------:R-:W3:Y:S04]  /*24b40*/  LDL.LU R62, [R1+0x618] ;  /* 0x00061800013e7983 */ /* 0x000ee80000300800 */
[----:B------:R-:W3:Y:S04]  /*24b50*/  LDL.LU R63, [R1+0x61c] ;  /* 0x00061c00013f7983 */ /* 0x000ee80000300800 */
[----:B------:R-:W-:Y:S04]  /*24b60*/  LDS R69, [R240+0x4180] ;  /* 0x00418000f0457984 */ /* 0x000fe80000000800 */
[----:B------:R-:W1:Y:S01]  /*24b70*/  LDS R71, [R240+0x6180] ;  /* 0x00618000f0477984 */ /* 0x000e620000000800 */
[C---:B----4-:R-:W-:Y:S08]  /*24b80*/  HMMA.1688.F32.TF32 R108, R164.reuse, R74, R108 ;  /* 0x0000004aa46c723c */ /* 0x050ff0000008106c */
[C---:B------:R-:W-:Y:S08]  /*24b90*/  HMMA.1688.F32.TF32 R100, R164.reuse, R162, R100 ;  /* 0x000000a2a464723c */ /* 0x040ff00000081064 */
[----:B--2---:R-:W-:Y:S08]  /*24ba0*/  HMMA.1688.F32.TF32 R64, R164, R10, R64 ;  /* 0x0000000aa440723c */ /* 0x004ff00000081040 */
[----:B------:R-:W-:Y:S01]  /*24bb0*/  IMAD.MOV.U32 R24, RZ, RZ, R110 ;  /* 0x000000ffff187224 */ /* 0x000fe200078e006e */
[----:B------:R-:W-:Y:S01]  /*24bc0*/  MOV R21, R109 ;  /* 0x0000006d00157202 */ /* 0x000fe20000000f00 */
[----:B------:R-:W-:-:S02]  /*24bd0*/  IMAD.MOV.U32 R25, RZ, RZ, R111 ;  /* 0x000000ffff197224 */ /* 0x000fc400078e006f */
[----:B------:R-:W-:Y:S01]  /*24be0*/  IMAD.MOV.U32 R20, RZ, RZ, R108 ;  /* 0x000000ffff147224 */ /* 0x000fe200078e006c */
[----:B------:R-:W2:Y:S04]  /*24bf0*/  LDL.LU.64 R110, [R1+0x3100] ;  /* 0x00310000016e7983 */ /* 0x000ea80000300a00 */
[----:B------:R-:W2:Y:S04]  /*24c00*/  LDL.LU.64 R108, [R1+0x30f8] ;  /* 0x0030f800016c7983 */ /* 0x000ea80000300a00 */
[----:B------:R-:W-:Y:S04]  /*24c10*/  STL.64 [R1+0xa30], R100 ;  /* 0x000a306401007387 */ /* 0x000fe80000100a00 */
[----:B------:R4:W-:Y:S04]  /*24c20*/  STL.64 [R1+0xa38], R102 ;  /* 0x000a386601007387 */ /* 0x0009e80000100a00 */
[----:B----4-:R-:W4:Y:S04]  /*24c30*/  LDL.LU.64 R102, [R1+0x30f0] ;  /* 0x0030f00001667983 */ /* 0x010f280000300a00 */
[----:B------:R-:W4:Y:S04]  /*24c40*/  LDL.LU.64 R100, [R1+0x30e8] ;  /* 0x0030e80001647983 */ /* 0x000f280000300a00 */
[----:B------:R-:W-:Y:S04]  /*24c50*/  STL.64 [R1+0xa50], R64 ;  /* 0x000a504001007387 */ /* 0x000fe80000100a00 */
[----:B------:R1:W-:Y:S04]  /*24c60*/  STL.64 [R1+0xa58], R66 ;  /* 0x000a584201007387 */ /* 0x0003e80000100a00 */
[----:B-1----:R-:W2:Y:S04]  /*24c70*/  LDL.LU.64 R66, [R1+0x30e0] ;  /* 0x0030e00001427983 */ /* 0x002ea80000300a00 */
[----:B------:R-:W2:Y:S01]  /*24c80*/  LDL.LU.64 R64, [R1+0x30d8] ;  /* 0x0030d80001407983 */ /* 0x000ea20000300a00 */
[C---:B------:R-:W-:Y:S08]  /*24c90*/  HMMA.1688.F32.TF32 R76, R164.reuse, R6, R76 ;  /* 0x00000006a44c723c */ /* 0x040ff0000008104c */
[C---:B------:R-:W-:Y:S11]  /*24ca0*/  HMMA.1688.F32.TF32 R104, R164.reuse, R18, R104 ;  /* 0x00000012a468723c */ /* 0x040ff60000081068 */
[----:B------:R-:W-:Y:S04]  /*24cb0*/  @!UPT UIADD3 URZ, URZ, URZ, URZ ;  /* 0x0000003f3f3ff290 */ /* 0x000fe8000fffe03f */
[----:B------:R-:W-:Y:S04]  /*24cc0*/  STL.64 [R1+0xb40], R76 ;  /* 0x000b404c01007387 */ /* 0x000fe80000100a00 */
[----:B------:R1:W-:Y:S02]  /*24cd0*/  STL.64 [R1+0xb48], R78 ;  /* 0x000b484e01007387 */ /* 0x0003e40000100a00 */
[C---:B-1----:R-:W-:Y:S02]  /*24ce0*/  HMMA.1688.F32.TF32 R76, R164.reuse, R14, R96 ;  /* 0x0000000ea44c723c */ /* 0x042fe40000081060 */
[----:B------:R-:W-:Y:S04]  /*24cf0*/  STL.64 [R1+0xbb0], R104 ;  /* 0x000bb06801007387 */ /* 0x000fe80000100a00 */
[----:B------:R-:W-:Y:S02]  /*24d00*/  STL.64 [R1+0xbb8], R106 ;  /* 0x000bb86a01007387 */ /* 0x000fe40000100a00 */
[C---:B---3--:R-:W-:Y:S08]  /*24d10*/  HMMA.1688.F32.TF32 R96, R164.reuse, R26, R92 ;  /* 0x0000001aa460723c */ /* 0x048ff0000008105c */
[C---:B------:R-:W-:Y:S07]  /*24d20*/  HMMA.1688.F32.TF32 R92, R164.reuse, R22, R236 ;  /* 0x00000016a45c723c */ /* 0x040fee00000810ec */
[----:B------:R-:W-:Y:S04]  /*24d30*/  STL.64 [R1+0xc90], R76 ;  /* 0x000c904c01007387 */ /* 0x000fe80000100a00 */
[----:B------:R1:W-:Y:S02]  /*24d40*/  STL.64 [R1+0xc98], R78 ;  /* 0x000c984e01007387 */ /* 0x0003e40000100a00 */
[C---:B-1----:R-:W-:Y:S02]  /*24d50*/  HMMA.1688.F32.TF32 R76, R164.reuse, R90, R168 ;  /* 0x0000005aa44c723c */ /* 0x042fe400000810a8 */
[----:B------:R-:W-:Y:S04]  /*24d60*/  STL.64 [R1+0xd20], R96 ;  /* 0x000d206001007387 */ /* 0x000fe80000100a00 */
[----:B------:R1:W-:Y:S04]  /*24d70*/  STL.64 [R1+0xd28], R98 ;  /* 0x000d286201007387 */ /* 0x0003e80000100a00 */
[----:B------:R-:W-:Y:S04]  /*24d80*/  STL.64 [R1+0xdf0], R92 ;  /* 0x000df05c01007387 */ /* 0x000fe80000100a00 */
[----:B------:R-:W-:Y:S01]  /*24d90*/  STL.64 [R1+0xdf8], R94 ;  /* 0x000df85e01007387 */ /* 0x000fe20000100a00 */
[----:B-1----:R-:W-:Y:S08]  /*24da0*/  HMMA.1688.F32.TF32 R96, R164, R86, R244 ;  /* 0x00000056a460723c */ /* 0x002ff000000810f4 */
[----:B------:R-:W-:Y:S04]  /*24db0*/  STL.64 [R1+0xee0], R76 ;  /* 0x000ee04c01007387 */ /* 0x000fe80000100a00 */
[----:B------:R-:W-:Y:S11]  /*24dc0*/  STL.64 [R1+0xee8], R78 ;  /* 0x000ee84e01007387 */ /* 0x000ff60000100a00 */
[----:B------:R-:W-:Y:S04]  /*24dd0*/  STL.64 [R1+0x1000], R96 ;  /* 0x0010006001007387 */ /* 0x000fe80000100a00 */
[----:B------:R1:W-:Y:S02]  /*24de0*/  STL.64 [R1+0x1008], R98 ;  /* 0x0010086201007387 */ /* 0x0003e40000100a00 */
[----:B-1----:R-:W-:Y:S08]  /*24df0*/  HMMA.1688.F32.TF32 R96, R68, R74, R124 ;  /* 0x0000004a4460723c */ /* 0x002ff0000008107c */
[C---:B----4-:R-:W-:Y:S08]  /*24e00*/  HMMA.1688.F32.TF32 R76, R164.reuse, R42, R100 ;  /* 0x0000002aa44c723c */ /* 0x050ff00000081064 */
[C---:B--2---:R-:W-:Y:S08]  /*24e10*/  HMMA.1688.F32.TF32 R92, R164.reuse, R82, R64 ;  /* 0x00000052a45c723c */ /* 0x044ff00000081040 */
[C---:B------:R-:W-:Y:S11]  /*24e20*/  HMMA.1688.F32.TF32 R64, R164.reuse, R38, R108 ;  /* 0x00000026a440723c */ /* 0x040ff6000008106c */
[----:B------:R-:W-:Y:S04]  /*24e30*/  @!UPT UIADD3 URZ, URZ, URZ, URZ ;  /* 0x0000003f3f3ff290 */ /* 0x000fe8000fffe03f */
[----:B------:R-:W-:Y:S04]  /*24e40*/  STL.64 [R1+0x1160], R92 ;  /* 0x0011605c01007387 */ /* 0x000fe80000100a00 */
[----:B------:R1:W-:Y:S04]  /*24e50*/  STL.64 [R1+0x1168], R94 ;  /* 0x0011685e01007387 */ /* 0x0003e80000100a00 */
[----:B------:R-:W-:Y:S04]  /*24e60*/  STL.64 [R1+0x1390], R76 ;  /* 0x0013904c01007387 */ /* 0x000fe80000100a00 */
[----:B------:R2:W-:Y:S01]  /*24e70*/  STL.64 [R1+0x1398], R78 ;  /* 0x0013984e01007387 */ /* 0x0005e20000100a00 */
[C---:B-1----:R-:W-:Y:S08]  /*24e80*/  HMMA.1688.F32.TF32 R92, R164.reuse, R34, R112 ;  /* 0x00000022a45c723c */ /* 0x042ff00000081070 */
[----:B--2---:R-:W-:Y:S01]  /*24e90*/  HMMA.1688.F32.TF32 R76, R164, R30, R120 ;  /* 0x0000001ea44c723c */ /* 0x004fe20000081078 */
[----:B------:R-:W-:Y:S04]  /*24ea0*/  STL.64 [R1+0x1320], R64 ;  /* 0x0013204001007387 */ /* 0x000fe80000100a00 */
[----:B------:R-:W-:Y:S04]  /*24eb0*/  STL.64 [R1+0x1328], R66 ;  /* 0x0013284201007387 */ /* 0x000fe80000100a00 */
[----:B------:R-:W-:Y:S04]  /*24ec0*/  LDS R64, [R3+0x4200] ;  /* 0x0042000003407984 */ /* 0x000fe80000000800 */
[----:B------:R-:W-:Y:S04]  /*24ed0*/  LDS R66, [R3+0x6200] ;  /* 0x0062000003427984 */ /* 0x000fe80000000800 */
[----:B------:R-:W-:Y:S04]  /*24ee0*/  STL.64 [R1+0x1310], R92 ;  /* 0x0013105c01007387 */ /* 0x000fe80000100a00 */
[----:B------:R-:W-:Y:S04]  /*24ef0*/  STL.64 [R1+0x1318], R94 ;  /* 0x0013185e01007387 */ /* 0x000fe80000100a00 */
[----:B------:R-:W-:Y:S04]  /*24f00*/  STL.64 [R1+0x1300], R76 ;  /* 0x0013004c01007387 */ /* 0x000fe80000100a00 */
[----:B------:R1:W-:Y:S04]  /*24f10*/  STL.64 [R1+0x1308], R78 ;  /* 0x0013084e01007387 */ /* 0x0003e80000100a00 */
[----:B------:R-:W-:Y:S04]  /*24f20*/  LDS R65, [R240+0x4200] ;  /* 0x00420000f0417984 */ /* 0x000fe80000000800 */
[----:B------:R-:W2:Y:S01]  /*24f30*/  LDS R67, [R240+0x6200] ;  /* 0x00620000f0437984 */ /* 0x000ea20000000800 */
[C---:B-1----:R-:W-:Y:S08]  /*24f40*/  HMMA.1688.F32.TF32 R76, R68.reuse, R46, R184 ;  /* 0x0000002e444c723c */ /* 0x042ff000000810b8 */
[C---:B------:R-:W-:Y:S11]  /*24f50*/  HMMA.1688.F32.TF32 R92, R68.reuse, R162, R116 ;  /* 0x000000a2445c723c */ /* 0x040ff60000081074 */
[----:B------:R-:W-:Y:S05]  /*24f60*/  @!UPT UIADD3 URZ, URZ, URZ, URZ ;  /* 0x0000003f3f3ff290 */ /* 0x000fea000fffe03f */
[----:B------:R-:W-:Y:S01]  /*24f70*/  IMAD.MOV.U32 R85, RZ, RZ, R76 ;  /* 0x000000ffff557224 */ /* 0x000fe200078e004c */
[----:B------:R-:W-:Y:S01]  /*24f80*/  MOV R81, R78 ;  /* 0x0000004e00517202 */ /* 0x000fe20000000f00 */
[----:B------:R-:W-:Y:S02]  /*24f90*/  IMAD.MOV.U32 R84, RZ, RZ, R77 ;  /* 0x000000ffff547224 */ /* 0x000fe400078e004d */
[----:B------:R-:W-:Y:S02]  /*24fa0*/  IMAD.MOV.U32 R80, RZ, RZ, R79 ;  /* 0x000000ffff507224 */ /* 0x000fe400078e004f */
[C---:B------:R-:W-:Y:S08]  /*24fb0*/  HMMA.1688.F32.TF32 R76, R68.reuse, R10, R60 ;  /* 0x0000000a444c723c */ /* 0x040ff0000008103c */
[C---:B------:R-:W-:Y:S01]  /*24fc0*/  HMMA.1688.F32.TF32 R60, R68.reuse, R6, R248 ;  /* 0x00000006443c723c */ /* 0x040fe200000810f8 */
[----:B------:R1:W-:Y:S04]  /*24fd0*/  STL.64 [R1+0x810], R96 ;  /* 0x0008106001007387 */ /* 0x0003e80000100a00 */
[----:B------:R3:W-:Y:S04]  /*24fe0*/  STL.64 [R1+0x818], R98 ;  /* 0x0008186201007387 */ /* 0x0007e80000100a00 */
[----:B------:R-:W-:Y:S04]  /*24ff0*/  STL.64 [R1+0x860], R92 ;  /* 0x0008605c01007387 */ /* 0x000fe80000100a00 */
[----:B------:R-:W-:Y:S04]  /*25000*/  STL.64 [R1+0x868], R94 ;  /* 0x0008685e01007387 */ /* 0x000fe80000100a00 */
[----:B------:R-:W4:Y:S04]  /*25010*/  LDL.LU R244, [R1+0x100] ;  /* 0x0001000001f47983 */ /* 0x000f280000300800 */
[----:B------:R-:W-:Y:S04]  /*25020*/  STL.64 [R1+0x8b0], R76 ;  /* 0x0008b04c01007387 */ /* 0x000fe80000100a00 */
[----:B------:R-:W-:Y:S04]  /*25030*/  STL.64 [R1+0x8b8], R78 ;  /* 0x0008b84e01007387 */ /* 0x000fe80000100a00 */
[----:B------:R1:W-:Y:S04]  /*25040*/  STL.64 [R1+0x930], R60 ;  /* 0x0009303c01007387 */ /* 0x0003e80000100a00 */
[----:B------:R1:W-:Y:S04]  /*25050*/  STL.64 [R1+0x938], R62 ;  /* 0x0009383e01007387 */ /* 0x0003e80000100a00 */
        /* <DEDUP_REMOVED lines=11> */
[----:B-1----:R-:W2:Y:S04]  /*25110*/  LDL.LU R96, [R1+0x450] ;  /* 0x0004500001607983 */ /* 0x002ea80000300800 */
[----:B------:R-:W2:Y:S04]  /*25120*/  LDL.LU R97, [R1+0x454] ;  /* 0x0004540001617983 */ /* 0x000ea80000300800 */
[----:B---3--:R-:W3:Y:S04]  /*25130*/  LDL.LU R98, [R1+0x458] ;  /* 0x0004580001627983 */ /* 0x008ee80000300800 */
[----:B------:R-:W3:Y:S04]  /*25140*/  LDL.LU R99, [R1+0x45c] ;  /* 0x00045c0001637983 */ /* 0x000ee80000300800 */
        /* <DEDUP_REMOVED lines=49> */
[----:B------:R-:W4:Y:S01]  /*25460*/  LDL.LU R185, [R1+0xf4] ;  /* 0x0000f40001b97983 */ /* 0x000f220000300800 */
[C---:B--2---:R-:W-:Y:S08]  /*25470*/  HMMA.1688.F32.TF32 R116, R68.reuse, R14, R116 ;  /* 0x0000000e4474723c */ /* 0x044ff00000081074 */
[C---:B---3--:R-:W-:Y:S08]  /*25480*/  HMMA.1688.F32.TF32 R124, R68.reuse, R18, R124 ;  /* 0x00000012447c723c */ /* 0x048ff0000008107c */
[C---:B----4-:R-:W-:Y:S11]  /*25490*/  HMMA.1688.F32.TF32 R60, R68.reuse, R26, R60 ;  /* 0x0000001a443c723c */ /* 0x050ff6000008103c */
[----:B------:R-:W-:Y:S04]  /*254a0*/  @!UPT UIADD3 URZ, URZ, URZ, URZ ;  /* 0x0000003f3f3ff290 */ /* 0x000fe8000fffe03f */
[----:B------:R-:W-:Y:S04]  /*254b0*/  STL.64 [R1+0x9d0], R124 ;  /* 0x0009d07c01007387 */ /* 0x000fe80000100a00 */
[----:B------:R1:W-:Y:S04]  /*254c0*/  STL.64 [R1+0x9d8], R126 ;  /* 0x0009d87e01007387 */ /* 0x0003e80000100a00 */
[----:B-1----:R-:W2:Y:S04]  /*254d0*/  LDL.LU.64 R126, [R1+0x30d0] ;  /* 0x0030d000017e7983 */ /* 0x002ea80000300a00 */
[----:B------:R-:W2:Y:S04]  /*254e0*/  LDL.LU.64 R124, [R1+0x30c8] ;  /* 0x0030c800017c7983 */ /* 0x000ea80000300a00 */
[----:B------:R-:W-:Y:S04]  /*254f0*/  STL.64 [R1+0xae0], R116 ;  /* 0x000ae07401007387 */ /* 0x000fe80000100a00 */
[----:B------:R1:W-:Y:S04]  /*25500*/  STL.64 [R1+0xae8], R118 ;  /* 0x000ae87601007387 */ /* 0x0003e80000100a00 */
[----:B-1----:R-:W3:Y:S04]  /*25510*/  LDL.LU.64 R118, [R1+0x30c0] ;  /* 0x0030c00001767983 */ /* 0x002ee80000300a00 */
[----:B------:R-:W3:Y:S04]  /*25520*/  LDL.LU.64 R116, [R1+0x30b8] ;  /* 0x0030b80001747983 */ /* 0x000ee80000300a00 */
[----:B------:R-:W-:Y:S04]  /*25530*/  STL.64 [R1+0xba0], R60 ;  /* 0x000ba03c01007387 */ /* 0x000fe80000100a00 */
[----:B------:R1:W-:Y:S04]  /*25540*/  STL.64 [R1+0xba8], R62 ;  /* 0x000ba83e01007387 */ /* 0x0003e80000100a00 */
[----:B-1----:R-:W4:Y:S04]  /*25550*/  LDL.LU.64 R62, [R1+0x30b0] ;  /* 0x0030b000013e7983 */ /* 0x002f280000300a00 */
[----:B------:R-:W4:Y:S01]  /*25560*/  LDL.LU.64 R60, [R1+0x30a8] ;  /* 0x0030a800013c7983 */ /* 0x000f220000300a00 */
[C---:B------:R-:W-:Y:S08]  /*25570*/  HMMA.1688.F32.TF32 R248, R68.reuse, R22, R248 ;  /* 0x0000001644f8723c */ /* 0x040ff000000810f8 */
[C---:B------:R-:W-:Y:S08]  /*25580*/  HMMA.1688.F32.TF32 R164, R68.reuse, R90, R164 ;  /* 0x0000005a44a4723c */ /* 0x040ff000000810a4 */
[----:B------:R-:W-:Y:S07]  /*25590*/  HMMA.1688.F32.TF32 R120, R68, R86, R120 ;  /* 0x000000564478723c */ /* 0x000fee0000081078 */
[----:B------:R-:W-:Y:S04]  /*255a0*/  STL.64 [R1+0xcc0], R248 ;  /* 0x000cc0f801007387 */ /* 0x000fe80000100a00 */
[----:B------:R1:W-:Y:S01]  /*255b0*/  STL.64 [R1+0xcc8], R250 ;  /* 0x000cc8fa01007387 */ /* 0x0003e20000100a00 */
[----:B------:R-:W-:Y:S03]  /*255c0*/  HMMA.1688.F32.TF32 R112, R64, R46, R112 ;  /* 0x0000002e4070723c */ /* 0x000fe60000081070 */
[----:B-1----:R-:W2:Y:S04]  /*255d0*/  LDL.LU.64 R250, [R1+0x30a0] ;  /* 0x0030a00001fa7983 */ /* 0x002ea80000300a00 */
[----:B------:R-:W2:Y:S04]  /*255e0*/  LDL.LU.64 R248, [R1+0x3098] ;  /* 0x0030980001f87983 */ /* 0x000ea80000300a00 */
[----:B------:R-:W-:Y:S04]  /*255f0*/  STL.64 [R1+0xd80], R164 ;  /* 0x000d80a401007387 */ /* 0x000fe80000100a00 */
[----:B------:R-:W-:Y:S04]  /*25600*/  STL.64 [R1+0xd88], R166 ;  /* 0x000d88a601007387 */ /* 0x000fe80000100a00 */
[----:B------:R-:W-:Y:S04]  /*25610*/  STL.64 [R1+0xed0], R120 ;  /* 0x000ed07801007387 */ /* 0x000fe80000100a00 */
[----:B------:R3:W-:Y:S01]  /*25620*/  STL.64 [R1+0xed8], R122 ;  /* 0x000ed87a01007387 */ /* 0x0007e20000100a00 */
[----:B------:R-:W-:-:S02]  /*25630*/  IMAD.MOV.U32 R186, RZ, RZ, R89 ;  /* 0x000000ffffba7224 */ /* 0x000fc400078e0059 */
[----:B------:R-:W-:Y:S02]  /*25640*/  IMAD.MOV.U32 R187, RZ, RZ, R88 ;  /* 0x000000ffffbb7224 */ /* 0x000fe400078e0058 */
[----:B------:R-:W-:Y:S02]  /*25650*/  IMAD.MOV.U32 R89, RZ, RZ, R114 ;  /* 0x000000ffff597224 */ /* 0x000fe400078e0072 */
[----:B------:R-:W-:Y:S01]  /*25660*/  IMAD.MOV.U32 R88, RZ, RZ, R115 ;  /* 0x000000ffff587224 */ /* 0x000fe200078e0073 */
[C---:B---3--:R-:W-:Y:S08]  /*25670*/  HMMA.1688.F32.TF32 R120, R68.reuse, R42, R116 ;  /* 0x0000002a4478723c */ /* 0x048ff00000081074 */
[C---:B------:R-:W-:Y:S08]  /*25680*/  HMMA.1688.F32.TF32 R116, R68.reuse, R34, R128 ;  /* 0x000000224474723c */ /* 0x040ff00000081080 */
[C---:B----4-:R-:W-:Y:S08]  /*25690*/  HMMA.1688.F32.TF32 R164, R68.reuse, R82, R60 ;  /* 0x0000005244a4723c */ /* 0x050ff0000008103c */
[C---:B--2---:R-:W-:Y:S08]  /*256a0*/  HMMA.1688.F32.TF32 R60, R68.reuse, R38, R124 ;  /* 0x00000026443c723c */ /* 0x044ff0000008107c */
[----:B------:R-:W-:Y:S07]  /*256b0*/  HMMA.1688.F32.TF32 R68, R68, R30, R136 ;  /* 0x0000001e4444723c */ /* 0x000fee0000081088 */
[----:B------:R1:W-:Y:S04]  /*256c0*/  STL.64 [R1+0xfd0], R164 ;  /* 0x000fd0a401007387 */ /* 0x0003e80000100a00 */
[----:B------:R-:W-:Y:S04]  /*256d0*/  STL.64 [R1+0xfd8], R166 ;  /* 0x000fd8a601007387 */ /* 0x000fe80000100a00 */
[----:B------:R-:W-:Y:S04]  /*256e0*/  STL.64 [R1+0x12a0], R120 ;  /* 0x0012a07801007387 */ /* 0x000fe80000100a00 */
[----:B------:R-:W-:Y:S01]  /*256f0*/  STL.64 [R1+0x12a8], R122 ;  /* 0x0012a87a01007387 */ /* 0x000fe20000100a00 */
[----:B-1----:R-:W-:Y:S01]  /*25700*/  IMAD.MOV.U32 R165, RZ, RZ, R112 ;  /* 0x000000ffffa57224 */ /* 0x002fe200078e0070 */
[----:B------:R-:W-:-:S02]  /*25710*/  MOV R164, R113 ;  /* 0x0000007100a47202 */ /* 0x000fc40000000f00 */
[----:B------:R-:W-:Y:S01]  /*25720*/  STL.64 [R1+0x1290], R60 ;  /* 0x0012903c01007387 */ /* 0x000fe20000100a00 */
[C---:B------:R-:W-:Y:S03]  /*25730*/  HMMA.1688.F32.TF32 R112, R64.reuse, R74, R108 ;  /* 0x0000004a4070723c */ /* 0x040fe6000008106c */
[----:B------:R-:W-:Y:S04]  /*25740*/  STL.64 [R1+0x1298], R62 ;  /* 0x0012983e01007387 */ /* 0x000fe80000100a00 */
[----:B------:R-:W-:Y:S01]  /*25750*/  STL.64 [R1+0x1250], R116 ;  /* 0x0012507401007387 */ /* 0x000fe20000100a00 */
[C---:B------:R-:W-:Y:S03]  /*25760*/  HMMA.1688.F32.TF32 R108, R64.reuse, R162, R100 ;  /* 0x000000a2406c723c */ /* 0x040fe60000081064 */
[----:B------:R-:W-:Y:S04]  /*25770*/  STL.64 [R1+0x1258], R118 ;  /* 0x0012587601007387 */ /* 0x000fe80000100a00 */
[----:B------:R-:W-:Y:S04]  /*25780*/  STL.64 [R1+0x1240], R68 ;  /* 0x0012404401007387 */ /* 0x000fe80000100a00 */
[----:B------:R1:W-:Y:S04]  /*25790*/  STL.64 [R1+0x1248], R70 ;  /* 0x0012484601007387 */ /* 0x0003e80000100a00 */
[----:B------:R-:W-:Y:S04]  /*257a0*/  LDS R60, [R3+0x4280] ;  /* 0x00428000033c7984 */ /* 0x000fe80000000800 */
[----:B------:R-:W-:Y:S01]  /*257b0*/  LDS R62, [R3+0x6280] ;  /* 0x00628000033e7984 */ /* 0x000fe20000000800 */
[C---:B-1----:R-:W-:Y:S03]  /*257c0*/  HMMA.1688.F32.TF32 R68, R64.reuse, R10, R76 ;  /* 0x0000000a4044723c */ /* 0x042fe6000008104c */
[----:B------:R-:W-:Y:S04]  /*257d0*/  STL.64 [R1+0x2f28], R164 ;  /* 0x002f28a401007387 */ /* 0x000fe80000100a00 */
[----:B------:R-:W-:Y:S01]  /*257e0*/  STL.64 [R1+0x5e0], R112 ;  /* 0x0005e07001007387 */ /* 0x000fe20000100a00 */
[C---:B------:R-:W-:Y:S03]  /*257f0*/  HMMA.1688.F32.TF32 R100, R64.reuse, R6, R104 ;  /* 0x000000064064723c */ /* 0x040fe60000081068 */
[----:B------:R-:W-:Y:S04]  /*25800*/  STL.64 [R1+0x5e8], R114 ;  /* 0x0005e87201007387 */ /* 0x000fe80000100a00 */
[----:B------:R-:W-:Y:S01]  /*25810*/  STL.64 [R1+0x610], R108 ;  /* 0x0006106c01007387 */ /* 0x000fe20000100a00 */
[C---:B------:R-:W-:Y:S03]  /*25820*/  HMMA.1688.F32.TF32 R76, R64.reuse, R18, R96 ;  /* 0x00000012404c723c */ /* 0x040fe60000081060 */
[----:B------:R-:W-:Y:S04]  /*25830*/  STL.64 [R1+0x618], R110 ;  /* 0x0006186e01007387 */ /* 0x000fe80000100a00 */
[----:B------:R-:W-:Y:S04]  /*25840*/  LDS R61, [R240+0x4280] ;  /* 0x00428000f03d7984 */ /* 0x000fe80000000800 */
[----:B------:R-:W-:Y:S04]  /*25850*/  STL.64 [R1+0x630], R68 ;  /* 0x0006304401007387 */ /* 0x000fe80000100a00 */
[----:B------:R1:W-:Y:S04]  /*25860*/  STL.64 [R1+0x638], R70 ;  /* 0x0006384601007387 */ /* 0x0003e80000100a00 */
[----:B------:R-:W2:Y:S01]  /*25870*/  LDS R63, [R240+0x6280] ;  /* 0x00628000f03f7984 */ /* 0x000ea20000000800 */
[C---:B-1----:R-:W-:Y:S03]  /*25880*/  HMMA.1688.F32.TF32 R68, R64.reuse, R14, R92 ;  /* 0x0000000e4044723c */ /* 0x042fe6000008105c */
[----:B------:R-:W-:Y:S04]  /*25890*/  STL.64 [R1+0x700], R100 ;  /* 0x0007006401007387 */ /* 0x000fe80000100a00 */
[----:B------:R-:W-:Y:S01]  /*258a0*/  STL.64 [R1+0x708], R102 ;  /* 0x0007086601007387 */ /* 0x000fe20000100a00 */
[C---:B------:R-:W-:Y:S03]  /*258b0*/  HMMA.1688.F32.TF32 R92, R64.reuse, R26, R236 ;  /* 0x0000001a405c723c */ /* 0x040fe600000810ec */
[----:B------:R-:W-:Y:S04]  /*258c0*/  STL.64 [R1+0x710], R76 ;  /* 0x0007104c01007387 */ /* 0x000fe80000100a00 */
[----:B------:R1:W-:Y:S08]  /*258d0*/  STL.64 [R1+0x718], R78 ;  /* 0x0007184e01007387 */ /* 0x0003f00000100a00 */
[----:B------:R-:W-:Y:S01]  /*258e0*/  STL.64 [R1+0x920], R68 ;  /* 0x0009204401007387 */ /* 0x000fe20000100a00 */
[C---:B-1----:R-:W-:Y:S03]  /*258f0*/  HMMA.1688.F32.TF32 R76, R64.reuse, R22, R168 ;  /* 0x00000016404c723c */ /* 0x042fe600000810a8 */
[----:B------:R1:W-:Y:S05]  /*25900*/  STL.64 [R1+0x928], R70 ;  /* 0x0009284601007387 */ /* 0x0003ea0000100a00 */
[C---:B-1----:R-:W-:Y:S01]  /*25910*/  HMMA.1688.F32.TF32 R68, R64.reuse, R90, R244 ;  /* 0x0000005a4044723c */ /* 0x042fe200000810f4 */
[----:B------:R-:W-:Y:S04]  /*25920*/  STL.64 [R1+0x940], R92 ;  /* 0x0009405c01007387 */ /* 0x000fe80000100a00 */
[----:B------:R1:W-:Y:S10]  /*25930*/  STL.64 [R1+0x948], R94 ;  /* 0x0009485e01007387 */ /* 0x0003f40000100a00 */
[----:B------:R-:W-:Y:S04]  /*25940*/  STL.64 [R1+0xad0], R76 ;  /* 0x000ad04c01007387 */ /* 0x000fe80000100a00 */
[----:B------:R3:W-:Y:S01]  /*25950*/  STL.64 [R1+0xad8], R78 ;  /* 0x000ad84e01007387 */ /* 0x0007e20000100a00 */
[C---:B-1----:R-:W-:Y:S03]  /*25960*/  HMMA.1688.F32.TF32 R92, R64.reuse, R86, R184 ;  /* 0x00000056405c723c */ /* 0x042fe600000810b8 */
[----:B------:R-:W-:Y:S05]  /*25970*/  STL.64 [R1+0xbf0], R68 ;  /* 0x000bf04401007387 */ /* 0x000fea0000100a00 */
[C---:B---3--:R-:W-:Y:S01]  /*25980*/  HMMA.1688.F32.TF32 R76, R64.reuse, R82, R56 ;  /* 0x00000052404c723c */ /* 0x048fe20000081038 */
[----:B------:R1:W-:Y:S07]  /*25990*/  STL.64 [R1+0xbf8], R70 ;  /* 0x000bf84601007387 */ /* 0x0003ee0000100a00 */
[C---:B------:R-:W-:Y:S08]  /*259a0*/  HMMA.1688.F32.TF32 R56, R64.reuse, R38, R140 ;  /* 0x000000264038723c */ /* 0x040ff0000008108c */
[C---:B-1----:R-:W-:Y:S01]  /*259b0*/  HMMA.1688.F32.TF32 R68, R64.reuse, R42, R132 ;  /* 0x0000002a4044723c */ /* 0x042fe20000081084 */
[----:B------:R1:W-:Y:S04]  /*259c0*/  STL.64 [R1+0xd50], R92 ;  /* 0x000d505c01007387 */ /* 0x0003e80000100a00 */
[----:B------:R3:W-:Y:S04]  /*259d0*/  STL.64 [R1+0xd58], R94 ;  /* 0x000d585e01007387 */ /* 0x0007e80000100a00 */
[----:B------:R4:W-:Y:S04]  /*259e0*/  STL.64 [R1+0xe90], R76 ;  /* 0x000e904c01007387 */ /* 0x0009e80000100a00 */
[----:B------:R1:W-:Y:S04]  /*259f0*/  STL.64 [R1+0xe98], R78 ;  /* 0x000e984e01007387 */ /* 0x0003e80000100a00 */
[----:B------:R-:W2:Y:S06]  /*25a00*/  LDL.LU R236, [R1+0xc0] ;  /* 0x0000c00001ec7983 */ /* 0x000eac0000300800 */
[----:B------:R-:W-:Y:S04]  /*25a10*/  STL.64 [R1+0x1140], R68 ;  /* 0x0011404401007387 */ /* 0x000fe80000100a00 */
[----:B------:R1:W-:Y:S04]  /*25a20*/  STL.64 [R1+0x1148], R70 ;  /* 0x0011484601007387 */ /* 0x0003e80000100a00 */
[----:B------:R-:W-:Y:S04]  /*25a30*/  STL.64 [R1+0x1130], R56 ;  /* 0x0011303801007387 */ /* 0x000fe80000100a00 */
[----:B------:R1:W-:Y:S04]  /*25a40*/  STL.64 [R1+0x1138], R58 ;  /* 0x0011383a01007387 */ /* 0x0003e80000100a00 */
        /* <DEDUP_REMOVED lines=11> */
[----:B----4-:R-:W4:Y:S04]  /*25b00*/  LDL.LU R76, [R1+0x440] ;  /* 0x00044000014c7983 */ /* 0x010f280000300800 */
        /* <DEDUP_REMOVED lines=31> */
[C---:B------:R-:W-:Y:S03]  /*25d00*/  HMMA.1688.F32.TF32 R68, R64.reuse, R34, R144 ;  /* 0x000000224044723c */ /* 0x040fe60000081090 */
[----:B------:R-:W4:Y:S05]  /*25d10*/  LDL.LU R184, [R1+0xa40] ;  /* 0x000a400001b87983 */ /* 0x000f2a0000300800 */
[----:B------:R-:W-:Y:S11]  /*25d20*/  HMMA.1688.F32.TF32 R56, R64, R30, R152 ;  /* 0x0000001e4038723c */ /* 0x000ff60000081098 */
[----:B------:R-:W-:Y:S04]  /*25d30*/  @!UPT UIADD3 URZ, URZ, URZ, URZ ;  /* 0x0000003f3f3ff290 */ /* 0x000fe8000fffe03f */
[----:B------:R-:W-:Y:S04]  /*25d40*/  STL.64 [R1+0x1120], R68 ;  /* 0x0011204401007387 */ /* 0x000fe80000100a00 */
[----:B------:R1:W-:Y:S04]  /*25d50*/  STL.64 [R1+0x1128], R70 ;  /* 0x0011284601007387 */ /* 0x0003e80000100a00 */
[----:B------:R-:W-:Y:S04]  /*25d60*/  STL.64 [R1+0x1100], R56 ;  /* 0x0011003801007387 */ /* 0x000fe80000100a00 */
[----:B------:R-:W-:Y:S04]  /*25d70*/  STL.64 [R1+0x1108], R58 ;  /* 0x0011083a01007387 */ /* 0x000fe80000100a00 */
[----:B------:R-:W4:Y:S04]  /*25d80*/  LDL.LU R185, [R1+0xa44] ;  /* 0x000a440001b97983 */ /* 0x000f280000300800 */
[----:B------:R-:W4:Y:S04]  /*25d90*/  LDL.LU R186, [R1+0xa48] ;  /* 0x000a480001ba7983 */ /* 0x000f280000300800 */
[----:B------:R-:W4:Y:S04]  /*25da0*/  LDL.LU R187, [R1+0xa4c] ;  /* 0x000a4c0001bb7983 */ /* 0x000f280000300800 */
[----:B------:R-:W4:Y:S04]  /*25db0*/  LDL.LU R244, [R1+0xd10] ;  /* 0x000d100001f47983 */ /* 0x000f280000300800 */
        /* <DEDUP_REMOVED lines=8> */
[C---:B---3--:R-:W-:Y:S11]  /*25e40*/  HMMA.1688.F32.TF32 R116, R60.reuse, R74, R120 ;  /* 0x0000004a3c74723c */ /* 0x048ff60000081078 */
[----:B------:R-:W-:Y:S05]  /*25e50*/  @!UPT UIADD3 URZ, URZ, URZ, URZ ;  /* 0x0000003f3f3ff290 */ /* 0x000fea000fffe03f */
[----:B------:R-:W-:Y:S01]  /*25e60*/  IMAD.MOV.U32 R155, RZ, RZ, R64 ;  /* 0x000000ffff9b7224 */ /* 0x000fe200078e0040 */
[----:B------:R-:W-:Y:S01]  /*25e70*/  MOV R153, R66 ;  /* 0x0000004200997202 */ /* 0x000fe20000000f00 */
[----:B------:R-:W-:Y:S02]  /*25e80*/  IMAD.MOV.U32 R154, RZ, RZ, R65 ;  /* 0x000000ffff9a7224 */ /* 0x000fe400078e0041 */
[----:B------:R-:W-:Y:S02]  /*25e90*/  IMAD.MOV.U32 R152, RZ, RZ, R67 ;  /* 0x000000ffff987224 */ /* 0x000fe400078e0043 */
[C---:B----4-:R-:W-:Y:S01]  /*25ea0*/  HMMA.1688.F32.TF32 R64, R60.reuse, R162, R112 ;  /* 0x000000a23c40723c */ /* 0x050fe20000081070 */
[----:B------:R-:W-:Y:S04]  /*25eb0*/  STL.64 [R1+0x2f38], R154 ;  /* 0x002f389a01007387 */ /* 0x000fe80000100a00 */
[----:B------:R-:W-:Y:S03]  /*25ec0*/  STL.64 [R1+0x2f30], R152 ;  /* 0x002f309801007387 */ /* 0x000fe60000100a00 */
[C---:B-1----:R-:W-:Y:S01]  /*25ed0*/  HMMA.1688.F32.TF32 R68, R60.reuse, R10, R108 ;  /* 0x0000000a3c44723c */ /* 0x042fe2000008106c */
[----:B------:R-:W-:Y:S04]  /*25ee0*/  STL.64 [R1+0x150], R116 ;  /* 0x0001507401007387 */ /* 0x000fe80000100a00 */
[----:B------:R-:W-:Y:S03]  /*25ef0*/  STL.64 [R1+0x158], R118 ;  /* 0x0001587601007387 */ /* 0x000fe60000100a00 */
[C---:B------:R-:W-:Y:S07]  /*25f00*/  HMMA.1688.F32.TF32 R100, R60.reuse, R6, R100 ;  /* 0x000000063c64723c */ /* 0x040fee0000081064 */
[----:B------:R-:W-:Y:S04]  /*25f10*/  STL.64 [R1+0x1c0], R64 ;  /* 0x0001c04001007387 */ /* 0x000fe80000100a00 */
[----:B------:R1:W-:Y:S02]  /*25f20*/  STL.64 [R1+0x1c8], R66 ;  /* 0x0001c84201007387 */ /* 0x0003e40000100a00 */
[C---:B-1----:R-:W-:Y:S02]  /*25f30*/  HMMA.1688.F32.TF32 R64, R60.reuse, R18, R76 ;  /* 0x000000123c40723c */ /* 0x042fe4000008104c */
[----:B------:R-:W-:Y:S04]  /*25f40*/  STL.64 [R1+0x200], R68 ;  /* 0x0002004401007387 */ /* 0x000fe80000100a00 */
[----:B------:R1:W-:Y:S04]  /*25f50*/  STL.64 [R1+0x208], R70 ;  /* 0x0002084601007387 */ /* 0x0003e80000100a00 */
[----:B------:R-:W-:Y:S01]  /*25f60*/  STL.64 [R1+0x550], R100 ;  /* 0x0005506401007387 */ /* 0x000fe20000100a00 */
[C---:B------:R-:W-:Y:S03]  /*25f70*/  HMMA.1688.F32.TF32 R76, R60.reuse, R26, R96 ;  /* 0x0000001a3c4c723c */ /* 0x040fe60000081060 */
[----:B------:R-:W-:Y:S05]  /*25f80*/  STL.64 [R1+0x558], R102 ;  /* 0x0005586601007387 */ /* 0x000fea0000100a00 */
[C---:B-1----:R-:W-:Y:S04]  /*25f90*/  HMMA.1688.F32.TF32 R68, R60.reuse, R14, R104 ;  /* 0x0000000e3c44723c */ /* 0x042fe80000081068 */
[----:B------:R-:W-:Y:S04]  /*25fa0*/  STL.64 [R1+0x5d0], R64 ;  /* 0x0005d04001007387 */ /* 0x000fe80000100a00 */
[----:B------:R1:W-:Y:S02]  /*25fb0*/  STL.64 [R1+0x5d8], R66 ;  /* 0x0005d84201007387 */ /* 0x0003e40000100a00 */
[C---:B-1----:R-:W-:Y:S11]  /*25fc0*/  HMMA.1688.F32.TF32 R64, R60.reuse, R22, R92 ;  /* 0x000000163c40723c */ /* 0x042ff6000008105c */
[----:B------:R-:W-:Y:S02]  /*25fd0*/  @!UPT UIADD3 URZ, URZ, URZ, URZ ;  /* 0x0000003f3f3ff290 */ /* 0x000fe4000fffe03f */
[----:B------:R-:W-:Y:S04]  /*25fe0*/  STL.64 [R1+0x620], R68 ;  /* 0x0006204401007387 */ /* 0x000fe80000100a00 */
[----:B------:R1:W-:Y:S04]  /*25ff0*/  STL.64 [R1+0x628], R70 ;  /* 0x0006284601007387 */ /* 0x0003e80000100a00 */
[----:B------:R-:W-:Y:S04]  /*26000*/  STL.64 [R1+0x6f0], R76 ;  /* 0x0006f04c01007387 */ /* 0x000fe80000100a00 */
[----:B------:R2:W-:Y:S01]  /*26010*/  STL.64 [R1+0x6f8], R78 ;  /* 0x0006f84e01007387 */ /* 0x0005e20000100a00 */
[C---:B-1----:R-:W-:Y:S03]  /*26020*/  HMMA.1688.F32.TF32 R68, R60.reuse, R90, R236 ;  /* 0x0000005a3c44723c */ /* 0x042fe600000810ec */
[----:B------:R-:W-:Y:S05]  /*26030*/  STL.64 [R1+0x840], R64 ;  /* 0x0008404001007387 */ /* 0x000fea0000100a00 */
[C---:B--2---:R-:W-:Y:S01]  /*26040*/  HMMA.1688.F32.TF32 R76, R60.reuse, R86, R168 ;  /* 0x000000563c4c723c */ /* 0x044fe200000810a8 */
[----:B------:R1:W-:Y:S07]  /*26050*/  STL.64 [R1+0x848], R66 ;  /* 0x0008484201007387 */ /* 0x0003ee0000100a00 */
[C---:B-1----:R-:W-:Y:S07]  /*26060*/  HMMA.1688.F32.TF32 R64, R60.reuse, R82, R52 ;  /* 0x000000523c40723c */ /* 0x042fee0000081034 */
[----:B------:R-:W-:Y:S04]  /*26070*/  STL.64 [R1+0x990], R68 ;  /* 0x0009904401007387 */ /* 0x000fe80000100a00 */
[----:B------:R1:W-:Y:S01]  /*26080*/  STL.64 [R1+0x998], R70 ;  /* 0x0009984601007387 */ /* 0x0003e20000100a00 */
[C---:B------:R-:W-:Y:S03]  /*26090*/  HMMA.1688.F32.TF32 R52, R60.reuse, R38, R156 ;  /* 0x000000263c34723c */ /* 0x040fe6000008109c */
[----:B------:R-:W-:Y:S04]  /*260a0*/  STL.64 [R1+0xb60], R76 ;  /* 0x000b604c01007387 */ /* 0x000fe80000100a00 */
[----:B------:R-:W-:Y:S01]  /*260b0*/  STL.64 [R1+0xb68], R78 ;  /* 0x000b684e01007387 */ /* 0x000fe20000100a00 */
[C---:B-1----:R-:W-:Y:S03]  /*260c0*/  HMMA.1688.F32.TF32 R68, R60.reuse, R42, R148 ;  /* 0x0000002a3c44723c */ /* 0x042fe60000081094 */
[----:B------:R-:W-:Y:S04]  /*260d0*/  STL.64 [R1+0xce0], R64 ;  /* 0x000ce04001007387 */ /* 0x000fe80000100a00 */
[----:B------:R1:W-:Y:S02]  /*260e0*/  STL.64 [R1+0xce8], R66 ;  /* 0x000ce84201007387 */ /* 0x0003e40000100a00 */
[C---:B-1----:R-:W-:Y:S08]  /*260f0*/  HMMA.1688.F32.TF32 R64, R60.reuse, R34, R200 ;  /* 0x000000223c40723c */ /* 0x042ff000000810c8 */
[----:B------:R-:W-:Y:S06]  /*26100*/  HMMA.1688.F32.TF32 R60, R60, R30, R208 ;  /* 0x0000001e3c3c723c */ /* 0x000fec00000810d0 */
[----:B------:R-:W-:Y:S04]  /*26110*/  STL.64 [R1+0x1030], R68 ;  /* 0x0010304401007387 */ /* 0x000fe80000100a00 */
[----:B------:R-:W-:Y:S04]  /*26120*/  STL.64 [R1+0x1038], R70 ;  /* 0x0010384601007387 */ /* 0x000fe80000100a00 */
[----:B------:R-:W-:Y:S04]  /*26130*/  STL.64 [R1+0x1020], R52 ;  /* 0x0010203401007387 */ /* 0x000fe80000100a00 */
[----:B------:R-:W-:Y:S04]  /*26140*/  STL.64 [R1+0x1028], R54 ;  /* 0x0010283601007387 */ /* 0x000fe80000100a00 */
[----:B------:R-:W-:Y:S04]  /*26150*/  STL.64 [R1+0x1010], R64 ;  /* 0x0010104001007387 */ /* 0x000fe80000100a00 */
[----:B------:R1:W-:Y:S04]  /*26160*/  STL.64 [R1+0x1018], R66 ;  /* 0x0010184201007387 */ /* 0x0003e80000100a00 */
[----:B------:R-:W-:Y:S04]  /*26170*/  STL.64 [R1+0xff0], R60 ;  /* 0x000ff03c01007387 */ /* 0x000fe80000100a00 */
[----:B------:R-:W-:Y:S01]  /*26180*/  LDS R52, [R3+0x4380] ;  /* 0x0043800003347984 */ /* 0x000fe20000000800 */
[C---:B-1----:R-:W-:Y:S03]  /*26190*/  HMMA.1688.F32.TF32 R64, R56.reuse, R46, R244 ;  /* 0x0000002e3840723c */ /* 0x042fe600000810f4 */
[----:B------:R1:W-:Y:S04]  /*261a0*/  STL.64 [R1+0xff8], R62 ;  /* 0x000ff83e01007387 */ /* 0x0003e80000100a00 */
[----:B------:R-:W-:Y:S04]  /*261b0*/  LDS R54, [R3+0x6380] ;  /* 0x0063800003367984 */ /* 0x000fe80000000800 */
[----:B------:R-:W-:Y:S01]  /*261c0*/  LDS R53, [R240+0x4380] ;  /* 0x00438000f0357984 */ /* 0x000fe20000000800 */
[----:B-1----:R-:W-:Y:S03]  /*261d0*/  HMMA.1688.F32.TF32 R60, R56, R74, R184 ;  /* 0x0000004a383c723c */ /* 0x002fe600000810b8 */
[----:B------:R-:W1:Y:S09]  /*261e0*/  LDS R55, [R240+0x6380] ;  /* 0x00638000f0377984 */ /* 0x000e720000000800 */
[----:B------:R-:W-:Y:S01]  /*261f0*/  IMAD.MOV.U32 R159, RZ, RZ, R64 ;  /* 0x000000ffff9f7224 */ /* 0x000fe200078e0040 */
[----:B------:R-:W-:Y:S01]  /*26200*/  MOV R156, R67 ;  /* 0x00000043009c7202 */ /* 0x000fe20000000f00 */
[----:B------:R-:W-:-:S02]  /*26210*/  IMAD.MOV.U32 R158, RZ, RZ, R65 ;  /* 0x000000ffff9e7224 */ /* 0x000fc400078e0041 */
[----:B------:R-:W-:-:S03]  /*26220*/  IMAD.MOV.U32 R157, RZ, RZ, R66 ;  /* 0x000000ffff9d7224 */ /* 0x000fc600078e0042 */
[----:B------:R-:W-:Y:S04]  /*26230*/  STL.64 [R1+0x2f48], R158 ;  /* 0x002f489e01007387 */ /* 0x000fe80000100a00 */
[----:B------:R-:W-:Y:S04]  /*26240*/  STL.64 [R1+0x2f40], R156 ;  /* 0x002f409c01007387 */ /* 0x000fe80000100a00 */
[----:B------:R-:W2:Y:S04]  /*26250*/  LDL.LU R244, [R1+0x2b0] ;  /* 0x0002b00001f47983 */ /* 0x000ea80000300800 */
[----:B------:R-:W-:Y:S04]  /*26260*/  STL.64 [R1+0xf0], R60 ;  /* 0x0000f03c01007387 */ /* 0x000fe80000100a00 */
[----:B------:R3:W-:Y:S04]  /*26270*/  STL.64 [R1+0xf8], R62 ;  /* 0x0000f83e01007387 */ /* 0x0007e80000100a00 */
[----:B------:R-:W2:Y:S04]  /*26280*/  LDL.LU R245, [R1+0x2b4] ;  /* 0x0002b40001f57983 */ /* 0x000ea80000300800 */
[----:B------:R-:W2:Y:S04]  /*26290*/  LDL.LU R246, [R1+0x2b8] ;  /* 0x0002b80001f67983 */ /* 0x000ea80000300800 */
[----:B------:R-:W2:Y:S04]  /*262a0*/  LDL.LU R247, [R1+0x2bc] ;  /* 0x0002bc0001f77983 */ /* 0x000ea80000300800 */
[----:B------:R-:W4:Y:S04]  /*262b0*/  LDL.LU R168, [R1+0x2c0] ;  /* 0x0002c00001a87983 */ /* 0x000f280000300800 */
        /* <DEDUP_REMOVED lines=15> */
[----:B------:R-:W2:Y:S04]  /*263b0*/  LDL.LU R120, [R1] ;  /* 0x0000000001787983 */ /* 0x000ea80000300800 */
        /* <DEDUP_REMOVED lines=23> */
[----:B------:R-:W2:Y:S04]  /*26530*/  LDL.LU R68, [R1+0x5b0] ;  /* 0x0005b00001447983 */ /* 0x000ea80000300800 */
[----:B------:R-:W2:Y:S04]  /*26540*/  LDL.LU R69, [R1+0x5b4] ;  /* 0x0005b40001457983 */ /* 0x000ea80000300800 */
        /* <DEDUP_REMOVED lines=14> */
[----:B------:R-:W1:Y:S04]  /*26630*/  LDL.LU R112, [R1+0xda0] ;  /* 0x000da00001707983 */ /* 0x000e680000300800 */
[----:B------:R-:W1:Y:S04]  /*26640*/  LDL.LU R113, [R1+0xda4] ;  /* 0x000da40001717983 */ /* 0x000e680000300800 */
[----:B------:R-:W1:Y:S04]  /*26650*/  LDL.LU R114, [R1+0xda8] ;  /* 0x000da80001727983 */ /* 0x000e680000300800 */
[----:B------:R-:W1:Y:S04]  /*26660*/  LDL.LU R115, [R1+0xdac] ;  /* 0x000dac0001737983 */ /* 0x000e680000300800 */
        /* <DEDUP_REMOVED lines=12> */
[C---:B---3--:R-:W-:Y:S08]  /*26730*/  HMMA.1688.F32.TF32 R60, R56.reuse, R162, R132 ;  /* 0x000000a2383c723c */ /* 0x048ff00000081084 */
[C---:B--2---:R-:W-:Y:S08]  /*26740*/  HMMA.1688.F32.TF32 R132, R56.reuse, R10, R164 ;  /* 0x0000000a3884723c */ /* 0x044ff000000810a4 */
[C---:B----4-:R-:W-:Y:S07]  /*26750*/  HMMA.1688.F32.TF32 R64, R56.reuse, R6, R68 ;  /* 0x000000063840723c */ /* 0x050fee0000081044 */
        /* <DEDUP_REMOVED lines=11> */
[C---:B--2---:R-:W-:Y:S01]  /*26810*/  HMMA.1688.F32.TF32 R60, R56.reuse, R22, R116 ;  /* 0x00000016383c723c */ /* 0x044fe20000081074 */
[----:B------:R-:W-:Y:S04]  /*26820*/  STL.64 [R1+0x540], R68 ;  /* 0x0005404401007387 */ /* 0x000fe80000100a00 */
[----:B------:R2:W-:Y:S10]  /*26830*/  STL.64 [R1+0x548], R70 ;  /* 0x0005484601007387 */ /* 0x0005f40000100a00 */
[----:B------:R-:W-:Y:S04]  /*26840*/  STL.64 [R1+0x590], R64 ;  /* 0x0005904001007387 */ /* 0x000fe80000100a00 */
[----:B------:R3:W-:Y:S01]  /*26850*/  STL.64 [R1+0x598], R66 ;  /* 0x0005984201007387 */ /* 0x0007e20000100a00 */
[C---:B--2---:R-:W-:Y:S03]  /*26860*/  HMMA.1688.F32.TF32 R68, R56.reuse, R90, R120 ;  /* 0x0000005a3844723c */ /* 0x044fe60000081078 */
[----:B------:R-:W-:Y:S05]  /*26870*/  STL.64 [R1+0x600], R60 ;  /* 0x0006003c01007387 */ /* 0x000fea0000100a00 */
[C---:B---3--:R-:W-:Y:S01]  /*26880*/  HMMA.1688.F32.TF32 R64, R56.reuse, R86, R248 ;  /* 0x000000563840723c */ /* 0x048fe200000810f8 */
[----:B------:R2:W-:Y:S07]  /*26890*/  STL.64 [R1+0x608], R62 ;  /* 0x0006083e01007387 */ /* 0x0005ee0000100a00 */
[C---:B--2---:R-:W-:Y:S08]  /*268a0*/  HMMA.1688.F32.TF32 R60, R56.reuse, R82, R48 ;  /* 0x00000052383c723c */ /* 0x044ff00000081030 */
[C---:B------:R-:W-:Y:S01]  /*268b0*/  HMMA.1688.F32.TF32 R48, R56.reuse, R42, R204 ;  /* 0x0000002a3830723c */ /* 0x040fe200000810cc */
[----:B------:R-:W-:Y:S04]  /*268c0*/  STL.64 [R1+0x6e0], R68 ;  /* 0x0006e04401007387 */ /* 0x000fe80000100a00 */
[----:B------:R-:W-:Y:S04]  /*268d0*/  STL.64 [R1+0x6e8], R70 ;  /* 0x0006e84601007387 */ /* 0x000fe80000100a00 */
[----:B------:R-:W-:Y:S04]  /*268e0*/  STL.64 [R1+0x910], R64 ;  /* 0x0009104001007387 */ /* 0x000fe80000100a00 */
[----:B------:R2:W-:Y:S04]  /*268f0*/  STL.64 [R1+0x918], R66 ;  /* 0x0009184201007387 */ /* 0x0005e80000100a00 */
[----:B------:R-:W-:Y:S04]  /*26900*/  STL.64 [R1+0xa80], R60 ;  /* 0x000a803c01007387 */ /* 0x000fe80000100a00 */
[----:B------:R3:W-:Y:S01]  /*26910*/  STL.64 [R1+0xa88], R62 ;  /* 0x000a883e01007387 */ /* 0x0007e20000100a00 */
[C---:B--2---:R-:W-:Y:S03]  /*26920*/  HMMA.1688.F32.TF32 R64, R56.reuse, R38, R212 ;  /* 0x000000263840723c */ /* 0x044fe600000810d4 */
[----:B------:R-:W-:Y:S04]  /*26930*/  STL.64 [R1+0xf30], R48 ;  /* 0x000f303001007387 */ /* 0x000fe80000100a00 */
[----:B------:R2:W-:Y:S01]  /*26940*/  STL.64 [R1+0xf38], R50 ;  /* 0x000f383201007387 */ /* 0x0005e20000100a00 */
[C---:B---3--:R-:W-:Y:S03]  /*26950*/  HMMA.1688.F32.TF32 R60, R56.reuse, R34, R216 ;  /* 0x00000022383c723c */ /* 0x048fe600000810d8 */
[----:B------:R-:W-:Y:S04]  /*26960*/  LDS R68, [R3+0x4480] ;  /* 0x0044800003447984 */ /* 0x000fe80000000800 */
[----:B------:R-:W-:Y:S01]  /*26970*/  LDS R70, [R3+0x6480] ;  /* 0x0064800003467984 */ /* 0x000fe20000000800 */
[----:B--2---:R-:W-:Y:S03]  /*26980*/  HMMA.1688.F32.TF32 R48, R56, R30, R224 ;  /* 0x0000001e3830723c */ /* 0x004fe600000810e0 */
[----:B------:R-:W-:Y:S04]  /*26990*/  LDS R56, [R3+0x4400] ;  /* 0x0044000003387984 */ /* 0x000fe80000000800 */
[----:B------:R-:W-:Y:S01]  /*269a0*/  LDS R58, [R3+0x6400] ;  /* 0x00640000033a7984 */ /* 0x000fe20000000800 */
[C---:B-1----:R-:W-:Y:S03]  /*269b0*/  HMMA.1688.F32.TF32 R248, R52.reuse, R46, R112 ;  /* 0x0000002e34f8723c */ /* 0x042fe60000081070 */
[----:B------:R-:W-:Y:S04]  /*269c0*/  STL.64 [R1+0xf20], R64 ;  /* 0x000f204001007387 */ /* 0x000fe80000100a00 */
[----:B------:R1:W-:Y:S04]  /*269d0*/  STL.64 [R1+0xf28], R66 ;  /* 0x000f284201007387 */ /* 0x0003e80000100a00 */
[----:B------:R-:W-:Y:S04]  /*269e0*/  STL.64 [R1+0xf10], R60 ;  /* 0x000f103c01007387 */ /* 0x000fe80000100a00 */
[----:B------:R2:W-:Y:S01]  /*269f0*/  STL.64 [R1+0xf18], R62 ;  /* 0x000f183e01007387 */ /* 0x0005e20000100a00 */
[C---:B-1----:R-:W-:Y:S03]  /*26a00*/  HMMA.1688.F32.TF32 R64, R52.reuse, R74, R108 ;  /* 0x0000004a3440723c */ /* 0x042fe6000008106c */
[----:B------:R-:W-:Y:S04]  /*26a10*/  STL.64 [R1+0xf00], R48 ;  /* 0x000f003001007387 */ /* 0x000fe80000100a00 */
[----:B------:R1:W-:Y:S01]  /*26a20*/  STL.64 [R1+0xf08], R50 ;  /* 0x000f083201007387 */ /* 0x0003e20000100a00 */
[C---:B--2---:R-:W-:Y:S03]  /*26a30*/  HMMA.1688.F32.TF32 R60, R52.reuse, R162, R100 ;  /* 0x000000a2343c723c */ /* 0x044fe60000081064 */
[----:B------:R-:W-:Y:S04]  /*26a40*/  LDS R57, [R240+0x4400] ;  /* 0x00440000f0397984 */ /* 0x000fe80000000800 */
[----:B------:R-:W2:Y:S01]  /*26a50*/  LDS R59, [R240+0x6400] ;  /* 0x00640000f03b7984 */ /* 0x000ea20000000800 */
[C---:B-1----:R-:W-:Y:S03]  /*26a60*/  HMMA.1688.F32.TF32 R48, R52.reuse, R10, R76 ;  /* 0x0000000a3430723c */ /* 0x042fe6000008104c */
[----:B------:R-:W-:Y:S04]  /*26a70*/  STL.64 [R1+0x2ea0], R250 ;  /* 0x002ea0fa01007387 */ /* 0x000fe80000100a00 */
[----:B------:R-:W-:Y:S04]  /*26a80*/  STL.64 [R1+0x2e98], R248 ;  /* 0x002e98f801007387 */ /* 0x000fe80000100a00 */
[----:B------:R-:W-:Y:S04]  /*26a90*/  STL.64 [R1+0x70], R64 ;  /* 0x0000704001007387 */ /* 0x000fe80000100a00 */
[----:B------:R1:W-:Y:S04]  /*26aa0*/  STL.64 [R1+0x78], R66 ;  /* 0x0000784201007387 */ /* 0x0003e80000100a00 */
[----:B------:R-:W-:Y:S04]  /*26ab0*/  STL.64 [R1+0x60], R60 ;  /* 0x0000603c01007387 */ /* 0x000fe80000100a00 */
[----:B------:R3:W-:Y:S01]  /*26ac0*/  STL.64 [R1+0x68], R62 ;  /* 0x0000683e01007387 */ /* 0x0007e20000100a00 */
[C---:B-1----:R-:W-:Y:S03]  /*26ad0*/  HMMA.1688.F32.TF32 R64, R52.reuse, R6, R104 ;  /* 0x000000063440723c */ /* 0x042fe60000081068 */
[----:B------:R-:W-:Y:S04]  /*26ae0*/  STL.64 [R1+0x80], R48 ;  /* 0x0000803001007387 */ /* 0x000fe80000100a00 */
[----:B------:R1:W-:Y:S01]  /*26af0*/  STL.64 [R1+0x88], R50 ;  /* 0x0000883201007387 */ /* 0x0003e20000100a00 */
[C---:B---3--:R-:W-:Y:S03]  /*26b00*/  HMMA.1688.F32.TF32 R60, R52.reuse, R18, R96 ;  /* 0x00000012343c723c */ /* 0x048fe60000081060 */
[----:B------:R-:W-:Y:S04]  /*26b10*/  LDS R69, [R240+0x4480] ;  /* 0x00448000f0457984 */ /* 0x000fe80000000800 */
[----:B------:R-:W3:Y:S01]  /*26b20*/  LDS R71, [R240+0x6480] ;  /* 0x00648000f0477984 */ /* 0x000ee20000000800 */
[C---:B-1----:R-:W-:Y:S07]  /*26b30*/  HMMA.1688.F32.TF32 R48, R52.reuse, R14, R92 ;  /* 0x0000000e3430723c */ /* 0x042fee000008105c */
[----:B------:R-:W-:Y:S04]  /*26b40*/  STL.64 [R1+0xe0], R64 ;  /* 0x0000e04001007387 */ /* 0x000fe80000100a00 */
[----:B------:R1:W-:Y:S04]  /*26b50*/  STL.64 [R1+0xe8], R66 ;  /* 0x0000e84201007387 */ /* 0x0003e80000100a00 */
[----:B------:R-:W-:Y:S04]  /*26b60*/  STL.64 [R1+0x110], R60 ;  /* 0x0001103c01007387 */ /* 0x000fe80000100a00 */
[----:B------:R4:W-:Y:S01]  /*26b70*/  STL.64 [R1+0x118], R62 ;  /* 0x0001183e01007387 */ /* 0x0009e20000100a00 */
[C---:B-1----:R-:W-:Y:S03]  /*26b80*/  HMMA.1688.F32.TF32 R64, R52.reuse, R26, R236 ;  /* 0x0000001a3440723c */ /* 0x042fe600000810ec */
[----:B------:R-:W-:Y:S04]  /*26b90*/  STL.64 [R1+0x470], R48 ;  /* 0x0004703001007387 */ /* 0x000fe80000100a00 */
[----:B------:R1:W-:Y:S01]  /*26ba0*/  STL.64 [R1+0x478], R50 ;  /* 0x0004783201007387 */ /* 0x0003e20000100a00 */
[C---:B----4-:R-:W-:Y:S08]  /*26bb0*/  HMMA.1688.F32.TF32 R60, R52.reuse, R22, R168 ;  /* 0x00000016343c723c */ /* 0x050ff000000810a8 */
        /* <DEDUP_REMOVED lines=18> */
[----:B-1----:R-:W-:Y:S07]  /*26ce0*/  HMMA.1688.F32.TF32 R48, R52, R30, R192 ;  /* 0x0000001e3430723c */ /* 0x002fee00000810c0 */
[----:B------:R-:W-:Y:S04]  /*26cf0*/  STL.64 [R1+0xdd0], R64 ;  /* 0x000dd04001007387 */ /* 0x000fe80000100a00 */
[----:B------:R-:W-:Y:S04]  /*26d00*/  STL.64 [R1+0xdd8], R66 ;  /* 0x000dd84201007387 */ /* 0x000fe80000100a00 */
[----:B------:R-:W4:Y:S04]  /*26d10*/  LDL.LU R92, [R1+0x260] ;  /* 0x00026000015c7983 */ /* 0x000f280000300800 */
[----:B------:R-:W-:Y:S04]  /*26d20*/  STL.64 [R1+0xdb0], R60 ;  /* 0x000db03c01007387 */ /* 0x000fe80000100a00 */
[----:B------:R-:W-:Y:S04]  /*26d30*/  STL.64 [R1+0xdb8], R62 ;  /* 0x000db83e01007387 */ /* 0x000fe80000100a00 */
[----:B------:R-:W-:Y:S04]  /*26d40*/  STL.64 [R1+0xda0], R48 ;  /* 0x000da03001007387 */ /* 0x000fe80000100a00 */
        /* <DEDUP_REMOVED lines=66> */
[C---:B----4-:R-:W-:Y:S07]  /*27170*/  HMMA.1688.F32.TF32 R52, R56.reuse, R162, R128 ;  /* 0x000000a23834723c */ /* 0x050fee0000081080 */
[----:B------:R-:W-:Y:S04]  /*27180*/  STL.64 [R1+0x2eb0], R50 ;  /* 0x002eb03201007387 */ /* 0x000fe80000100a00 */
[----:B------:R1:W-:Y:S01]  /*27190*/  STL.64 [R1+0x2ea8], R48 ;  /* 0x002ea83001007387 */ /* 0x0003e20000100a00 */
[C---:B------:R-:W-:Y:S03]  /*271a0*/  HMMA.1688.F32.TF32 R244, R56.reuse, R10, R244 ;  /* 0x0000000a38f4723c */ /* 0x040fe600000810f4 */
[----:B------:R-:W-:Y:S04]  /*271b0*/  STL.64 [R1+0x2e70], R186 ;  /* 0x002e70ba01007387 */ /* 0x000fe80000100a00 */
[----:B------:R-:W-:Y:S01]  /*271c0*/  STL.64 [R1+0x2e68], R184 ;  /* 0x002e68b801007387 */ /* 0x000fe20000100a00 */
[C---:B------:R-:W-:Y:S03]  /*271d0*/  HMMA.1688.F32.TF32 R236, R56.reuse, R6, R236 ;  /* 0x0000000638ec723c */ /* 0x040fe600000810ec */
[----:B------:R-:W-:Y:S05]  /*271e0*/  STL.64 [R1+0x2e80], R54 ;  /* 0x002e803601007387 */ /* 0x000fea0000100a00 */
[C---:B-1----:R-:W-:Y:S01]  /*271f0*/  HMMA.1688.F32.TF32 R48, R56.reuse, R14, R116 ;  /* 0x0000000e3830723c */ /* 0x042fe20000081074 */
[----:B------:R1:W-:Y:S07]  /*27200*/  STL.64 [R1+0x2e78], R52 ;  /* 0x002e783401007387 */ /* 0x0003ee0000100a00 */
[C---:B-1----:R-:W-:Y:S01]  /*27210*/  HMMA.1688.F32.TF32 R52, R56.reuse, R18, R124 ;  /* 0x000000123834723c */ /* 0x042fe2000008107c */
[----:B------:R-:W-:Y:S04]  /*27220*/  STL.64 [R1+0x2e90], R246 ;  /* 0x002e90f601007387 */ /* 0x000fe80000100a00 */
[----:B------:R-:W-:Y:S04]  /*27230*/  STL.64 [R1+0x2e88], R244 ;  /* 0x002e88f401007387 */ /* 0x000fe80000100a00 */
[----:B------:R-:W-:Y:S01]  /*27240*/  STL.64 [R1+0x2ec0], R238 ;  /* 0x002ec0ee01007387 */ /* 0x000fe20000100a00 */
[C---:B------:R-:W-:Y:S03]  /*27250*/  HMMA.1688.F32.TF32 R60, R56.reuse, R26, R120 ;  /* 0x0000001a383c723c */ /* 0x040fe60000081078 */
[----:B------:R-:W-:Y:S10]  /*27260*/  STL.64 [R1+0x2eb8], R236 ;  /* 0x002eb8ec01007387 */ /* 0x000ff40000100a00 */
[----:B------:R-:W-:Y:S04]  /*27270*/  STL.64 [R1+0x90], R52 ;  /* 0x0000903401007387 */ /* 0x000fe80000100a00 */
[----:B------:R1:W-:Y:S04]  /*27280*/  STL.64 [R1+0x98], R54 ;  /* 0x0000983601007387 */ /* 0x0003e80000100a00 */
[----:B------:R-:W-:Y:S04]  /*27290*/  STL.64 [R1+0x400], R48 ;  /* 0x0004003001007387 */ /* 0x000fe80000100a00 */
[----:B------:R2:W-:Y:S01]  /*272a0*/  STL.64 [R1+0x408], R50 ;  /* 0x0004083201007387 */ /* 0x0005e20000100a00 */
[C---:B-1----:R-:W-:Y:S08]  /*272b0*/  HMMA.1688.F32.TF32 R52, R56.reuse, R22, R112 ;  /* 0x000000163834723c */ /* 0x042ff00000081070 */
[C---:B--2---:R-:W-:Y:S01]  /*272c0*/  HMMA.1688.F32.TF32 R48, R56.reuse, R90, R108 ;  /* 0x0000005a3830723c */ /* 0x044fe2000008106c */
[----:B------:R-:W-:Y:S04]  /*272d0*/  STL.64 [R1+0x420], R60 ;  /* 0x0004203c01007387 */ /* 0x000fe80000100a00 */
[----:B------:R1:W-:Y:S10]  /*272e0*/  STL.64 [R1+0x428], R62 ;  /* 0x0004283e01007387 */ /* 0x0003f40000100a00 */
[----:B------:R-:W-:Y:S01]  /*272f0*/  STL.64 [R1+0x460], R52 ;  /* 0x0004603401007387 */ /* 0x000fe20000100a00 */
[C---:B-1----:R-:W-:Y:S03]  /*27300*/  HMMA.1688.F32.TF32 R60, R56.reuse, R86, R100 ;  /* 0x00000056383c723c */ /* 0x042fe60000081064 */
[----:B------:R1:W-:Y:S04]  /*27310*/  STL.64 [R1+0x468], R54 ;  /* 0x0004683601007387 */ /* 0x0003e80000100a00 */
[----:B------:R-:W-:Y:S04]  /*27320*/  STL.64 [R1+0x4a0], R48 ;  /* 0x0004a03001007387 */ /* 0x000fe80000100a00 */
[----:B------:R2:W-:Y:S01]  /*27330*/  STL.64 [R1+0x4a8], R50 ;  /* 0x0004a83201007387 */ /* 0x0005e20000100a00 */
[C---:B-1----:R-:W-:Y:S08]  /*27340*/  HMMA.1688.F32.TF32 R52, R56.reuse, R82, R76 ;  /* 0x000000523834723c */ /* 0x042ff0000008104c */
[C---:B--2---:R-:W-:Y:S03]  /*27350*/  HMMA.1688.F32.TF32 R48, R56.reuse, R42, R104 ;  /* 0x0000002a3830723c */ /* 0x044fe60000081068 */
[----:B------:R-:W-:Y:S04]  /*27360*/  STL.64 [R1+0x530], R60 ;  /* 0x0005303c01007387 */ /* 0x000fe80000100a00 */
[----:B------:R1:W-:Y:S08]  /*27370*/  STL.64 [R1+0x538], R62 ;  /* 0x0005383e01007387 */ /* 0x0003f00000100a00 */
[----:B------:R-:W-:Y:S01]  /*27380*/  STL.64 [R1+0x560], R52 ;  /* 0x0005603401007387 */ /* 0x000fe20000100a00 */
[C---:B-1----:R-:W-:Y:S03]  /*27390*/  HMMA.1688.F32.TF32 R60, R56.reuse, R38, R96 ;  /* 0x00000026383c723c */ /* 0x042fe60000081060 */
[----:B------:R1:W-:Y:S04]  /*273a0*/  STL.64 [R1+0x568], R54 ;  /* 0x0005683601007387 */ /* 0x0003e80000100a00 */
[----:B------:R-:W-:Y:S04]  /*273b0*/  STL.64 [R1+0xc80], R48 ;  /* 0x000c803001007387 */ /* 0x000fe80000100a00 */
[----:B------:R2:W-:Y:S01]  /*273c0*/  STL.64 [R1+0xc88], R50 ;  /* 0x000c883201007387 */ /* 0x0005e20000100a00 */
[C---:B-1----:R-:W-:Y:S03]  /*273d0*/  HMMA.1688.F32.TF32 R52, R56.reuse, R34, R92 ;  /* 0x000000223834723c */ /* 0x042fe6000008105c */
[----:B------:R-:W-:Y:S04]  /*273e0*/  LDS R96, [R3+0x4500] ;  /* 0x0045000003607984 */ /* 0x000fe80000000800 */
[----:B------:R-:W-:Y:S01]  /*273f0*/  LDS R98, [R3+0x6500] ;  /* 0x0065000003627984 */ /* 0x000fe20000000800 */
[----:B--2---:R-:W-:Y:S03]  /*27400*/  HMMA.1688.F32.TF32 R48, R56, R30, R188 ;  /* 0x0000001e3830723c */ /* 0x004fe600000810bc */
[----:B------:R-:W-:Y:S04]  /*27410*/  STL.64 [R1+0xc70], R60 ;  /* 0x000c703c01007387 */ /* 0x000fe80000100a00 */
[----:B------:R-:W-:Y:S04]  /*27420*/  STL.64 [R1+0xc78], R62 ;  /* 0x000c783e01007387 */ /* 0x000fe80000100a00 */
[----:B------:R-:W-:Y:S04]  /*27430*/  LDS R97, [R240+0x4500] ;  /* 0x00450000f0617984 */ /* 0x000fe80000000800 */
[----:B------:R-:W1:Y:S04]  /*27440*/  LDS R99, [R240+0x6500] ;  /* 0x00650000f0637984 */ /* 0x000e680000000800 */
[----:B------:R-:W-:Y:S04]  /*27450*/  STL.64 [R1+0xc60], R52 ;  /* 0x000c603401007387 */ /* 0x000fe80000100a00 */
[----:B------:R-:W-:Y:S04]  /*27460*/  STL.64 [R1+0xc68], R54 ;  /* 0x000c683601007387 */ /* 0x000fe80000100a00 */
[----:B------:R-:W-:Y:S04]  /*27470*/  STL.64 [R1+0xc50], R48 ;  /* 0x000c503001007387 */ /* 0x000fe80000100a00 */
[----:B------:R2:W-:Y:S04]  /*27480*/  STL.64 [R1+0xc58], R50 ;  /* 0x000c583201007387 */ /* 0x0005e80000100a00 */
        /* <DEDUP_REMOVED lines=63> */
[----:B------:R-:W1:Y:S01]  /*27880*/  LDL.LU R95, [R1+0x133c] ;  /* 0x00133c00015f7983 */ /* 0x000e620000300800 */
[C---:B------:R-:W-:Y:S03]  /*27890*/  HMMA.1688.F32.TF32 R56, R68.reuse, R46, R168 ;  /* 0x0000002e4438723c */ /* 0x040fe600000810a8 */
[----:B------:R-:W4:Y:S04]  /*278a0*/  LDL.LU R168, [R1+0x11a0] ;  /* 0x0011a00001a87983 */ /* 0x000f280000300800 */
[----:B------:R-:W4:Y:S04]  /*278b0*/  LDL.LU R169, [R1+0x11a4] ;  /* 0x0011a40001a97983 */ /* 0x000f280000300800 */
[----:B------:R-:W4:Y:S04]  /*278c0*/  LDL.LU R170, [R1+0x11a8] ;  /* 0x0011a80001aa7983 */ /* 0x000f280000300800 */
[----:B------:R-:W4:Y:S08]  /*278d0*/  LDL.LU R171, [R1+0x11ac] ;  /* 0x0011ac0001ab7983 */ /* 0x000f300000300800 */
[----:B------:R-:W-:Y:S04]  /*278e0*/  STL.64 [R1+0x2ed0], R58 ;  /* 0x002ed03a01007387 */ /* 0x000fe80000100a00 */
[----:B------:R2:W-:Y:S02]  /*278f0*/  STL.64 [R1+0x2ec8], R56 ;  /* 0x002ec83801007387 */ /* 0x0005e40000100a00 */
[C---:B--2---:R-:W-:Y:S08]  /*27900*/  HMMA.1688.F32.TF32 R48, R68.reuse, R14, R136 ;  /* 0x0000000e4430723c */ /* 0x044ff00000081088 */
[C---:B---3--:R-:W-:Y:S08]  /*27910*/  HMMA.1688.F32.TF32 R60, R68.reuse, R74, R64 ;  /* 0x0000004a443c723c */ /* 0x048ff00000081040 */
[C---:B------:R-:W-:Y:S08]  /*27920*/  HMMA.1688.F32.TF32 R64, R68.reuse, R162, R144 ;  /* 0x000000a24440723c */ /* 0x040ff00000081090 */
[C---:B----4-:R-:W-:Y:S08]  /*27930*/  HMMA.1688.F32.TF32 R232, R68.reuse, R10, R140 ;  /* 0x0000000a44e8723c */ /* 0x050ff0000008108c */
[C---:B------:R-:W-:Y:S01]  /*27940*/  HMMA.1688.F32.TF32 R228, R68.reuse, R6, R132 ;  /* 0x0000000644e4723c */ /* 0x040fe20000081084 */
[----:B------:R-:W-:Y:S07]  /*27950*/  STL.64 [R1+0x2ee0], R62 ;  /* 0x002ee03e01007387 */ /* 0x000fee0000100a00 */
[C---:B------:R-:W-:Y:S01]  /*27960*/  HMMA.1688.F32.TF32 R52, R68.reuse, R18, R164 ;  /* 0x000000124434723c */ /* 0x040fe200000810a4 */
[----:B------:R-:W-:Y:S04]  /*27970*/  STL.64 [R1+0x2ed8], R60 ;  /* 0x002ed83c01007387 */ /* 0x000fe80000100a00 */
[----:B------:R-:W-:Y:S04]  /*27980*/  STL.64 [R1+0x2ef0], R66 ;  /* 0x002ef04201007387 */ /* 0x000fe80000100a00 */
[----:B------:R-:W-:Y:S04]  /*27990*/  STL.64 [R1+0x2ee8], R64 ;  /* 0x002ee84001007387 */ /* 0x000fe80000100a00 */
[----:B------:R-:W-:Y:S01]  /*279a0*/  STL.64 [R1+0x2f00], R234 ;  /* 0x002f00ea01007387 */ /* 0x000fe20000100a00 */
[C---:B------:R-:W-:Y:S03]  /*279b0*/  HMMA.1688.F32.TF32 R56, R68.reuse, R26, R128 ;  /* 0x0000001a4438723c */ /* 0x040fe60000081080 */
[----:B------:R-:W-:Y:S04]  /*279c0*/  STL.64 [R1+0x2ef8], R232 ;  /* 0x002ef8e801007387 */ /* 0x000fe80000100a00 */
[----:B------:R-:W-:Y:S04]  /*279d0*/  STL.64 [R1+0x2f58], R230 ;  /* 0x002f58e601007387 */ /* 0x000fe80000100a00 */
[----:B------:R-:W-:Y:S04]  /*279e0*/  STL.64 [R1+0x2f50], R228 ;  /* 0x002f50e401007387 */ /* 0x000fe80000100a00 */
[----:B------:R-:W-:Y:S04]  /*279f0*/  STL.64 [R1+0x50], R52 ;  /* 0x0000503401007387 */ /* 0x000fe80000100a00 */
[----:B------:R2:W-:Y:S04]  /*27a00*/  STL.64 [R1+0x58], R54 ;  /* 0x0000583601007387 */ /* 0x0005e80000100a00 */
[----:B------:R-:W-:Y:S04]  /*27a10*/  STL.64 [R1+0x190], R48 ;  /* 0x0001903001007387 */ /* 0x000fe80000100a00 */
[----:B------:R3:W-:Y:S01]  /*27a20*/  STL.64 [R1+0x198], R50 ;  /* 0x0001983201007387 */ /* 0x0007e20000100a00 */
[C---:B--2---:R-:W-:Y:S08]  /*27a30*/  HMMA.1688.F32.TF32 R52, R68.reuse, R22, R124 ;  /* 0x000000164434723c */ /* 0x044ff0000008107c */
[C---:B---3--:R-:W-:Y:S01]  /*27a40*/  HMMA.1688.F32.TF32 R48, R68.reuse, R90, R116 ;  /* 0x0000005a4430723c */ /* 0x048fe20000081074 */
[----:B------:R-:W-:Y:S04]  /*27a50*/  STL.64 [R1+0x2a0], R56 ;  /* 0x0002a03801007387 */ /* 0x000fe80000100a00 */
[----:B------:R2:W-:Y:S10]  /*27a60*/  STL.64 [R1+0x2a8], R58 ;  /* 0x0002a83a01007387 */ /* 0x0005f40000100a00 */
[----:B------:R-:W-:Y:S01]  /*27a70*/  STL.64 [R1+0x3e0], R52 ;  /* 0x0003e03401007387 */ /* 0x000fe20000100a00 */
[C---:B--2---:R-:W-:Y:S03]  /*27a80*/  HMMA.1688.F32.TF32 R56, R68.reuse, R86, R120 ;  /* 0x000000564438723c */ /* 0x044fe60000081078 */
[----:B------:R2:W-:Y:S04]  /*27a90*/  STL.64 [R1+0x3e8], R54 ;  /* 0x0003e83601007387 */ /* 0x0005e80000100a00 */
[----:B------:R-:W-:Y:S04]  /*27aa0*/  STL.64 [R1+0x440], R48 ;  /* 0x0004403001007387 */ /* 0x000fe80000100a00 */
[----:B------:R3:W-:Y:S01]  /*27ab0*/  STL.64 [R1+0x448], R50 ;  /* 0x0004483201007387 */ /* 0x0007e20000100a00 */
[C---:B--2---:R-:W-:Y:S08]  /*27ac0*/  HMMA.1688.F32.TF32 R52, R68.reuse, R82, R112 ;  /* 0x000000524434723c */ /* 0x044ff00000081070 */
[C---:B---3--:R-:W-:Y:S03]  /*27ad0*/  HMMA.1688.F32.TF32 R48, R68.reuse, R42, R108 ;  /* 0x0000002a4430723c */ /* 0x048fe6000008106c */
[----:B------:R-:W-:Y:S04]  /*27ae0*/  STL.64 [R1+0x480], R56 ;  /* 0x0004803801007387 */ /* 0x000fe80000100a00 */
[----:B------:R2:W-:Y:S04]  /*27af0*/  STL.64 [R1+0x488], R58 ;  /* 0x0004883a01007387 */ /* 0x0005e80000100a00 */
[----:B------:R-:W-:Y:S04]  /*27b00*/  LDS R108, [R3+0x4580] ;  /* 0x00458000036c7984 */ /* 0x000fe80000000800 */
[----:B------:R-:W-:Y:S01]  /*27b10*/  LDS R110, [R3+0x6580] ;  /* 0x00658000036e7984 */ /* 0x000fe20000000800 */
[C---:B--2---:R-:W-:Y:S03]  /*27b20*/  HMMA.1688.F32.TF32 R56, R68.reuse, R38, R100 ;  /* 0x000000264438723c */ /* 0x044fe60000081064 */
[----:B------:R-:W-:Y:S04]  /*27b30*/  STL.64 [R1+0x4e0], R52 ;  /* 0x0004e03401007387 */ /* 0x000fe80000100a00 */
[----:B------:R2:W-:Y:S04]  /*27b40*/  STL.64 [R1+0x4e8], R54 ;  /* 0x0004e83601007387 */ /* 0x0005e80000100a00 */
[----:B------:R-:W-:Y:S04]  /*27b50*/  STL.64 [R1+0xac0], R48 ;  /* 0x000ac03001007387 */ /* 0x000fe80000100a00 */
[----:B------:R3:W-:Y:S01]  /*27b60*/  STL.64 [R1+0xac8], R50 ;  /* 0x000ac83201007387 */ /* 0x0007e20000100a00 */
[C---:B--2---:R-:W-:Y:S03]  /*27b70*/  HMMA.1688.F32.TF32 R52, R68.reuse, R34, R76 ;  /* 0x000000224434723c */ /* 0x044fe6000008104c */
[----:B------:R-:W-:Y:S04]  /*27b80*/  LDS R109, [R240+0x4580] ;  /* 0x00458000f06d7984 */ /* 0x000fe80000000800 */
[----:B------:R-:W2:Y:S01]  /*27b90*/  LDS R111, [R240+0x6580] ;  /* 0x00658000f06f7984 */ /* 0x000ea20000000800 */
[----:B---3--:R-:W-:Y:S08]  /*27ba0*/  HMMA.1688.F32.TF32 R48, R68, R30, R104 ;  /* 0x0000001e4430723c */ /* 0x008ff00000081068 */
[C---:B-1----:R-:W-:Y:S01]  /*27bb0*/  HMMA.1688.F32.TF32 R68, R96.reuse, R46, R92 ;  /* 0x0000002e6044723c */ /* 0x042fe2000008105c */
[----:B------:R-:W-:Y:S04]  /*27bc0*/  STL.64 [R1+0xab0], R56 ;  /* 0x000ab03801007387 */ /* 0x000fe80000100a00 */
[----:B------:R-:W-:Y:S04]  /*27bd0*/  STL.64 [R1+0xab8], R58 ;  /* 0x000ab83a01007387 */ /* 0x000fe80000100a00 */
[----:B------:R-:W-:Y:S04]  /*27be0*/  STL.64 [R1+0xaa0], R52 ;  /* 0x000aa03401007387 */ /* 0x000fe80000100a00 */
[----:B------:R-:W-:Y:S04]  /*27bf0*/  STL.64 [R1+0xaa8], R54 ;  /* 0x000aa83601007387 */ /* 0x000fe80000100a00 */
[----:B------:R-:W-:Y:S04]  /*27c00*/  STL.64 [R1+0xa70], R48 ;  /* 0x000a703001007387 */ /* 0x000fe80000100a00 */
[----:B------:R1:W-:Y:S04]  /*27c10*/  STL.64 [R1+0xa78], R50 ;  /* 0x000a783201007387 */ /* 0x0003e80000100a00 */
[----:B------:R-:W-:Y:S04]  /*27c20*/  STL.64 [R1+0x2f68], R70 ;  /* 0x002f684601007387 */ /* 0x000fe80000100a00 */
[----:B------:R-:W-:Y:S04]  /*27c30*/  STL.64 [R1+0x2f60], R68 ;  /* 0x002f604401007387 */ /* 0x000fe80000100a00 */
        /* <DEDUP_REMOVED lines=24> */
[----:B------:R-:W1:Y:S04]  /*27dc0*/  LDL.LU R140, [R1+0x6d0] ;  /* 0x0006d000018c7983 */ /* 0x000e680000300800 */
[----:B------:R-:W1:Y:S04]  /*27dd0*/  LDL.LU R141, [R1+0x6d4] ;  /* 0x0006d400018d7983 */ /* 0x000e680000300800 */
[----:B------:R-:W1:Y:S04]  /*27de0*/  LDL.LU R142, [R1+0x6d8] ;  /* 0x0006d800018e7983 */ /* 0x000e680000300800 */
[----:B------:R-:W1:Y:S04]  /*27df0*/  LDL.LU R143, [R1+0x6dc] ;  /* 0x0006dc00018f7983 */ /* 0x000e680000300800 */
        /* <DEDUP_REMOVED lines=33> */
[----:B------:R-:W4:Y:S04]  /*28010*/  LDL.LU R168, [R1+0x11b0] ;  /* 0x0011b00001a87983 */ /* 0x000f280000300800 */
[----:B------:R-:W4:Y:S04]  /*28020*/  LDL.LU R169, [R1+0x11b4] ;  /* 0x0011b40001a97983 */ /* 0x000f280000300800 */
[----:B------:R-:W4:Y:S04]  /*28030*/  LDL.LU R170, [R1+0x11b8] ;  /* 0x0011b80001aa7983 */ /* 0x000f280000300800 */
[----:B------:R-:W4:Y:S08]  /*28040*/  LDL.LU R171, [R1+0x11bc] ;  /* 0x0011bc0001ab7983 */ /* 0x000f300000300800 */
[----:B------:R-:W-:Y:S04]  /*28050*/  STL.64 [R1+0x2f78], R78 ;  /* 0x002f784e01007387 */ /* 0x000fe80000100a00 */
[----:B------:R-:W-:Y:S01]  /*28060*/  STL.64 [R1+0x2f70], R76 ;  /* 0x002f704c01007387 */ /* 0x000fe20000100a00 */
[C---:B-1----:R-:W-:Y:S08]  /*28070*/  HMMA.1688.F32.TF32 R48, R96.reuse, R14, R140 ;  /* 0x0000000e6030723c */ /* 0x042ff0000008108c */
[C---:B--2---:R-:W-:Y:S08]  /*28080*/  HMMA.1688.F32.TF32 R224, R96.reuse, R10, R148 ;  /* 0x0000000a60e0723c */ /* 0x044ff00000081094 */
[C---:B---3--:R-:W-:Y:S08]  /*28090*/  HMMA.1688.F32.TF32 R92, R96.reuse, R162, R92 ;  /* 0x000000a2605c723c */ /* 0x048ff0000008105c */
[C---:B----4-:R-:W-:Y:S08]  /*280a0*/  HMMA.1688.F32.TF32 R220, R96.reuse, R6, R152 ;  /* 0x0000000660dc723c */ /* 0x050ff00000081098 */
[C---:B------:R-:W-:Y:S07]  /*280b0*/  HMMA.1688.F32.TF32 R52, R96.reuse, R18, R144 ;  /* 0x000000126034723c */ /* 0x040fee0000081090 */
        /* <DEDUP_REMOVED lines=20> */
[----:B-1----:R-:W-:Y:S01]  /*28200*/  HMMA.1688.F32.TF32 R52, R96, R82, R124 ;  /* 0x000000526034723c */ /* 0x002fe2000008107c */
[----:B------:R-:W-:-:S02]  /*28210*/  IMAD.MOV.U32 R128, RZ, RZ, R176 ;  /* 0x000000ffff807224 */ /* 0x000fc400078e00b0 */
[----:B------:R-:W-:Y:S01]  /*28220*/  LDS R124, [R3+0x4600] ;  /* 0x00460000037c7984 */ /* 0x000fe20000000800 */
[----:B------:R-:W-:Y:S02]  /*28230*/  IMAD.MOV.U32 R129, RZ, RZ, R177 ;  /* 0x000000ffff817224 */ /* 0x000fe400078e00b1 */
[----:B------:R-:W-:Y:S01]  /*28240*/  IMAD.MOV.U32 R130, RZ, RZ, R178 ;  /* 0x000000ffff827224 */ /* 0x000fe200078e00b2 */
[----:B------:R-:W-:Y:S01]  /*28250*/  LDS R126, [R3+0x6600] ;  /* 0x00660000037e7984 */ /* 0x000fe20000000800 */
[----:B--2---:R-:W-:Y:S03]  /*28260*/  HMMA.1688.F32.TF32 R48, R96, R42, R116 ;  /* 0x0000002a6030723c */ /* 0x004fe60000081074 */
[----:B------:R-:W-:Y:S04]  /*28270*/  STL.64 [R1+0x3f0], R56 ;  /* 0x0003f03801007387 */ /* 0x000fe80000100a00 */
[----:B------:R1:W-:Y:S01]  /*28280*/  STL.64 [R1+0x3f8], R58 ;  /* 0x0003f83a01007387 */ /* 0x0003e20000100a00 */
[----:B------:R-:W-:-:S03]  /*28290*/  IMAD.MOV.U32 R131, RZ, RZ, R179 ;  /* 0x000000ffff837224 */ /* 0x000fc600078e00b3 */
[----:B------:R-:W-:Y:S04]  /*282a0*/  LDS R125, [R240+0x4600] ;  /* 0x00460000f07d7984 */ /* 0x000fe80000000800 */
[----:B------:R-:W2:Y:S01]  /*282b0*/  LDS R127, [R240+0x6600] ;  /* 0x00660000f07f7984 */ /* 0x000ea20000000800 */
[C---:B-1----:R-:W-:Y:S03]  /*282c0*/  HMMA.1688.F32.TF32 R56, R96.reuse, R38, R120 ;  /* 0x000000266038723c */ /* 0x042fe60000081078 */
[----:B------:R-:W-:Y:S04]  /*282d0*/  STL.64 [R1+0x450], R52 ;  /* 0x0004503401007387 */ /* 0x000fe80000100a00 */
[----:B------:R1:W-:Y:S04]  /*282e0*/  STL.64 [R1+0x458], R54 ;  /* 0x0004583601007387 */ /* 0x0003e80000100a00 */
[----:B------:R-:W-:Y:S04]  /*282f0*/  STL.64 [R1+0x980], R48 ;  /* 0x0009803001007387 */ /* 0x000fe80000100a00 */
[----:B------:R3:W-:Y:S01]  /*28300*/  STL.64 [R1+0x988], R50 ;  /* 0x0009883201007387 */ /* 0x0007e20000100a00 */
[C---:B-1----:R-:W-:Y:S08]  /*28310*/  HMMA.1688.F32.TF32 R52, R96.reuse, R34, R112 ;  /* 0x000000226034723c */ /* 0x042ff00000081070 */
[----:B---3--:R-:W-:Y:S08]  /*28320*/  HMMA.1688.F32.TF32 R48, R96, R30, R180 ;  /* 0x0000001e6030723c */ /* 0x008ff000000810b4 */
[C---:B------:R-:W-:Y:S08]  /*28330*/  HMMA.1688.F32.TF32 R96, R108.reuse, R46, R100 ;  /* 0x0000002e6c60723c */ /* 0x040ff00000081064 */
[C---:B------:R-:W-:Y:S01]  /*28340*/  HMMA.1688.F32.TF32 R100, R108.reuse, R74, R104 ;  /* 0x0000004a6c64723c */ /* 0x040fe20000081068 */
[----:B------:R-:W-:Y:S04]  /*28350*/  STL.64 [R1+0x970], R56 ;  /* 0x0009703801007387 */ /* 0x000fe80000100a00 */
[----:B------:R-:W-:Y:S04]  /*28360*/  STL.64 [R1+0x978], R58 ;  /* 0x0009783a01007387 */ /* 0x000fe80000100a00 */
[----:B------:R-:W-:Y:S04]  /*28370*/  STL.64 [R1+0x960], R52 ;  /* 0x0009603401007387 */ /* 0x000fe80000100a00 */
[----:B------:R-:W-:Y:S04]  /*28380*/  STL.64 [R1+0x968], R54 ;  /* 0x0009683601007387 */ /* 0x000fe80000100a00 */
[----:B------:R1:W-:Y:S04]  /*28390*/  STL.64 [R1+0x850], R48 ;  /* 0x0008503001007387 */ /* 0x0003e80000100a00 */
[----:B------:R3:W-:Y:S01]  /*283a0*/  STL.64 [R1+0x858], R50 ;  /* 0x0008583201007387 */ /* 0x0007e20000100a00 */
[C---:B------:R-:W-:Y:S03]  /*283b0*/  HMMA.1688.F32.TF32 R104, R108.reuse, R162, R168 ;  /* 0x000000a26c68723c */ /* 0x040fe600000810a8 */
[----:B------:R-:W-:Y:S04]  /*283c0*/  STL.64 [R1+0x2fb8], R98 ;  /* 0x002fb86201007387 */ /* 0x000fe80000100a00 */
[----:B------:R-:W-:Y:S04]  /*283d0*/  STL.64 [R1+0x2fb0], R96 ;  /* 0x002fb06001007387 */ /* 0x000fe80000100a00 */
[----:B------:R-:W-:Y:S04]  /*283e0*/  STL.64 [R1+0x2fc8], R102 ;  /* 0x002fc86601007387 */ /* 0x000fe80000100a00 */
[----:B------:R-:W-:Y:S04]  /*283f0*/  STL.64 [R1+0x2fc0], R100 ;  /* 0x002fc06401007387 */ /* 0x000fe80000100a00 */
        /* <DEDUP_REMOVED lines=54> */
[----:B---3--:R-:W2:Y:S04]  /*28760*/  LDL.LU R50, [R1+0x6b8] ;  /* 0x0006b80001327983 */ /* 0x008ea80000300800 */
        /* <DEDUP_REMOVED lines=49> */
[----:B------:R-:W-:Y:S04]  /*28a80*/  STL.64 [R1+0x2fd8], R106 ;  /* 0x002fd86a01007387 */ /* 0x000fe80000100a00 */
[----:B------:R-:W-:Y:S01]  /*28a90*/  STL.64 [R1+0x2fd0], R104 ;  /* 0x002fd06801007387 */ /* 0x000fe20000100a00 */
[C---:B--2---:R-:W-:Y:S08]  /*28aa0*/  HMMA.1688.F32.TF32 R48, R108.reuse, R90, R48 ;  /* 0x0000005a6c30723c */ /* 0x044ff00000081030 */
[C---:B---3--:R-:W-:Y:S08]  /*28ab0*/  HMMA.1688.F32.TF32 R60, R108.reuse, R14, R244 ;  /* 0x0000000e6c3c723c */ /* 0x048ff000000810f4 */
[C---:B----4-:R-:W-:Y:S11]  /*28ac0*/  HMMA.1688.F32.TF32 R64, R108.reuse, R18, R236 ;  /* 0x000000126c40723c */ /* 0x050ff600000810ec */
[----:B------:R-:W-:Y:S11]  /*28ad0*/  @!UPT UIADD3 URZ, URZ, URZ, URZ ;  /* 0x0000003f3f3ff290 */ /* 0x000ff6000fffe03f */
[----:B------:R-:W-:Y:S01]  /*28ae0*/  @!UPT UIADD3 URZ, URZ, URZ, URZ ;  /* 0x0000003f3f3ff290 */ /* 0x000fe2000fffe03f */
[----:B------:R-:W-:Y:S04]  /*28af0*/  STL.64 [R1+0x30], R64 ;  /* 0x0000304001007387 */ /* 0x000fe80000100a00 */
[----:B------:R-:W-:Y:S01]  /*28b00*/  STL.64 [R1+0x38], R66 ;  /* 0x0000384201007387 */ /* 0x000fe20000100a00 */
[C---:B------:R-:W-:Y:S08]  /*28b10*/  HMMA.1688.F32.TF32 R56, R108.reuse, R26, R52 ;  /* 0x0000001a6c38723c */ /* 0x040ff00000081034 */
[C---:B------:R-:W-:Y:S01]  /*28b20*/  HMMA.1688.F32.TF32 R52, R108.reuse, R22, R184 ;  /* 0x000000166c34723c */ /* 0x040fe200000810b8 */
[----:B------:R-:W-:Y:S04]  /*28b30*/  STL.64 [R1+0x170], R60 ;  /* 0x0001703c01007387 */ /* 0x000fe80000100a00 */
[----:B------:R-:W-:Y:S10]  /*28b40*/  STL.64 [R1+0x178], R62 ;  /* 0x0001783e01007387 */ /* 0x000ff40000100a00 */
[----:B------:R-:W-:Y:S04]  /*28b50*/  STL.64 [R1+0x1f0], R56 ;  /* 0x0001f03801007387 */ /* 0x000fe80000100a00 */
[----:B------:R1:W-:Y:S04]  /*28b60*/  STL.64 [R1+0x1f8], R58 ;  /* 0x0001f83a01007387 */ /* 0x0003e80000100a00 */
[----:B------:R-:W-:Y:S04]  /*28b70*/  STL.64 [R1+0x280], R52 ;  /* 0x0002803401007387 */ /* 0x000fe80000100a00 */
[----:B------:R2:W-:Y:S01]  /*28b80*/  STL.64 [R1+0x288], R54 ;  /* 0x0002883601007387 */ /* 0x0005e20000100a00 */
[C---:B-1----:R-:W-:Y:S03]  /*28b90*/  HMMA.1688.F32.TF32 R56, R108.reuse, R86, R192 ;  /* 0x000000566c38723c */ /* 0x042fe600000810c0 */
[----:B------:R-:W-:Y:S04]  /*28ba0*/  STL.64 [R1+0x320], R48 ;  /* 0x0003203001007387 */ /* 0x000fe80000100a00 */
[----:B------:R1:W-:Y:S01]  /*28bb0*/  STL.64 [R1+0x328], R50 ;  /* 0x0003283201007387 */ /* 0x0003e20000100a00 */
[C---:B--2---:R-:W-:Y:S08]  /*28bc0*/  HMMA.1688.F32.TF32 R52, R108.reuse, R82, R196 ;  /* 0x000000526c34723c */ /* 0x044ff000000810c4 */
        /* <DEDUP_REMOVED lines=8> */
[C---:B--2---:R-:W-:Y:S01]  /*28c50*/  HMMA.1688.F32.TF32 R52, R108.reuse, R34, R120 ;  /* 0x000000226c34723c */ /* 0x044fe20000081078 */
[----:B------:R-:W-:Y:S01]  /*28c60*/  MOV R248, R175 ;  /* 0x000000af00f87202 */ /* 0x000fe20000000f00 */
[----:B------:R-:W-:Y:S01]  /*28c70*/  IMAD.MOV.U32 R249, RZ, RZ, R174 ;  /* 0x000000fffff97224 */ /* 0x000fe200078e00ae */
[----:B------:R-:W-:Y:S05]  /*28c80*/  LDS R120, [R3+0x4680] ;  /* 0x0046800003787984 */ /* 0x000fea0000000800 */
[C---:B------:R-:W-:Y:S01]  /*28c90*/  HMMA.1688.F32.TF32 R216, R108.reuse, R10, R216 ;  /* 0x0000000a6cd8723c */ /* 0x040fe200000810d8 */
[----:B------:R-:W-:Y:S01]  /*28ca0*/  IMAD.MOV.U32 R250, RZ, RZ, R173 ;  /* 0x000000fffffa7224 */ /* 0x000fe200078e00ad */
[----:B------:R-:W-:Y:S06]  /*28cb0*/  LDS R122, [R3+0x6680] ;  /* 0x00668000037a7984 */ /* 0x000fec0000000800 */
[C---:B------:R-:W-:Y:S08]  /*28cc0*/  HMMA.1688.F32.TF32 R212, R108.reuse, R6, R212 ;  /* 0x000000066cd4723c */ /* 0x040ff000000810d4 */
[----:B-1----:R-:W-:Y:S01]  /*28cd0*/  HMMA.1688.F32.TF32 R48, R108, R30, R176 ;  /* 0x0000001e6c30723c */ /* 0x002fe200000810b0 */
[----:B------:R-:W-:Y:S04]  /*28ce0*/  STL.64 [R1+0x680], R56 ;  /* 0x0006803801007387 */ /* 0x000fe80000100a00 */
[----:B------:R1:W-:Y:S04]  /*28cf0*/  STL.64 [R1+0x688], R58 ;  /* 0x0006883a01007387 */ /* 0x0003e80000100a00 */
[----:B------:R-:W-:Y:S04]  /*28d00*/  STL.64 [R1+0x760], R52 ;  /* 0x0007603401007387 */ /* 0x000fe80000100a00 */
[----:B------:R2:W-:Y:S01]  /*28d10*/  STL.64 [R1+0x768], R54 ;  /* 0x0007683601007387 */ /* 0x0005e20000100a00 */
[----:B-1----:R-:W-:Y:S01]  /*28d20*/  HMMA.1688.F32.TF32 R56, R124, R18, R148 ;  /* 0x000000127c38723c */ /* 0x002fe20000081094 */
[----:B------:R-:W-:-:S02]  /*28d30*/  IMAD.MOV.U32 R251, RZ, RZ, R172 ;  /* 0x000000fffffb7224 */ /* 0x000fc400078e00ac */
[----:B------:R-:W-:Y:S06]  /*28d40*/  LDS R121, [R240+0x4680] ;  /* 0x00468000f0797984 */ /* 0x000fec0000000800 */
[----:B------:R-:W-:Y:S01]  /*28d50*/  STL.64 [R1+0x750], R48 ;  /* 0x0007503001007387 */ /* 0x000fe20000100a00 */
[C---:B--2---:R-:W-:Y:S03]  /*28d60*/  HMMA.1688.F32.TF32 R52, R124.reuse, R14, R152 ;  /* 0x0000000e7c34723c */ /* 0x044fe60000081098 */
[----:B------:R1:W-:Y:S04]  /*28d70*/  STL.64 [R1+0x758], R50 ;  /* 0x0007583201007387 */ /* 0x0003e80000100a00 */
[----:B------:R-:W2:Y:S01]  /*28d80*/  LDS R123, [R240+0x6680] ;  /* 0x00668000f07b7984 */ /* 0x000ea20000000800 */
[C---:B-1----:R-:W-:Y:S05]  /*28d90*/  HMMA.1688.F32.TF32 R48, R124.reuse, R26, R144 ;  /* 0x0000001a7c30723c */ /* 0x042fea0000081090 */
[----:B------:R-:W-:Y:S04]  /*28da0*/  STL.64 [R1+0x20], R56 ;  /* 0x0000203801007387 */ /* 0x000fe80000100a00 */
[----:B------:R1:W-:Y:S06]  /*28db0*/  STL.64 [R1+0x28], R58 ;  /* 0x0000283a01007387 */ /* 0x0003ec0000100a00 */
[----:B------:R-:W-:Y:S04]  /*28dc0*/  STL.64 [R1+0x160], R52 ;  /* 0x0001603401007387 */ /* 0x000fe80000100a00 */
[----:B------:R3:W-:Y:S01]  /*28dd0*/  STL.64 [R1+0x168], R54 ;  /* 0x0001683601007387 */ /* 0x0007e20000100a00 */
[C---:B-1----:R-:W-:Y:S03]  /*28de0*/  HMMA.1688.F32.TF32 R56, R124.reuse, R22, R140 ;  /* 0x000000167c38723c */ /* 0x042fe6000008108c */
[----:B------:R-:W-:Y:S05]  /*28df0*/  STL.64 [R1+0x1e0], R48 ;  /* 0x0001e03001007387 */ /* 0x000fea0000100a00 */
[C---:B---3--:R-:W-:Y:S01]  /*28e00*/  HMMA.1688.F32.TF32 R52, R124.reuse, R90, R132 ;  /* 0x0000005a7c34723c */ /* 0x048fe20000081084 */
[----:B------:R1:W-:Y:S07]  /*28e10*/  STL.64 [R1+0x1e8], R50 ;  /* 0x0001e83201007387 */ /* 0x0003ee0000100a00 */
[C---:B-1----:R-:W-:Y:S07]  /*28e20*/  HMMA.1688.F32.TF32 R48, R124.reuse, R86, R164 ;  /* 0x000000567c30723c */ /* 0x042fee00000810a4 */
[----:B------:R-:W-:Y:S04]  /*28e30*/  STL.64 [R1+0x270], R56 ;  /* 0x0002703801007387 */ /* 0x000fe80000100a00 */
[----:B------:R1:W-:Y:S04]  /*28e40*/  STL.64 [R1+0x278], R58 ;  /* 0x0002783a01007387 */ /* 0x0003e80000100a00 */
        /* <DEDUP_REMOVED lines=8> */
[----:B------:R-:W-:Y:S04]  /*28ed0*/  STL.64 [R1+0x3c8], R58 ;  /* 0x0003c83a01007387 */ /* 0x000fe80000100a00 */
[----:B------:R-:W3:Y:S04]  /*28ee0*/  LDL.LU R164, [R1+0x13d0] ;  /* 0x0013d00001a47983 */ /* 0x000ee80000300800 */
[----:B------:R1:W-:Y:S04]  /*28ef0*/  STL.64 [R1+0x660], R52 ;  /* 0x0006603401007387 */ /* 0x0003e80000100a00 */
[----:B------:R4:W-:Y:S04]  /*28f00*/  STL.64 [R1+0x668], R54 ;  /* 0x0006683601007387 */ /* 0x0009e80000100a00 */
[----:B------:R-:W-:Y:S04]  /*28f10*/  STL.64 [R1+0x650], R48 ;  /* 0x0006503001007387 */ /* 0x000fe80000100a00 */
[----:B------:R1:W-:Y:S04]  /*28f20*/  STL.64 [R1+0x658], R50 ;  /* 0x0006583201007387 */ /* 0x0003e80000100a00 */
[----:B------:R-:W3:Y:S04]  /*28f30*/  LDL.LU R165, [R1+0x13d4] ;  /* 0x0013d40001a57983 */ /* 0x000ee80000300800 */
[----:B------:R-:W3:Y:S04]  /*28f40*/  LDL.LU R166, [R1+0x13d8] ;  /* 0x0013d80001a67983 */ /* 0x000ee80000300800 */
[----:B------:R-:W3:Y:S04]  /*28f50*/  LDL.LU R167, [R1+0x13dc] ;  /* 0x0013dc0001a77983 */ /* 0x000ee80000300800 */
[----:B------:R-:W2:Y:S04]  /*28f60*/  LDL.LU R136, [R1+0x1460] ;  /* 0x0014600001887983 */ /* 0x000ea80000300800 */
[----:B------:R-:W2:Y:S04]  /*28f70*/  LDL.LU R137, [R1+0x1464] ;  /* 0x0014640001897983 */ /* 0x000ea80000300800 */
[----:B------:R-:W2:Y:S04]  /*28f80*/  LDL.LU R138, [R1+0x1468] ;  /* 0x00146800018a7983 */ /* 0x000ea80000300800 */
[----:B------:R-:W2:Y:S01]  /*28f90*/  LDL.LU R139, [R1+0x146c] ;  /* 0x00146c00018b7983 */ /* 0x000ea20000300800 */
[C---:B------:R-:W-:Y:S03]  /*28fa0*/  HMMA.1688.F32.TF32 R108, R124.reuse, R46, R156 ;  /* 0x0000002e7c6c723c */ /* 0x040fe6000008109c */
        /* <DEDUP_REMOVED lines=20> */
[----:B-1----:R-:W3:Y:S04]  /*290f0*/  LDL.LU R52, [R1+0xa20] ;  /* 0x000a200001347983 */ /* 0x002ee80000300800 */
[----:B------:R-:W3:Y:S04]  /*29100*/  LDL.LU R53, [R1+0xa24] ;  /* 0x000a240001357983 */ /* 0x000ee80000300800 */
[----:B----4-:R-:W4:Y:S04]  /*29110*/  LDL.LU R54, [R1+0xa28] ;  /* 0x000a280001367983 */ /* 0x010f280000300800 */
        /* <DEDUP_REMOVED lines=13> */
[----:B------:R-:W-:Y:S03]  /*291f0*/  HMMA.1688.F32.TF32 R204, R124, R6, R200 ;  /* 0x000000067ccc723c */ /* 0x000fe600000810c8 */
        /* <DEDUP_REMOVED lines=32> */
[----:B--2---:R-:W-:-:S02]  /*29400*/  IMAD.MOV.U32 R51, RZ, RZ, R175 ;  /* 0x000000ffff337224 */ /* 0x004fc400078e00af */
[----:B---3--:R-:W-:Y:S01]  /*29410*/  IMAD.MOV.U32 R50, RZ, RZ, R174 ;  /* 0x000000ffff327224 */ /* 0x008fe200078e00ae */
[----:B------:R-:W-:Y:S01]  /*29420*/  MOV R49, R173 ;  /* 0x000000ad00317202 */ /* 0x000fe20000000f00 */
[----:B------:R-:W-:Y:S02]  /*29430*/  IMAD.MOV.U32 R48, RZ, RZ, R172 ;  /* 0x000000ffff307224 */ /* 0x000fe400078e00ac */
        /* <DEDUP_REMOVED lines=12> */
[----:B------:R-:W-:Y:S08]  /*29500*/  HMMA.1688.F32.TF32 R48, R120, R42, R48 ;  /* 0x0000002a7830723c */ /* 0x000ff00000081030 */
[C---:B----4-:R-:W-:Y:S01]  /*29510*/  HMMA.1688.F32.TF32 R68, R124.reuse, R34, R148 ;  /* 0x000000227c44723c */ /* 0x050fe20000081094 */
[----:B------:R-:W-:Y:S04]  /*29520*/  LDS R148, [R3+0x4700] ;  /* 0x0047000003947984 */ /* 0x000fe80000000800 */
[----:B------:R-:W-:Y:S04]  /*29530*/  LDS R150, [R3+0x6700] ;  /* 0x0067000003967984 */ /* 0x000fe80000000800 */
[----:B------:R-:W-:Y:S04]  /*29540*/  LDS R149, [R240+0x4700] ;  /* 0x00470000f0957984 */ /* 0x000fe80000000800 */
[----:B------:R-:W3:Y:S10]  /*29550*/  LDS R151, [R240+0x6700] ;  /* 0x00670000f0977984 */ /* 0x000ef40000000800 */
[----:B------:R-:W-:Y:S04]  /*29560*/  STL.64 [R1+0x640], R68 ;  /* 0x0006404401007387 */ /* 0x000fe80000100a00 */
[----:B------:R-:W-:Y:S01]  /*29570*/  STL.64 [R1+0x648], R70 ;  /* 0x0006484601007387 */ /* 0x000fe20000100a00 */
[----:B--2---:R-:W-:Y:S11]  /*29580*/  HMMA.1688.F32.TF32 R64, R124, R30, R172 ;  /* 0x0000001e7c40723c */ /* 0x004ff600000810ac */
[----:B------:R-:W-:Y:S11]  /*29590*/  @!UPT UIADD3 URZ, URZ, URZ, URZ ;  /* 0x0000003f3f3ff290 */ /* 0x000ff6000fffe03f */
[----:B------:R-:W-:Y:S01]  /*295a0*/  @!UPT UIADD3 URZ, URZ, URZ, URZ ;  /* 0x0000003f3f3ff290 */ /* 0x000fe2000fffe03f */
[----:B------:R-:W-:Y:S04]  /*295b0*/  STL.64 [R1+0x580], R64 ;  /* 0x0005804001007387 */ /* 0x000fe80000100a00 */
[----:B------:R1:W-:Y:S02]  /*295c0*/  STL.64 [R1+0x588], R66 ;  /* 0x0005884201007387 */ /* 0x0003e40000100a00 */
[C---:B-1----:R-:W-:Y:S08]  /*295d0*/  HMMA.1688.F32.TF32 R64, R120.reuse, R18, R60 ;  /* 0x000000127840723c */ /* 0x042ff0000008103c */
[C---:B------:R-:W-:Y:S08]  /*295e0*/  HMMA.1688.F32.TF32 R60, R120.reuse, R14, R56 ;  /* 0x0000000e783c723c */ /* 0x040ff00000081038 */
[C---:B------:R-:W-:Y:S07]  /*295f0*/  HMMA.1688.F32.TF32 R56, R120.reuse, R26, R188 ;  /* 0x0000001a7838723c */ /* 0x040fee00000810bc */
        /* <DEDUP_REMOVED lines=8> */
[C---:B-1----:R-:W-:Y:S08]  /*29680*/  HMMA.1688.F32.TF32 R56, R120.reuse, R86, R52 ;  /* 0x000000567838723c */ /* 0x042ff00000081034 */
[C---:B------:R-:W-:Y:S01]  /*29690*/  HMMA.1688.F32.TF32 R52, R120.reuse, R82, R184 ;  /* 0x000000527834723c */ /* 0x040fe200000810b8 */
[----:B------:R-:W-:Y:S04]  /*296a0*/  STL.64 [R1+0x250], R64 ;  /* 0x0002504001007387 */ /* 0x000fe80000100a00 */
[----:B------:R-:W-:Y:S04]  /*296b0*/  STL.64 [R1+0x258], R66 ;  /* 0x0002584201007387 */ /* 0x000fe80000100a00 */
        /* <DEDUP_REMOVED lines=10> */
[----:B-1----:R-:W-:Y:S01]  /*29760*/  HMMA.1688.F32.TF32 R48, R120, R30, R156 ;  /* 0x0000001e7830723c */ /* 0x002fe2000008109c */
[----:B------:R-:W-:-:S06]  /*29770*/  IMAD.MOV.U32 R184, RZ, RZ, R45 ;  /* 0x000000ffffb87224 */ /* 0x000fcc00078e002d */
[----:B------:R-:W-:Y:S04]  /*29780*/  STL.64 [R1+0x780], R56 ;  /* 0x0007803801007387 */ /* 0x000fe80000100a00 */
[----:B------:R-:W-:Y:S04]  /*29790*/  STL.64 [R1+0x788], R58 ;  /* 0x0007883a01007387 */ /* 0x000fe80000100a00 */
[----:B------:R1:W-:Y:S01]  /*297a0*/  STL.64 [R1+0x7a0], R52 ;  /* 0x0007a03401007387 */ /* 0x0003e20000100a00 */
[----:B------:R-:W-:-:S03]  /*297b0*/  IMAD.MOV.U32 R185, RZ, RZ, R8 ;  /* 0x000000ffffb97224 */ /* 0x000fc600078e0008 */
[----:B------:R2:W-:Y:S01]  /*297c0*/  STL.64 [R1+0x7a8], R54 ;  /* 0x0007a83601007387 */ /* 0x0005e20000100a00 */
[----:B------:R-:W-:-:S03]  /*297d0*/  MOV R186, R2 ;  /* 0x0000000200ba7202 */ /* 0x000fc60000000f00 */
[----:B------:R2:W-:Y:S01]  /*297e0*/  STL.64 [R1+0x790], R48 ;  /* 0x0007903001007387 */ /* 0x0005e20000100a00 */
[----:B------:R-:W-:-:S03]  /*297f0*/  IMAD.MOV.U32 R187, RZ, RZ, R0 ;  /* 0x000000ffffbb7224 */ /* 0x000fc600078e0000 */
[----:B------:R3:W-:Y:S01]  /*29800*/  STL.64 [R1+0x798], R50 ;  /* 0x0007983201007387 */ /* 0x0007e20000100a00 */
[----:B-1----:R-:W-:-:S03]  /*29810*/  IMAD.MOV.U32 R52, RZ, RZ, R9 ;  /* 0x000000ffff347224 */ /* 0x002fc600078e0009 */
[----:B------:R-:W4:Y:S01]  /*29820*/  LDL.LU R45, [R1+0x3064] ;  /* 0x00306400012d7983 */ /* 0x000f220000300800 */
[----:B------:R-:W-:-:S03]  /*29830*/  IMAD.MOV.U32 R53, RZ, RZ, R243 ;  /* 0x000000ffff357224 */ /* 0x000fc600078e00f3 */
[----:B------:R-:W4:Y:S01]  /*29840*/  LDL.LU R8, [R1+0x3060] ;  /* 0x0030600001087983 */ /* 0x000f220000300800 */
[----:B--2---:R-:W-:-:S03]  /*29850*/  IMAD.MOV.U32 R54, RZ, RZ, R73 ;  /* 0x000000ffff367224 */ /* 0x004fc600078e0049 */
[----:B------:R-:W2:Y:S01]  /*29860*/  LDL.LU R2, [R1+0x305c] ;  /* 0x00305c0001027983 */ /* 0x000ea20000300800 */
[----:B------:R-:W-:-:S03]  /*29870*/  MOV R55, R160 ;  /* 0x000000a000377202 */ /* 0x000fc60000000f00 */
[----:B------:R-:W2:Y:S04]  /*29880*/  LDL.LU R0, [R1+0x3058] ;  /* 0x0030580001007983 */ /* 0x000ea80000300800 */
[----:B------:R-:W2:Y:S04]  /*29890*/  LDL.LU R9, [R1+0x3054] ;  /* 0x0030540001097983 */ /* 0x000ea80000300800 */
[----:B------:R-:W2:Y:S04]  /*298a0*/  LDL.LU R243, [R1+0x3050] ;  /* 0x0030500001f37983 */ /* 0x000ea80000300800 */
[----:B------:R-:W2:Y:S04]  /*298b0*/  LDL.LU R73, [R1+0x304c] ;  /* 0x00304c0001497983 */ /* 0x000ea80000300800 */
[----:B------:R-:W4:Y:S01]  /*298c0*/  LDL.LU R160, [R1+0x3048] ;  /* 0x0030480001a07983 */ /* 0x000f220000300800 */
[----:B------:R-:W-:-:S02]  /*298d0*/  IMAD.MOV.U32 R244, RZ, RZ, R72 ;  /* 0x000000fffff47224 */ /* 0x000fc400078e0048 */
[----:B------:R-:W-:Y:S01]  /*298e0*/  IMAD.MOV.U32 R245, RZ, RZ, R161 ;  /* 0x000000fffff57224 */ /* 0x000fe200078e00a1 */
[----:B------:R-:W4:Y:S01]  /*298f0*/  LDL.LU R72, [R1+0x3044] ;  /* 0x0030440001487983 */ /* 0x000f220000300800 */
[----:B------:R-:W-:Y:S02]  /*29900*/  IMAD.MOV.U32 R246, RZ, RZ, R241 ;  /* 0x000000fffff67224 */ /* 0x000fe400078e00f1 */
[----:B------:R-:W-:Y:S01]  /*29910*/  IMAD.MOV.U32 R247, RZ, RZ, R242 ;  /* 0x000000fffff77224 */ /* 0x000fe200078e00f2 */
        /* <DEDUP_REMOVED lines=23> */
[----:B---3--:R-:W-:Y:S03]  /*29a90*/  HMMA.1688.F32.TF32 R188, R148, R6, R168 ;  /* 0x0000000694bc723c */ /* 0x008fe600000810a8 */
        /* <DEDUP_REMOVED lines=9> */
[----:B--2---:R-:W-:Y:S01]  /*29b30*/  IMAD.MOV.U32 R158, RZ, RZ, R73 ;  /* 0x000000ffff9e7224 */ /* 0x004fe200078e0049 */
[----:B----4-:R-:W-:-:S02]  /*29b40*/  MOV R157, R160 ;  /* 0x000000a0009d7202 */ /* 0x010fc40000000f00 */
[----:B------:R-:W2:Y:S04]  /*29b50*/  LDL.LU R160, [R1+0x3034] ;  /* 0x0030340001a07983 */ /* 0x000ea80000300800 */
[----:B------:R-:W4:Y:S01]  /*29b60*/  LDL.LU R73, [R1+0x3030] ;  /* 0x0030300001497983 */ /* 0x000f220000300800 */
[----:B------:R-:W-:Y:S01]  /*29b70*/  IMAD.MOV.U32 R159, RZ, RZ, R243 ;  /* 0x000000ffff9f7224 */ /* 0x000fe200078e00f3 */
[----:B------:R-:W-:Y:S02]  /*29b80*/  MOV R230, R161 ;  /* 0x000000a100e67202 */ /* 0x000fe40000000f00 */
[----:B------:R-:W3:Y:S01]  /*29b90*/  LDL.LU R243, [R1+0x302c] ;  /* 0x00302c0001f37983 */ /* 0x000ee20000300800 */
[----:B------:R-:W-:Y:S02]  /*29ba0*/  IMAD.MOV.U32 R229, RZ, RZ, R241 ;  /* 0x000000ffffe57224 */ /* 0x000fe400078e00f1 */
[----:B------:R-:W-:-:S02]  /*29bb0*/  IMAD.MOV.U32 R228, RZ, RZ, R242 ;  /* 0x000000ffffe47224 */ /* 0x000fc400078e00f2 */
[----:B------:R-:W3:Y:S01]  /*29bc0*/  LDL.LU R242, [R1+0x3028] ;  /* 0x0030280001f27983 */ /* 0x000ee20000300800 */
[----:B------:R-:W-:-:S03]  /*29bd0*/  IMAD.MOV.U32 R231, RZ, RZ, R72 ;  /* 0x000000ffffe77224 */ /* 0x000fc600078e0048 */
[----:B------:R-:W3:Y:S04]  /*29be0*/  LDL.LU R241, [R1+0x3024] ;  /* 0x0030240001f17983 */ /* 0x000ee80000300800 */
[----:B------:R-:W3:Y:S04]  /*29bf0*/  LDL.LU R161, [R1+0x3020] ;  /* 0x0030200001a17983 */ /* 0x000ee80000300800 */
[----:B------:R-:W3:Y:S01]  /*29c00*/  LDL.LU R72, [R1+0x301c] ;  /* 0x00301c0001487983 */ /* 0x000ee20000300800 */
[----:B--2---:R-:W-:Y:S02]  /*29c10*/  IMAD.MOV.U32 R69, RZ, RZ, R160 ;  /* 0x000000ffff457224 */ /* 0x004fe400078e00a0 */
[----:B----4-:R-:W-:-:S02]  /*29c20*/  IMAD.MOV.U32 R68, RZ, RZ, R73 ;  /* 0x000000ffff447224 */ /* 0x010fc400078e0049 */
[----:B------:R-:W2:Y:S04]  /*29c30*/  LDL.LU R73, [R1+0x3018] ;  /* 0x0030180001497983 */ /* 0x000ea80000300800 */
[----:B------:R-:W4:Y:S04]  /*29c40*/  LDL.LU R160, [R1+0x3014] ;  /* 0x0030140001a07983 */ /* 0x000f280000300800 */
[----:B------:R-:W4:Y:S04]  /*29c50*/  LDL.LU R70, [R1+0xa08] ;  /* 0x000a080001467983 */ /* 0x000f280000300800 */
[----:B------:R-:W4:Y:S04]  /*29c60*/  LDL.LU R71, [R1+0xa0c] ;  /* 0x000a0c0001477983 */ /* 0x000f280000300800 */
[----:B------:R-:W4:Y:S01]  /*29c70*/  LDL.LU R92, [R1+0xc20] ;  /* 0x000c2000015c7983 */ /* 0x000f220000300800 */
[----:B---3--:R-:W-:-:S03]  /*29c80*/  IMAD.MOV.U32 R93, RZ, RZ, R72 ;  /* 0x000000ffff5d7224 */ /* 0x008fc600078e0048 */
[----:B------:R-:W3:Y:S01]  /*29c90*/  LDL.LU R72, [R1+0x3010] ;  /* 0x0030100001487983 */ /* 0x000ee20000300800 */
[----:B------:R-:W-:Y:S01]  /*29ca0*/  IMAD.MOV.U32 R76, RZ, RZ, R161 ;  /* 0x000000ffff4c7224 */ /* 0x000fe200078e00a1 */
[----:B------:R-:W-:Y:S01]  /*29cb0*/  HMMA.1688.F32.TF32 R112, R124, R74, R112 ;  /* 0x0000004a7c70723c */ /* 0x000fe20000081070 */
[----:B------:R-:W-:Y:S01]  /*29cc0*/  IMAD.MOV.U32 R77, RZ, RZ, R241 ;  /* 0x000000ffff4d7224 */ /* 0x000fe200078e00f1 */
[----:B------:R-:W-:Y:S01]  /*29cd0*/  MOV R79, R243 ;  /* 0x000000f3004f7202 */ /* 0x000fe20000000f00 */
[----:B------:R-:W-:-:S05]  /*29ce0*/  IMAD.MOV.U32 R78, RZ, RZ, R242 ;  /* 0x000000ffff4e7224 */ /* 0x000fca00078e00f2 */
[C---:B------:R-:W-:Y:S08]  /*29cf0*/  HMMA.1688.F32.TF32 R116, R124.reuse, R162, R116 ;  /* 0x000000a27c74723c */ /* 0x040ff00000081074 */
[----:B------:R-:W-:Y:S08]  /*29d00*/  HMMA.1688.F32.TF32 R208, R124, R10, R208 ;  /* 0x0000000a7cd0723c */ /* 0x000ff000000810d0 */
[C---:B------:R-:W-:Y:S01]  /*29d10*/  HMMA.1688.F32.TF32 R124, R120.reuse, R46, R144 ;  /* 0x0000002e787c723c */ /* 0x040fe20000081090 */
[----:B------:R-:W-:Y:S04]  /*29d20*/  LDS R144, [R3+0x4780] ;  /* 0x0047800003907984 */ /* 0x000fe80000000800 */
[----:B------:R-:W-:Y:S03]  /*29d30*/  LDS R146, [R3+0x6780] ;  /* 0x0067800003927984 */ /* 0x000fe60000000800 */
[C---:B------:R-:W-:Y:S01]  /*29d40*/  HMMA.1688.F32.TF32 R128, R120.reuse, R74, R128 ;  /* 0x0000004a7880723c */ /* 0x040fe20000081080 */
[----:B------:R-:W-:Y:S04]  /*29d50*/  LDS R145, [R240+0x4780] ;  /* 0x00478000f0917984 */ /* 0x000fe80000000800 */
[----:B------:R-:W1:Y:S03]  /*29d60*/  LDS R147, [R240+0x6780] ;  /* 0x00678000f0937984 */ /* 0x000e660000000800 */
[C---:B------:R-:W-:Y:S08]  /*29d70*/  HMMA.1688.F32.TF32 R132, R120.reuse, R162, R132 ;  /* 0x000000a27884723c */ /* 0x040ff00000081084 */
[C---:B------:R-:W-:Y:S08]  /*29d80*/  HMMA.1688.F32.TF32 R200, R120.reuse, R10, R200 ;  /* 0x0000000a78c8723c */ /* 0x040ff000000810c8 */
[----:B------:R-:W-:Y:S08]  /*29d90*/  HMMA.1688.F32.TF32 R196, R120, R6, R196 ;  /* 0x0000000678c4723c */ /* 0x000ff000000810c4 */
[----:B------:R-:W-:Y:S07]  /*29da0*/  HMMA.1688.F32.TF32 R120, R148, R46, R152 ;  /* 0x0000002e9478723c */ /* 0x000fee0000081098 */
[----:B------:R-:W-:Y:S01]  /*29db0*/  IMAD.MOV.U32 R152, RZ, RZ, R9 ;  /* 0x000000ffff987224 */ /* 0x000fe200078e0009 */
[----:B--2---:R-:W-:-:S02]  /*29dc0*/  MOV R94, R73 ;  /* 0x00000049005e7202 */ /* 0x004fc40000000f00 */
[----:B------:R-:W2:Y:S01]  /*29dd0*/  LDL.LU R73, [R1+0x300c] ;  /* 0x00300c0001497983 */ /* 0x000ea20000300800 */
[----:B----4-:R-:W-:-:S03]  /*29de0*/  IMAD.MOV.U32 R95, RZ, RZ, R160 ;  /* 0x000000ffff5f7224 */ /* 0x010fc600078e00a0 */
        /* <DEDUP_REMOVED lines=25> */
[----:B------:R-:W2:Y:S01]  /*29f80*/  LDL.LU R9, [R1+0x2ff4] ;  /* 0x002ff40001097983 */ /* 0x000ea20000300800 */
[----:B------:R-:W-:-:S02]  /*29f90*/  IMAD.MOV.U32 R153, RZ, RZ, R0 ;  /* 0x000000ffff997224 */ /* 0x000fc400078e0000 */
[----:B------:R-:W-:Y:S01]  /*29fa0*/  IMAD.MOV.U32 R154, RZ, RZ, R2 ;  /* 0x000000ffff9a7224 */ /* 0x000fe200078e0002 */
[----:B------:R-:W3:Y:S01]  /*29fb0*/  LDL.LU R0, [R1+0x2ff0] ;  /* 0x002ff00001007983 */ /* 0x000ee20000300800 */
[----:B------:R-:W-:Y:S01]  /*29fc0*/  IMAD.MOV.U32 R155, RZ, RZ, R8 ;  /* 0x000000ffff9b7224 */ /* 0x000fe200078e0008 */
[C---:B------:R-:W-:Y:S02]  /*29fd0*/  HMMA.1688.F32.TF32 R192, R148.reuse, R10, R164 ;  /* 0x0000000a94c0723c */ /* 0x040fe400000810a4 */
[----:B------:R-:W3:Y:S04]  /*29fe0*/  LDL.LU R2, [R1+0x2fec] ;  /* 0x002fec0001027983 */ /* 0x000ee80000300800 */
[----:B------:R-:W3:Y:S04]  /*29ff0*/  LDL.LU R8, [R1+0x2fe8] ;  /* 0x002fe80001087983 */ /* 0x000ee80000300800 */
[----:B------:R-:W3:Y:S04]  /*2a000*/  LDL.LU R164, [R1+0x1510] ;  /* 0x0015100001a47983 */ /* 0x000ee80000300800 */
[----:B------:R-:W3:Y:S04]  /*2a010*/  LDL.LU R165, [R1+0x1514] ;  /* 0x0015140001a57983 */ /* 0x000ee80000300800 */
[----:B------:R-:W3:Y:S04]  /*2a020*/  LDL.LU R166, [R1+0x1518] ;  /* 0x0015180001a67983 */ /* 0x000ee80000300800 */
[----:B------:R-:W3:Y:S01]  /*2a030*/  LDL.LU R167, [R1+0x151c] ;  /* 0x00151c0001a77983 */ /* 0x000ee20000300800 */
[C---:B------:R-:W-:Y:S08]  /*2a040*/  HMMA.1688.F32.TF32 R92, R148.reuse, R86, R92 ;  /* 0x00000056945c723c */ /* 0x040ff0000008105c */
[----:B------:R-:W-:Y:S01]  /*2a050*/  HMMA.1688.F32.TF32 R76, R148, R82, R76 ;  /* 0x00000052944c723c */ /* 0x000fe2000008104c */
[----:B--2---:R-:W-:-:S02]  /*2a060*/  MOV R180, R9 ;  /* 0x0000000900b47202 */ /* 0x004fc40000000f00 */
[----:B------:R-:W2:Y:S05]  /*2a070*/  LDL.LU R9, [R1+0x2fe4] ;  /* 0x002fe40001097983 */ /* 0x000eaa0000300800 */
[C---:B------:R-:W-:Y:S08]  /*2a080*/  HMMA.1688.F32.TF32 R104, R148.reuse, R18, R104 ;  /* 0x000000129468723c */ /* 0x040ff00000081068 */
[C---:B------:R-:W-:Y:S08]  /*2a090*/  HMMA.1688.F32.TF32 R100, R148.reuse, R14, R100 ;  /* 0x0000000e9464723c */ /* 0x040ff00000081064 */
[C---:B------:R-:W-:Y:S08]  /*2a0a0*/  HMMA.1688.F32.TF32 R96, R148.reuse, R26, R96 ;  /* 0x0000001a9460723c */ /* 0x040ff00000081060 */
[----:B------:R-:W-:Y:S01]  /*2a0b0*/  HMMA.1688.F32.TF32 R220, R148, R22, R220 ;  /* 0x0000001694dc723c */ /* 0x000fe200000810dc */
[----:B------:R-:W-:-:S02]  /*2a0c0*/  IMAD.MOV.U32 R181, RZ, RZ, R243 ;  /* 0x000000ffffb57224 */ /* 0x000fc400078e00f3 */
[----:B------:R-:W4:Y:S05]  /*2a0d0*/  LDL.LU R243, [R1+0x2fe0] ;  /* 0x002fe00001f37983 */ /* 0x000f2a0000300800 */
[C---:B------:R-:W-:Y:S01]  /*2a0e0*/  HMMA.1688.F32.TF32 R224, R148.reuse, R90, R224 ;  /* 0x0000005a94e0723c */ /* 0x040fe200000810e0 */
[----:B------:R-:W-:Y:S04]  /*2a0f0*/  STL.64 [R1], R104 ;  /* 0x0000006801007387 */ /* 0x000fe80000100a00 */
[----:B------:R1:W-:Y:S03]  /*2a100*/  STL.64 [R1+0x8], R106 ;  /* 0x0000086a01007387 */ /* 0x0003e60000100a00 */
[C---:B------:R-:W-:Y:S01]  /*2a110*/  HMMA.1688.F32.TF32 R68, R148.reuse, R42, R68 ;  /* 0x0000002a9444723c */ /* 0x040fe20000081044 */
[----:B-1----:R-:W4:Y:S04]  /*2a120*/  LDL.LU.64 R106, [R1+0x2fd8] ;  /* 0x002fd800016a7983 */ /* 0x002f280000300a00 */
[----:B------:R-:W4:Y:S04]  /*2a130*/  LDL.LU.64 R104, [R1+0x2fd0] ;  /* 0x002fd00001687983 */ /* 0x000f280000300a00 */
[----:B------:R-:W-:Y:S04]  /*2a140*/  STL.64 [R1+0xb0], R100 ;  /* 0x0000b06401007387 */ /* 0x000fe80000100a00 */
[----:B------:R1:W-:Y:S01]  /*2a150*/  STL.64 [R1+0xb8], R102 ;  /* 0x0000b86601007387 */ /* 0x0003e20000100a00 */
[C---:B------:R-:W-:Y:S03]  /*2a160*/  HMMA.1688.F32.TF32 R228, R148.reuse, R38, R228 ;  /* 0x0000002694e4723c */ /* 0x040fe600000810e4 */
        /* <DEDUP_REMOVED lines=10> */
[----:B-1----:R-:W4:Y:S05]  /*2a210*/  LDL.LU.64 R222, [R1+0x2fa8] ;  /* 0x002fa80001de7983 */ /* 0x002f2a0000300a00 */
[C---:B------:R-:W-:Y:S01]  /*2a220*/  HMMA.1688.F32.TF32 R136, R148.reuse, R162, R136 ;  /* 0x000000a29488723c */ /* 0x040fe20000081088 */
[----:B------:R-:W4:Y:S04]  /*2a230*/  LDL.LU.64 R220, [R1+0x2fa0] ;  /* 0x002fa00001dc7983 */ /* 0x000f280000300a00 */
[----:B------:R-:W-:Y:S03]  /*2a240*/  STL.64 [R1+0x2f0], R224 ;  /* 0x0002f0e001007387 */ /* 0x000fe60000100a00 */
[----:B------:R-:W-:Y:S01]  /*2a250*/  HMMA.1688.F32.TF32 R148, R148, R30, R152 ;  /* 0x0000001e9494723c */ /* 0x000fe20000081098 */
[----:B------:R1:W-:Y:S04]  /*2a260*/  STL.64 [R1+0x2f8], R226 ;  /* 0x0002f8e201007387 */ /* 0x0003e80000100a00 */
[----:B-1----:R-:W4:Y:S04]  /*2a270*/  LDL.LU.64 R226, [R1+0x2f98] ;  /* 0x002f980001e27983 */ /* 0x002f280000300a00 */
[----:B------:R-:W4:Y:S04]  /*2a280*/  LDL.LU.64 R224, [R1+0x2f90] ;  /* 0x002f900001e07983 */ /* 0x000f280000300a00 */
[----:B------:R-:W-:Y:S04]  /*2a290*/  STL.64 [R1+0x330], R92 ;  /* 0x0003305c01007387 */ /* 0x000fe80000100a00 */
        /* <DEDUP_REMOVED lines=19> */
[----:B------:R-:W4:Y:S04]  /*2a3d0*/  LDL.LU.64 R154, [R1+0x2f38] ;  /* 0x002f3800019a7983 */ /* 0x000f280000300a00 */
[----:B------:R-:W4:Y:S04]  /*2a3e0*/  LDL.LU.64 R152, [R1+0x2f30] ;  /* 0x002f300001987983 */ /* 0x000f280000300a00 */
[----:B------:R3:W-:Y:S04]  /*2a3f0*/  STL.64 [R1+0x7f0], R148 ;  /* 0x0007f09401007387 */ /* 0x0007e80000100a00 */
[----:B------:R1:W-:Y:S01]  /*2a400*/  STL.64 [R1+0x7f8], R150 ;  /* 0x0007f89601007387 */ /* 0x0003e20000100a00 */
[----:B---3--:R-:W-:-:S02]  /*2a410*/  IMAD.MOV.U32 R149, RZ, RZ, R8 ;  /* 0x000000ffff957224 */ /* 0x008fc400078e0008 */
[----:B-1----:R-:W-:Y:S02]  /*2a420*/  IMAD.MOV.U32 R150, RZ, RZ, R2 ;  /* 0x000000ffff967224 */ /* 0x002fe400078e0002 */
[----:B--2---:R-:W-:Y:S02]  /*2a430*/  IMAD.MOV.U32 R148, RZ, RZ, R9 ;  /* 0x000000ffff947224 */ /* 0x004fe400078e0009 */
[----:B------:R-:W-:Y:S01]  /*2a440*/  IMAD.MOV.U32 R151, RZ, RZ, R0 ;  /* 0x000000ffff977224 */ /* 0x000fe200078e0000 */
[C---:B------:R-:W-:Y:S08]  /*2a450*/  HMMA.1688.F32.TF32 R64, R144.reuse, R22, R64 ;  /* 0x000000169040723c */ /* 0x040ff00000081040 */
[C---:B------:R-:W-:Y:S08]  /*2a460*/  HMMA.1688.F32.TF32 R8, R144.reuse, R10, R148 ;  /* 0x0000000a9008723c */ /* 0x040ff00000081094 */
[----:B------:R-:W-:Y:S01]  /*2a470*/  HMMA.1688.F32.TF32 R148, R144, R26, R232 ;  /* 0x0000001a9094723c */ /* 0x000fe200000810e8 */
[----:B------:R-:W-:-:S02]  /*2a480*/  IMAD.MOV.U32 R236, RZ, RZ, R45 ;  /* 0x000000ffffec7224 */ /* 0x000fc400078e002d */
[----:B------:R-:W-:Y:S01]  /*2a490*/  IMAD.MOV.U32 R237, RZ, RZ, R44 ;  /* 0x000000ffffed7224 */ /* 0x000fe200078e002c */
[----:B----4-:R-:W-:Y:S01]  /*2a4a0*/  MOV R61, R160 ;  /* 0x000000a0003d7202 */ /* 0x010fe20000000f00 */
[----:B------:R-:W-:Y:S02]  /*2a4b0*/  IMAD.MOV.U32 R62, RZ, RZ, R73 ;  /* 0x000000ffff3e7224 */ /* 0x000fe400078e0049 */
[----:B------:R-:W-:Y:S01]  /*2a4c0*/  IMAD.MOV.U32 R63, RZ, RZ, R72 ;  /* 0x000000ffff3f7224 */ /* 0x000fe200078e0048 */
[C---:B------:R-:W-:Y:S01]  /*2a4d0*/  HMMA.1688.F32.TF32 R44, R144.reuse, R46, R164 ;  /* 0x0000002e902c723c */ /* 0x040fe200000810a4 */
[----:B------:R-:W-:Y:S01]  /*2a4e0*/  IMAD.MOV.U32 R60, RZ, RZ, R161 ;  /* 0x000000ffff3c7224 */ /* 0x000fe200078e00a1 */
[----:B------:R-:W2:Y:S01]  /*2a4f0*/  LDL.LU.64 R164, [R1+0x2f28] ;  /* 0x002f280001a47983 */ /* 0x000ea20000300a00 */
[----:B------:R-:W-:Y:S01]  /*2a500*/  MOV R238, R17 ;  /* 0x0000001100ee7202 */ /* 0x000fe20000000f00 */
[----:B------:R-:W-:Y:S02]  /*2a510*/  IMAD.MOV.U32 R239, RZ, RZ, R16 ;  /* 0x000000ffffef7224 */ /* 0x000fe400078e0010 */
[----:B------:R-:W-:Y:S01]  /*2a520*/  IMAD.MOV.U32 R182, RZ, RZ, R242 ;  /* 0x000000ffffb67224 */ /* 0x000fe200078e00f2 */
[----:B------:R-:W-:Y:S01]  /*2a530*/  MOV R251, R4 ;  /* 0x0000000400fb7202 */ /* 0x000fe20000000f00 */
[C---:B------:R-:W-:Y:S01]  /*2a540*/  HMMA.1688.F32.TF32 R72, R144.reuse, R74, R168 ;  /* 0x0000004a9048723c */ /* 0x040fe200000810a8 */
[----:B------:R-:W2:Y:S04]  /*2a550*/  LDL.LU.64 R170, [R1+0x2f20] ;  /* 0x002f200001aa7983 */ /* 0x000ea80000300a00 */
[----:B------:R-:W4:Y:S03]  /*2a560*/  LDL.LU.64 R168, [R1+0x2f18] ;  /* 0x002f180001a87983 */ /* 0x000f260000300a00 */
[----:B------:R-:W-:Y:S01]  /*2a570*/  HMMA.1688.F32.TF32 R160, R144, R162, R48 ;  /* 0x000000a290a0723c */ /* 0x000fe20000081030 */
[----:B------:R-:W2:Y:S01]  /*2a580*/  LDL R48, [R1+0x2164] ;  /* 0x0021640001307983 */ /* 0x000ea20000100800 */
[----:B------:R-:W-:Y:S01]  /*2a590*/  MOV R242, R65 ;  /* 0x0000004100f27202 */ /* 0x000fe20000000f00 */
[----:B------:R-:W-:-:S02]  /*2a5a0*/  IMAD.MOV.U32 R2, RZ, RZ, R66 ;  /* 0x000000ffff027224 */ /* 0x000fc400078e0042 */
[----:B------:R-:W-:Y:S01]  /*2a5b0*/  STL.64 [R1+0xa0], R148 ;  /* 0x0000a09401007387 */ /* 0x000fe20000100a00 */
[----:B------:R-:W-:-:S03]  /*2a5c0*/  IMAD.MOV.U32 R0, RZ, RZ, R67 ;  /* 0x000000ffff007224 */ /* 0x000fc600078e0043 */
[----:B------:R-:W-:Y:S04]  /*2a5d0*/  STL.64 [R1+0xa8], R150 ;  /* 0x0000a89601007387 */ /* 0x000fe80000100a00 */
[----:B------:R1:W-:Y:S01]  /*2a5e0*/  STL [R1+0x1a0], R64 ;  /* 0x0001a04001007387 */ /* 0x0003e20000100800 */
[----:B------:R-:W-:Y:S02]  /*2a5f0*/  IMAD.MOV.U32 R248, RZ, RZ, R13 ;  /* 0x000000fffff87224 */ /* 0x000fe400078e000d */
[----:B------:R-:W-:Y:S02]  /*2a600*/  IMAD.MOV.U32 R249, RZ, RZ, R12 ;  /* 0x000000fffff97224 */ /* 0x000fe400078e000c */
[----:B------:R-:W-:Y:S02]  /*2a610*/  IMAD.MOV.U32 R250, RZ, RZ, R5 ;  /* 0x000000fffffa7224 */ /* 0x000fe400078e0005 */
[----:B------:R-:W-:Y:S01]  /*2a620*/  IMAD.MOV.U32 R183, RZ, RZ, R241 ;  /* 0x000000ffffb77224 */ /* 0x000fe200078e00f1 */
[C---:B------:R-:W-:Y:S01]  /*2a630*/  HMMA.1688.F32.TF32 R16, R144.reuse, R18, R176 ;  /* 0x000000129010723c */ /* 0x040fe200000810b0 */
[----:B------:R-:W-:Y:S04]  /*2a640*/  LDS R176, [R3+0x8280] ;  /* 0x0082800003b07984 */ /* 0x000fe80000000800 */
[----:B------:R-:W-:Y:S03]  /*2a650*/  LDS R178, [R3+0xa280] ;  /* 0x00a2800003b27984 */ /* 0x000fe60000000800 */
[C---:B-1----:R-:W-:Y:S01]  /*2a660*/  HMMA.1688.F32.TF32 R64, R144.reuse, R90, R60 ;  /* 0x0000005a9040723c */ /* 0x042fe2000008103c */
[----:B------:R-:W-:Y:S04]  /*2a670*/  LDS R177, [R240+0x8280] ;  /* 0x00828000f0b17984 */ /* 0x000fe80000000800 */
[----:B------:R-:W-:Y:S03]  /*2a680*/  LDS R179, [R240+0xa280] ;  /* 0x00a28000f0b37984 */ /* 0x000fe60000000800 */
[C---:B------:R-:W-:Y:S01]  /*2a690*/  HMMA.1688.F32.TF32 R60, R144.reuse, R86, R56 ;  /* 0x00000056903c723c */ /* 0x040fe20000081038 */
[----:B------:R-:W-:Y:S04]  /*2a6a0*/  LDS R166, [R3+0xa400] ;  /* 0x00a4000003a67984 */ /* 0x000fe80000000800 */
[----:B------:R-:W-:Y:S03]  /*2a6b0*/  LDS R167, [R240+0xa400] ;  /* 0x00a40000f0a77984 */ /* 0x000fe60000000800 */
[C---:B------:R-:W-:Y:S01]  /*2a6c0*/  HMMA.1688.F32.TF32 R56, R144.reuse, R82, R236 ;  /* 0x000000529038723c */ /* 0x040fe200000810ec */
[----:B------:R-:W-:Y:S04]  /*2a6d0*/  LDS R82, [R3+0xa100] ;  /* 0x00a1000003527984 */ /* 0x000fe80000000800 */
[----:B------:R-:W-:Y:S04]  /*2a6e0*/  LDS R83, [R240+0xa100] ;  /* 0x00a10000f0537984 */ /* 0x000fe80000000800 */
[----:B------:R-:W-:Y:S04]  /*2a6f0*/  STL.64 [R1+0x210], R64 ;  /* 0x0002104001007387 */ /* 0x000fe80000100a00 */
[----:B------:R1:W-:Y:S04]  /*2a700*/  STL.64 [R1+0x218], R66 ;  /* 0x0002184201007387 */ /* 0x0003e80000100a00 */
[----:B------:R-:W-:Y:S04]  /*2a710*/  STL.64 [R1+0x260], R60 ;  /* 0x0002603c01007387 */ /* 0x000fe80000100a00 */
[----:B------:R1:W-:Y:S02]  /*2a720*/  STL.64 [R1+0x268], R62 ;  /* 0x0002683e01007387 */ /* 0x0003e40000100a00 */
[C---:B-1----:R-:W-:Y:S02]  /*2a730*/  HMMA.1688.F32.TF32 R64, R144.reuse, R42, R244 ;  /* 0x0000002a9040723c */ /* 0x042fe400000810f4 */
[----:B------:R-:W-:Y:S04]  /*2a740*/  STL.64 [R1+0x2e0], R56 ;  /* 0x0002e03801007387 */ /* 0x000fe80000100a00 */
[----:B------:R1:W-:Y:S02]  /*2a750*/  STL.64 [R1+0x2e8], R58 ;  /* 0x0002e83a01007387 */ /* 0x0003e40000100a00 */
[C---:B------:R-:W-:Y:S02]  /*2a760*/  HMMA.1688.F32.TF32 R60, R144.reuse, R38, R52 ;  /* 0x00000026903c723c */ /* 0x040fe40000081034 */
[----:B------:R-:W-:Y:S04]  /*2a770*/  LDS R38, [R3+0xa000] ;  /* 0x00a0000003267984 */ /* 0x000fe80000000800 */
[----:B------:R-:W-:Y:S02]  /*2a780*/  LDS R39, [R240+0xa000] ;  /* 0x00a00000f0277984 */ /* 0x000fe40000000800 */
[C---:B-1----:R-:W-:Y:S02]  /*2a790*/  HMMA.1688.F32.TF32 R56, R144.reuse, R34, R184 ;  /* 0x000000229038723c */ /* 0x042fe400000810b8 */
[----:B------:R-:W-:Y:S04]  /*2a7a0*/  LDS R42, [R3+0xa080] ;  /* 0x00a08000032a7984 */ /* 0x000fe80000000800 */
[----:B------:R-:W-:Y:S02]  /*2a7b0*/  LDS R43, [R240+0xa080] ;  /* 0x00a08000f02b7984 */ /* 0x000fe40000000800 */
[----:B------:R-:W-:Y:S02]  /*2a7c0*/  HMMA.1688.F32.TF32 R52, R144, R30, R248 ;  /* 0x0000001e9034723c */ /* 0x000fe400000810f8 */
[----:B------:R-:W-:Y:S04]  /*2a7d0*/  STL.64 [R1+0x730], R64 ;  /* 0x0007304001007387 */ /* 0x000fe80000100a00 */
[----:B------:R-:W-:Y:S04]  /*2a7e0*/  STL.64 [R1+0x738], R66 ;  /* 0x0007384201007387 */ /* 0x000fe80000100a00 */
[----:B------:R-:W-:Y:S04]  /*2a7f0*/  STL.64 [R1+0x5f0], R60 ;  /* 0x0005f03c01007387 */ /* 0x000fe80000100a00 */
[----:B------:R1:W-:Y:S01]  /*2a800*/  STL.64 [R1+0x5f8], R62 ;  /* 0x0005f83e01007387 */ /* 0x0003e20000100a00 */
[----:B------:R-:W-:-:S03]  /*2a810*/  IMAD.MOV.U32 R184, RZ, RZ, R20 ;  /* 0x000000ffffb87224 */ /* 0x000fc600078e0014 */
[----:B------:R-:W-:Y:S01]  /*2a820*/  STL.64 [R1+0x510], R56 ;  /* 0x0005103801007387 */ /* 0x000fe20000100a00 */
[----:B------:R-:W-:-:S03]  /*2a830*/  MOV R185, R21 ;  /* 0x0000001500b97202 */ /* 0x000fc60000000f00 */
[----:B------:R1:W-:Y:S01]  /*2a840*/  STL.64 [R1+0x518], R58 ;  /* 0x0005183a01007387 */ /* 0x0003e20000100a00 */
[----:B------:R-:W-:-:S03]  /*2a850*/  IMAD.MOV.U32 R186, RZ, RZ, R24 ;  /* 0x000000ffffba7224 */ /* 0x000fc600078e0018 */
[----:B------:R-:W-:Y:S01]  /*2a860*/  STL.64 [R1+0x4b0], R52 ;  /* 0x0004b03401007387 */ /* 0x000fe20000100a00 */
[----:B------:R-:W-:-:S03]  /*2a870*/  IMAD.MOV.U32 R187, RZ, RZ, R25 ;  /* 0x000000ffffbb7224 */ /* 0x000fc600078e0019 */
[----:B------:R4:W-:Y:S04]  /*2a880*/  STL.64 [R1+0x4b8], R54 ;  /* 0x0004b83601007387 */ /* 0x0009e80000100a00 */
[----:B------:R-:W3:Y:S04]  /*2a890*/  LDL.LU R20, [R1+0x2f14] ;  /* 0x002f140001147983 */ /* 0x000ee80000300800 */
[----:B------:R-:W3:Y:S04]  /*2a8a0*/  LDL.LU R21, [R1+0x2f10] ;  /* 0x002f100001157983 */ /* 0x000ee80000300800 */
[----:B------:R-:W3:Y:S04]  /*2a8b0*/  LDL.LU R24, [R1+0x2f0c] ;  /* 0x002f0c0001187983 */ /* 0x000ee80000300800 */
[----:B------:R-:W3:Y:S01]  /*2a8c0*/  LDL.LU R25, [R1+0x2f08] ;  /* 0x002f080001197983 */ /* 0x000ee20000300800 */
[----:B-1----:R-:W-:-:S02]  /*2a8d0*/  IMAD.MOV.U32 R62, RZ, RZ, R37 ;  /* 0x000000ffff3e7224 */ /* 0x002fc400078e0025 */
[----:B------:R-:W-:Y:S01]  /*2a8e0*/  IMAD.MOV.U32 R63, RZ, RZ, R36 ;  /* 0x000000ffff3f7224 */ /* 0x000fe200078e0024 */
[----:B------:R-:W-:Y:S01]  /*2a8f0*/  LDS R37, [R240+0x8000] ;  /* 0x00800000f0257984 */ /* 0x000fe20000000800 */
[----:B------:R-:W-:Y:S01]  /*2a900*/  IMAD.MOV.U32 R60, RZ, RZ, R41 ;  /* 0x000000ffff3c7224 */ /* 0x000fe200078e0029 */
[----:B------:R-:W-:Y:S02]  /*2a910*/  MOV R61, R40 ;  /* 0x00000028003d7202 */ /* 0x000fe40000000f00 */
[----:B------:R-:W-:Y:S04]  /*2a920*/  LDS R36, [R3+0x8000] ;  /* 0x0080000003247984 */ /* 0x000fe80000000800 */
[----:B------:R-:W-:Y:S04]  /*2a930*/  LDS R40, [R3+0x8080] ;  /* 0x0080800003287984 */ /* 0x000fe80000000800 */
[----:B------:R-:W-:Y:S01]  /*2a940*/  LDS R41, [R240+0x8080] ;  /* 0x00808000f0297984 */ /* 0x000fe20000000800 */
[----:B------:R-:W-:-:S02]  /*2a950*/  IMAD.MOV.U32 R58, RZ, RZ, R81 ;  /* 0x000000ffff3a7224 */ /* 0x000fc400078e0051 */
[----:B------:R-:W-:Y:S01]  /*2a960*/  IMAD.MOV.U32 R59, RZ, RZ, R80 ;  /* 0x000000ffff3b7224 */ /* 0x000fe200078e0050 */
[----:B------:R-:W-:Y:S01]  /*2a970*/  LDS R81, [R240+0x8100] ;  /* 0x00810000f0517984 */ /* 0x000fe20000000800 */
[----:B------:R-:W-:-:S03]  /*2a980*/  IMAD.MOV.U32 R64, RZ, RZ, R33 ;  /* 0x000000ffff407224 */ /* 0x000fc600078e0021 */
[----:B------:R-:W-:Y:S01]  /*2a990*/  LDS R80, [R3+0x8100] ;  /* 0x0081000003507984 */ /* 0x000fe20000000800 */
[----:B------:R-:W-:-:S03]  /*2a9a0*/  IMAD.MOV.U32 R65, RZ, RZ, R32 ;  /* 0x000000ffff417224 */ /* 0x000fc600078e0020 */
[----:B------:R-:W-:Y:S01]  /*2a9b0*/  LDS R32, [R3+0x8180] ;  /* 0x0081800003207984 */ /* 0x000fe20000000800 */
[C---:B------:R-:W-:Y:S03]  /*2a9c0*/  HMMA.1688.F32.TF32 R12, R144.reuse, R14, R180 ;  /* 0x0000000e900c723c */ /* 0x040fe600000810b4 */
[----:B------:R-:W-:Y:S04]  /*2a9d0*/  LDS R34, [R3+0xa180] ;  /* 0x00a1800003227984 */ /* 0x000fe80000000800 */
[----:B------:R-:W-:Y:S04]  /*2a9e0*/  LDS R33, [R240+0x8180] ;  /* 0x00818000f0217984 */ /* 0x000fe80000000800 */
[----:B------:R-:W-:Y:S04]  /*2a9f0*/  LDS R35, [R240+0xa180] ;  /* 0x00a18000f0237984 */ /* 0x000fe80000000800 */
[----:B------:R-:W-:Y:S04]  /*2aa00*/  LDS R180, [R3+0x8200] ;  /* 0x0082000003b47984 */ /* 0x000fe80000000800 */
[----:B------:R-:W-:Y:S04]  /*2aa10*/  LDS R182, [R3+0xa200] ;  /* 0x00a2000003b67984 */ /* 0x000fe80000000800 */
[----:B------:R-:W-:Y:S04]  /*2aa20*/  LDS R181, [R240+0x8200] ;  /* 0x00820000f0b57984 */ /* 0x000fe80000000800 */
[----:B------:R-:W-:Y:S01]  /*2aa30*/  LDS R183, [R240+0xa200] ;  /* 0x00a20000f0b77984 */ /* 0x000fe20000000800 */
[----:B------:R-:W-:Y:S03]  /*2aa40*/  HMMA.1688.F32.TF32 R4, R144, R6, R172 ;  /* 0x000000069004723c */ /* 0x000fe600000810ac */
[----:B------:R-:W-:Y:S04]  /*2aa50*/  LDS R172, [R3+0x8300] ;  /* 0x0083000003ac7984 */ /* 0x000fe80000000800 */
[----:B------:R-:W-:Y:S04]  /*2aa60*/  LDS R174, [R3+0xa300] ;  /* 0x00a3000003ae7984 */ /* 0x000fe80000000800 */
[----:B------:R-:W-:Y:S04]  /*2aa70*/  LDS R173, [R240+0x8300] ;  /* 0x00830000f0ad7984 */ /* 0x000fe80000000800 */
[----:B------:R-:W-:Y:S01]  /*2aa80*/  LDS R175, [R240+0xa300] ;  /* 0x00a30000f0af7984 */ /* 0x000fe20000000800 */
[----:B------:R-:W-:Y:S01]  /*2aa90*/  MOV R66, R29 ;  /* 0x0000001d00427202 */ /* 0x000fe20000000f00 */
[----:B------:R-:W-:Y:S01]  /*2aaa0*/  IMAD.MOV.U32 R67, RZ, RZ, R28 ;  /* 0x000000ffff437224 */ /* 0x000fe200078e001c */
[----:B------:R-:W-:Y:S01]  /*2aab0*/  MOV R56, R85 ;  /* 0x0000005500387202 */ /* 0x000fe20000000f00 */
[----:B------:R-:W-:Y:S01]  /*2aac0*/  IMAD.MOV.U32 R57, RZ, RZ, R84 ;  /* 0x000000ffff397224 */ /* 0x000fe200078e0054 */
[----:B------:R-:W3:Y:S01]  /*2aad0*/  LDL.LU R244, [R1+0xc10] ;  /* 0x000c100001f47983 */ /* 0x000ee20000300800 */
[----:B------:R-:W-:-:S02]  /*2aae0*/  IMAD.MOV.U32 R238, RZ, RZ, R89 ;  /* 0x000000ffffee7224 */ /* 0x000fc400078e0059 */
[----:B------:R-:W-:Y:S01]  /*2aaf0*/  IMAD.MOV.U32 R239, RZ, RZ, R88 ;  /* 0x000000ffffef7224 */ /* 0x000fe200078e0058 */
[----:B------:R-:W3:Y:S01]  /*2ab00*/  LDL.LU R245, [R1+0xc14] ;  /* 0x000c140001f57983 */ /* 0x000ee20000300800 */
[----:B------:R-:W-:-:S03]  /*2ab10*/  IMAD.MOV.U32 R248, RZ, RZ, R159 ;  /* 0x000000fffff87224 */ /* 0x000fc600078e009f */
[----:B------:R-:W3:Y:S01]  /*2ab20*/  LDL.LU R246, [R1+0xc18] ;  /* 0x000c180001f67983 */ /* 0x000ee20000300800 */
[----:B------:R-:W-:Y:S01]  /*2ab30*/  IMAD.MOV.U32 R249, RZ, RZ, R158 ;  /* 0x000000fffff97224 */ /* 0x000fe200078e009e */
[----:B------:R-:W-:Y:S01]  /*2ab40*/  MOV R250, R157 ;  /* 0x0000009d00fa7202 */ /* 0x000fe20000000f00 */
[----:B------:R-:W-:Y:S02]  /*2ab50*/  IMAD.MOV.U32 R49, RZ, RZ, R154 ;  /* 0x000000ffff317224 */ /* 0x000fe400078e009a */
[----:B------:R-:W-:Y:S01]  /*2ab60*/  IMAD.MOV.U32 R50, RZ, RZ, R153 ;  /* 0x000000ffff327224 */ /* 0x000fe200078e0099 */
[----:B------:R-:W-:Y:S01]  /*2ab70*/  MOV R51, R152 ;  /* 0x0000009800337202 */ /* 0x000fe20000000f00 */
[----:B------:R-:W-:Y:S01]  /*2ab80*/  IMAD.MOV.U32 R251, RZ, RZ, R156 ;  /* 0x000000fffffb7224 */ /* 0x000fe200078e009c */
[----:B------:R-:W-:Y:S04]  /*2ab90*/  STL [R1+0x22dc], R243 ;  /* 0x0022dcf301007387 */ /* 0x000fe80000100800 */
[----:B------:R-:W-:Y:S04]  /*2aba0*/  LDS R148, [R3+0x8580] ;  /* 0x0085800003947984 */ /* 0x000fe80000000800 */
[----:B------:R-:W-:Y:S04]  /*2abb0*/  LDS R150, [R3+0xa580] ;  /* 0x00a5800003967984 */ /* 0x000fe80000000800 */
[----:B------:R-:W-:Y:S04]  /*2abc0*/  LDS R149, [R240+0x8580] ;  /* 0x00858000f0957984 */ /* 0x000fe80000000800 */
[----:B------:R-:W-:Y:S01]  /*2abd0*/  LDS R151, [R240+0xa580] ;  /* 0x00a58000f0977984 */ /* 0x000fe20000000800 */
[----:B--2---:R-:W-:-:S03]  /*2abe0*/  IMAD R241, R243, 0x10000, R48 ;  /* 0x00010000f3f17824 */ /* 0x004fc600078e0230 */
[----:B------:R-:W-:Y:S01]  /*2abf0*/  LDS R90, [R3+0xa700] ;  /* 0x00a70000035a7984 */ /* 0x000fe20000000800 */
[----:B------:R-:W-:Y:S02]  /*2ac00*/  IMAD.MOV.U32 R236, RZ, RZ, R165 ;  /* 0x000000ffffec7224 */ /* 0x000fe400078e00a5 */
[----:B------:R-:W-:Y:S01]  /*2ac10*/  IMAD.MOV.U32 R237, RZ, RZ, R164 ;  /* 0x000000ffffed7224 */ /* 0x000fe200078e00a4 */
[----:B------:R-:W-:Y:S01]  /*2ac20*/  LDS R91, [R240+0xa700] ;  /* 0x00a70000f05b7984 */ /* 0x000fe20000000800 */
[----:B------:R-:W-:Y:S02]  /*2ac30*/  IMAD.MOV.U32 R48, RZ, RZ, R155 ;  /* 0x000000ffff307224 */ /* 0x000fe400078e009b */
[----:B------:R-:W-:Y:S01]  /*2ac40*/  IMAD.MOV.U32 R247, RZ, RZ, R252 ;  /* 0x000000fffff77224 */ /* 0x000fe200078e00fc */
[----:B----4-:R-:W-:Y:S01]  /*2ac50*/  MOV R54, R169 ;  /* 0x000000a900367202 */ /* 0x010fe20000000f00 */
[----:B------:R-:W-:Y:S01]  /*2ac60*/  IMAD.MOV.U32 R52, RZ, RZ, R171 ;  /* 0x000000ffff347224 */ /* 0x000fe200078e00ab */
[----:B------:R-:W-:Y:S01]  /*2ac70*/  LDS R169, [R240+0x8380] ;  /* 0x00838000f0a97984 */ /* 0x000fe20000000800 */
[----:B------:R-:W-:-:S02]  /*2ac80*/  IMAD.MOV.U32 R53, RZ, RZ, R170 ;  /* 0x000000ffff357224 */ /* 0x000fc400078e00aa */
[----:B------:R-:W-:Y:S01]  /*2ac90*/  IMAD.MOV.U32 R55, RZ, RZ, R168 ;  /* 0x000000ffff377224 */ /* 0x000fe200078e00a8 */
        /* <DEDUP_REMOVED lines=27> */
[----:B---3--:R-:W-:-:S02]  /*2ae50*/  IMAD.MOV.U32 R233, RZ, RZ, R24 ;  /* 0x000000ffffe97224 */ /* 0x008fc400078e0018 */
[----:B------:R-:W-:Y:S02]  /*2ae60*/  IMAD.MOV.U32 R232, RZ, RZ, R25 ;  /* 0x000000ffffe87224 */ /* 0x000fe400078e0019 */
[----:B------:R-:W1:Y:S01]  /*2ae70*/  LDSM.16.M88.4 R24, [R241+0x40000] ;  /* 0x04000000f118783b */ /* 0x000e620000000200 */
[----:B------:R-:W-:Y:S01]  /*2ae80*/  IMAD.MOV.U32 R234, RZ, RZ, R21 ;  /* 0x000000ffffea7224 */ /* 0x000fe200078e0015 */
[----:B------:R-:W-:Y:S02]  /*2ae90*/  MOV R235, R20 ;  /* 0x0000001400eb7202 */ /* 0x000fe40000000f00 */
[----:B------:R-:W2:Y:S05]  /*2aea0*/  LDSM.16.M88.4 R20, [R241+0x41000] ;  /* 0x04100000f114783b */ /* 0x000eaa0000000200 */
[-C--:B-1----:R-:W-:Y:S08]  /*2aeb0*/  HMMA.1688.F32.TF32 R232, R36, R24.reuse, R232 ;  /* 0x0000001824e8723c */ /* 0x082ff000000810e8 */
[-C--:B------:R-:W-:Y:S08]  /*2aec0*/  HMMA.1688.F32.TF32 R64, R40, R24.reuse, R64 ;  /* 0x000000182840723c */ /* 0x080ff00000081040 */
[-C--:B------:R-:W-:Y:S01]  /*2aed0*/  HMMA.1688.F32.TF32 R60, R80, R24.reuse, R60 ;  /* 0x00000018503c723c */ /* 0x080fe2000008103c */
[----:B------:R-:W-:Y:S07]  /*2aee0*/  STL [R1+0x2dd8], R26 ;  /* 0x002dd81a01007387 */ /* 0x000fee0000100800 */
[-C--:B------:R-:W-:Y:S01]  /*2aef0*/  HMMA.1688.F32.TF32 R56, R32, R24.reuse, R56 ;  /* 0x000000182038723c */ /* 0x080fe20000081038 */
[----:B------:R-:W-:Y:S07]  /*2af00*/  STL [R1+0x2dd4], R27 ;  /* 0x002dd41b01007387 */ /* 0x000fee0000100800 */
[-C--:B------:R-:W-:Y:S01]  /*2af10*/  HMMA.1688.F32.TF32 R236, R180, R24.reuse, R236 ;  /* 0x00000018b4ec723c */ /* 0x080fe200000810ec */
[----:B--2---:R-:W-:Y:S04]  /*2af20*/  STL [R1+0x2de0], R22 ;  /* 0x002de01601007387 */ /* 0x004fe80000100800 */
[----:B------:R-:W-:Y:S03]  /*2af30*/  STL [R1+0x2ddc], R23 ;  /* 0x002ddc1701007387 */ /* 0x000fe60000100800 */
[----:B------:R-:W-:Y:S01]  /*2af40*/  HMMA.1688.F32.TF32 R48, R176, R24, R48 ;  /* 0x00000018b030723c */ /* 0x000fe20000081030 */
[----:B------:R-:W-:Y:S01]  /*2af50*/  STL.64 [R1+0x770], R232 ;  /* 0x000770e801007387 */ /* 0x000fe20000100a00 */
[----:B------:R-:W-:-:S03]  /*2af60*/  IMAD.MOV.U32 R252, RZ, RZ, R67 ;  /* 0x000000fffffc7224 */ /* 0x000fc600078e0043 */
[----:B------:R1:W-:Y:S03]  /*2af70*/  STL.64 [R1+0x778], R234 ;  /* 0x000778ea01007387 */ /* 0x0003e60000100a00 */
[-C--:B------:R-:W-:Y:S01]  /*2af80*/  HMMA.1688.F32.TF32 R248, R172, R24.reuse, R248 ;  /* 0x00000018acf8723c */ /* 0x080fe200000810f8 */
[----:B-1----:R-:W2:Y:S04]  /*2af90*/  LDL.LU.64 R234, [R1+0x2f00] ;  /* 0x002f000001ea7983 */ /* 0x002ea80000300a00 */
[----:B------:R-:W2:Y:S04]  /*2afa0*/  LDL.LU.64 R232, [R1+0x2ef8] ;  /* 0x002ef80001e87983 */ /* 0x000ea80000300a00 */
[----:B------:R-:W-:Y:S04]  /*2afb0*/  STL.64 [R1+0x900], R64 ;  /* 0x0009004001007387 */ /* 0x000fe80000100a00 */
[----:B------:R1:W-:Y:S04]  /*2afc0*/  STL [R1+0x908], R66 ;  /* 0x0009084201007387 */ /* 0x0003e80000100800 */
[----:B-1----:R-:W3:Y:S04]  /*2afd0*/  LDL.LU.64 R66, [R1+0x2ef0] ;  /* 0x002ef00001427983 */ /* 0x002ee80000300a00 */
[----:B------:R-:W3:Y:S04]  /*2afe0*/  LDL.LU.64 R64, [R1+0x2ee8] ;  /* 0x002ee80001407983 */ /* 0x000ee80000300a00 */
[----:B------:R-:W-:Y:S04]  /*2aff0*/  STL [R1+0x2d88], R252 ;  /* 0x002d88fc01007387 */ /* 0x000fe80000100800 */
[----:B------:R-:W-:Y:S04]  /*2b000*/  STL.64 [R1+0xa40], R60 ;  /* 0x000a403c01007387 */ /* 0x000fe80000100a00 */
[----:B------:R1:W-:Y:S04]  /*2b010*/  STL.64 [R1+0xa48], R62 ;  /* 0x000a483e01007387 */ /* 0x0003e80000100a00 */
[----:B-1----:R-:W4:Y:S04]  /*2b020*/  LDL.LU.64 R62, [R1+0x2ee0] ;  /* 0x002ee000013e7983 */ /* 0x002f280000300a00 */
[----:B------:R-:W4:Y:S04]  /*2b030*/  LDL.LU.64 R60, [R1+0x2ed8] ;  /* 0x002ed800013c7983 */ /* 0x000f280000300a00 */
[----:B------:R-:W-:Y:S04]  /*2b040*/  STL.64 [R1+0xb90], R56 ;  /* 0x000b903801007387 */ /* 0x000fe80000100a00 */
[----:B------:R1:W-:Y:S04]  /*2b050*/  STL.64 [R1+0xb98], R58 ;  /* 0x000b983a01007387 */ /* 0x0003e80000100a00 */
[----:B-1----:R-:W2:Y:S04]  /*2b060*/  LDL.LU.64 R58, [R1+0x2ed0] ;  /* 0x002ed000013a7983 */ /* 0x002ea80000300a00 */
[----:B------:R-:W2:Y:S04]  /*2b070*/  LDL.LU.64 R56, [R1+0x2ec8] ;  /* 0x002ec80001387983 */ /* 0x000ea80000300a00 */
        /* <DEDUP_REMOVED lines=10> */
[----:B-1----:R-:W3:Y:S04]  /*2b120*/  LDL.LU.64 R250, [R1+0x2ea0] ;  /* 0x002ea00001fa7983 */ /* 0x002ee80000300a00 */
[----:B------:R-:W3:Y:S01]  /*2b130*/  LDL.LU.64 R248, [R1+0x2e98] ;  /* 0x002e980001f87983 */ /* 0x000ee20000300a00 */
[-C--:B--2---:R-:W-:Y:S08]  /*2b140*/  HMMA.1688.F32.TF32 R48, R164, R24.reuse, R48 ;  /* 0x00000018a430723c */ /* 0x084ff00000081030 */
[-C--:B---3--:R-:W-:Y:S11]  /*2b150*/  HMMA.1688.F32.TF32 R248, R168, R24.reuse, R248 ;  /* 0x00000018a8f8723c */ /* 0x088ff600000810f8 */
[----:B------:R-:W-:Y:S11]  /*2b160*/  @!UPT UIADD3 URZ, URZ, URZ, URZ ;  /* 0x0000003f3f3ff290 */ /* 0x000ff6000fffe03f */
[----:B------:R-:W-:Y:S01]  /*2b170*/  @!UPT UIADD3 URZ, URZ, URZ, URZ ;  /* 0x0000003f3f3ff290 */ /* 0x000fe2000fffe03f */
[----:B------:R-:W-:Y:S04]  /*2b180*/  STL.64 [R1+0x1050], R248 ;  /* 0x001050f801007387 */ /* 0x000fe80000100a00 */
[----:B------:R1:W-:Y:S04]  /*2b190*/  STL.64 [R1+0x1058], R250 ;  /* 0x001058fa01007387 */ /* 0x0003e80000100a00 */
[----:B------:R-:W-:Y:S04]  /*2b1a0*/  STL.64 [R1+0x10d0], R48 ;  /* 0x0010d03001007387 */ /* 0x000fe80000100a00 */
[----:B------:R2:W-:Y:S01]  /*2b1b0*/  STL.64 [R1+0x10d8], R50 ;  /* 0x0010d83201007387 */ /* 0x0005e20000100a00 */
[-C--:B-1----:R-:W-:Y:S08]  /*2b1c0*/  HMMA.1688.F32.TF32 R248, R156, R24.reuse, R56 ;  /* 0x000000189cf8723c */ /* 0x082ff00000081038 */
[-C--:B--2---:R-:W-:Y:S08]  /*2b1d0*/  HMMA.1688.F32.TF32 R48, R152, R24.reuse, R68 ;  /* 0x000000189830723c */ /* 0x084ff00000081044 */
[-C--:B------:R-:W-:Y:S07]  /*2b1e0*/  HMMA.1688.F32.TF32 R56, R148, R24.reuse, R96 ;  /* 0x000000189438723c */ /* 0x080fee0000081060 */
[----:B------:R-:W-:Y:S01]  /*2b1f0*/  STL.64 [R1+0x11d0], R248 ;  /* 0x0011d0f801007387 */ /* 0x000fe20000100a00 */
[-C--:B------:R-:W-:Y:S03]  /*2b200*/  HMMA.1688.F32.TF32 R68, R144, R24.reuse, R108 ;  /* 0x000000189044723c */ /* 0x080fe6000008106c */
[----:B------:R-:W-:Y:S04]  /*2b210*/  STL.64 [R1+0x11d8], R250 ;  /* 0x0011d8fa01007387 */ /* 0x000fe80000100a00 */
[----:B------:R-:W-:Y:S04]  /*2b220*/  STL.64 [R1+0x1260], R48 ;  /* 0x0012603001007387 */ /* 0x000fe80000100a00 */
[----:B------:R1:W-:Y:S02]  /*2b230*/  STL.64 [R1+0x1268], R50 ;  /* 0x0012683201007387 */ /* 0x0003e40000100a00 */
[-C--:B-1----:R-:W-:Y:S02]  /*2b240*/  HMMA.1688.F32.TF32 R48, R28, R24.reuse, R124 ;  /* 0x000000181c30723c */ /* 0x082fe4000008107c */
[----:B------:R-:W-:Y:S04]  /*2b250*/  STL.64 [R1+0x1330], R56 ;  /* 0x0013303801007387 */ /* 0x000fe80000100a00 */
[----:B------:R1:W-:Y:S04]  /*2b260*/  STL.64 [R1+0x1338], R58 ;  /* 0x0013383a01007387 */ /* 0x0003e80000100a00 */
[----:B------:R-:W-:Y:S04]  /*2b270*/  STL.64 [R1+0x1380], R68 ;  /* 0x0013804401007387 */ /* 0x000fe80000100a00 */
[----:B------:R-:W-:Y:S01]  /*2b280*/  STL.64 [R1+0x1388], R70 ;  /* 0x0013884601007387 */ /* 0x000fe20000100a00 */
[-C--:B-1----:R-:W-:Y:S08]  /*2b290*/  HMMA.1688.F32.TF32 R56, R88, R24.reuse, R120 ;  /* 0x000000185838723c */ /* 0x082ff00000081078 */
[----:B------:R-:W-:Y:S01]  /*2b2a0*/  STL.64 [R1+0x13d0], R48 ;  /* 0x0013d03001007387 */ /* 0x000fe20000100a00 */
[----:B------:R-:W-:Y:S03]  /*2b2b0*/  HMMA.1688.F32.TF32 R24, R84, R24, R44 ;  /* 0x000000185418723c */ /* 0x000fe6000008102c */
[----:B------:R1:W-:Y:S05]  /*2b2c0*/  STL.64 [R1+0x13d8], R50 ;  /* 0x0013d83201007387 */ /* 0x0003ea0000100a00 */
[-C--:B-1----:R-:W-:Y:S06]  /*2b2d0*/  HMMA.1688.F32.TF32 R48, R36, R20.reuse, R244 ;  /* 0x000000142430723c */ /* 0x082fec00000810f4 */
[----:B------:R-:W-:Y:S04]  /*2b2e0*/  STL.64 [R1+0x1460], R56 ;  /* 0x0014603801007387 */ /* 0x000fe80000100a00 */
[----:B------:R-:W-:Y:S01]  /*2b2f0*/  STL.64 [R1+0x1468], R58 ;  /* 0x0014683a01007387 */ /* 0x000fe20000100a00 */
[----:B------:R-:W-:Y:S04]  /*2b300*/  HMMA.1688.F32.TF32 R44, R40, R20, R52 ;  /* 0x00000014282c723c */ /* 0x000fe80000081034 */
[----:B------:R-:W-:Y:S04]  /*2b310*/  STL.64 [R1+0x1470], R24 ;  /* 0x0014701801007387 */ /* 0x000fe80000100a00 */
[----:B------:R1:W-:Y:S05]  /*2b320*/  STL.64 [R1+0x1478], R26 ;  /* 0x0014781a01007387 */ /* 0x0003ea0000100a00 */
[----:B-1----:R-:W-:Y:S01]  /*2b330*/  MOV R27, R51 ;  /* 0x00000033001b7202 */ /* 0x002fe20000000f00 */
[----:B------:R-:W-:-:S04]  /*2b340*/  IMAD.MOV.U32 R26, RZ, RZ, R50 ;  /* 0x000000ffff1a7224 */ /* 0x000fc800078e0032 */
[----:B------:R-:W-:Y:S04]  /*2b350*/  STL [R1+0x2df0], R27 ;  /* 0x002df01b01007387 */ /* 0x000fe80000100800 */
[----:B------:R1:W-:Y:S02]  /*2b360*/  STL [R1+0x2dec], R26 ;  /* 0x002dec1a01007387 */ /* 0x0003e40000100800 */
[-C--:B-1----:R-:W-:Y:S01]  /*2b370*/  HMMA.1688.F32.TF32 R24, R80, R20.reuse, R184 ;  /* 0x000000145018723c */ /* 0x082fe200000810b8 */
[----:B------:R-:W-:Y:S02]  /*2b380*/  IMAD.MOV.U32 R22, RZ, RZ, R48 ;  /* 0x000000ffff167224 */ /* 0x000fe400078e0030 */
[----:B------:R-:W-:Y:S02]  /*2b390*/  IMAD.MOV.U32 R23, RZ, RZ, R49 ;  /* 0x000000ffff177224 */ /* 0x000fe400078e0031 */
[----:B------:R-:W-:Y:S01]  /*2b3a0*/  IMAD.MOV.U32 R252, RZ, RZ, R45 ;  /* 0x000000fffffc7224 */ /* 0x000fe200078e002d */
[----:B------:R-:W-:Y:S04]  /*2b3b0*/  STL [R1+0x2de8], R22 ;  /* 0x002de81601007387 */ /* 0x000fe80000100800 */
[----:B------:R-:W-:Y:S04]  /*2b3c0*/  STL [R1+0x2de4], R23 ;  /* 0x002de41701007387 */ /* 0x000fe80000100800 */
[----:B------:R1:W-:Y:S04]  /*2b3d0*/  STL [R1+0x430], R44 ;  /* 0x0004302c01007387 */ /* 0x0003e80000100800 */
[----:B------:R2:W-:Y:S04]  /*2b3e0*/  STL.64 [R1+0x438], R46 ;  /* 0x0004382e01007387 */ /* 0x0005e80000100a00 */
[----:B------:R-:W-:Y:S04]  /*2b3f0*/  STL [R1+0x2d9c], R252 ;  /* 0x002d9cfc01007387 */ /* 0x000fe80000100800 */
[----:B------:R-:W3:Y:S04]  /*2b400*/  LDL.LU R56, [R1+0x100] ;  /* 0x0001000001387983 */ /* 0x000ee80000300800 */
[----:B------:R1:W-:Y:S04]  /*2b410*/  STL.64 [R1+0x950], R24 ;  /* 0x0009501801007387 */ /* 0x0003e80000100a00 */
[----:B------:R1:W-:Y:S04]  /*2b420*/  STL.64 [R1+0x958], R26 ;  /* 0x0009581a01007387 */ /* 0x0003e80000100a00 */
        /* <DEDUP_REMOVED lines=23> */
[----:B-1----:R-:W4:Y:S04]  /*2b5a0*/  LDL.LU R44, [R1+0xf0] ;  /* 0x0000f000012c7983 */ /* 0x002f280000300800 */
[----:B------:R-:W4:Y:S04]  /*2b5b0*/  LDL.LU R45, [R1+0xf4] ;  /* 0x0000f400012d7983 */ /* 0x000f280000300800 */
[----:B--2---:R-:W2:Y:S04]  /*2b5c0*/  LDL.LU R46, [R1+0xf8] ;  /* 0x0000f800012e7983 */ /* 0x004ea80000300800 */
        /* <DEDUP_REMOVED lines=25> */
[-C--:B---3--:R-:W-:Y:S08]  /*2b760*/  HMMA.1688.F32.TF32 R52, R180, R20.reuse, R52 ;  /* 0x00000014b434723c */ /* 0x088ff00000081034 */
[-C--:B----4-:R-:W-:Y:S08]  /*2b770*/  HMMA.1688.F32.TF32 R244, R32, R20.reuse, R244 ;  /* 0x0000001420f4723c */ /* 0x090ff000000810f4 */
[-C--:B------:R-:W-:Y:S11]  /*2b780*/  HMMA.1688.F32.TF32 R48, R176, R20.reuse, R48 ;  /* 0x00000014b030723c */ /* 0x080ff60000081030 */
[----:B------:R-:W-:Y:S04]  /*2b790*/  @!UPT UIADD3 URZ, URZ, URZ, URZ ;  /* 0x0000003f3f3ff290 */ /* 0x000fe8000fffe03f */
[----:B------:R-:W-:Y:S04]  /*2b7a0*/  STL.64 [R1+0xa90], R244 ;  /* 0x000a90f401007387 */ /* 0x000fe80000100a00 */
[----:B------:R1:W-:Y:S04]  /*2b7b0*/  STL.64 [R1+0xa98], R246 ;  /* 0x000a98f601007387 */ /* 0x0003e80000100a00 */
[----:B-1----:R-:W3:Y:S04]  /*2b7c0*/  LDL.LU.64 R246, [R1+0x2e90] ;  /* 0x002e900001f67983 */ /* 0x002ee80000300a00 */
[----:B------:R-:W3:Y:S04]  /*2b7d0*/  LDL.LU.64 R244, [R1+0x2e88] ;  /* 0x002e880001f47983 */ /* 0x000ee80000300a00 */
[----:B------:R-:W-:Y:S04]  /*2b7e0*/  STL.64 [R1+0xbc0], R52 ;  /* 0x000bc03401007387 */ /* 0x000fe80000100a00 */
[----:B------:R1:W-:Y:S04]  /*2b7f0*/  STL.64 [R1+0xbc8], R54 ;  /* 0x000bc83601007387 */ /* 0x0003e80000100a00 */
[----:B-1----:R-:W4:Y:S04]  /*2b800*/  LDL.LU.64 R54, [R1+0x2e80] ;  /* 0x002e800001367983 */ /* 0x002f280000300a00 */
[----:B------:R-:W4:Y:S04]  /*2b810*/  LDL.LU.64 R52, [R1+0x2e78] ;  /* 0x002e780001347983 */ /* 0x000f280000300a00 */
[----:B------:R-:W-:Y:S04]  /*2b820*/  STL.64 [R1+0xd10], R48 ;  /* 0x000d103001007387 */ /* 0x000fe80000100a00 */
[----:B------:R-:W-:Y:S04]  /*2b830*/  STL.64 [R1+0xd18], R50 ;  /* 0x000d183201007387 */ /* 0x000fe80000100a00 */
[----:B------:R-:W1:Y:S01]  /*2b840*/  LDSM.16.M88.4 R48, [R241+0x42000] ;  /* 0x04200000f130783b */ /* 0x000e620000000200 */
[-C--:B--2---:R-:W-:Y:S08]  /*2b850*/  HMMA.1688.F32.TF32 R44, R172, R20.reuse, R44 ;  /* 0x00000014ac2c723c */ /* 0x084ff0000008102c */
[-C--:B------:R-:W-:Y:S01]  /*2b860*/  HMMA.1688.F32.TF32 R184, R168, R20.reuse, R184 ;  /* 0x00000014a8b8723c */ /* 0x080fe200000810b8 */
[----:B-1----:R-:W-:Y:S04]  /*2b870*/  STL [R1+0x2df8], R50 ;  /* 0x002df83201007387 */ /* 0x002fe80000100800 */
[----:B------:R-:W-:Y:S10]  /*2b880*/  STL [R1+0x2df4], R51 ;  /* 0x002df43301007387 */ /* 0x000ff40000100800 */
[----:B------:R-:W-:Y:S04]  /*2b890*/  STL.64 [R1+0xe30], R44 ;  /* 0x000e302c01007387 */ /* 0x000fe80000100a00 */
[----:B------:R-:W-:Y:S04]  /*2b8a0*/  STL.64 [R1+0xe38], R46 ;  /* 0x000e382e01007387 */ /* 0x000fe80000100a00 */
[----:B------:R-:W1:Y:S04]  /*2b8b0*/  LDSM.16.M88.4 R44, [R241+0x43000] ;  /* 0x04300000f12c783b */ /* 0x000e680000000200 */
[----:B-1----:R-:W-:Y:S04]  /*2b8c0*/  STL [R1+0x2e00], R46 ;  /* 0x002e002e01007387 */ /* 0x002fe80000100800 */
[----:B------:R-:W-:Y:S04]  /*2b8d0*/  STL [R1+0x2dfc], R47 ;  /* 0x002dfc2f01007387 */ /* 0x000fe80000100800 */
[----:B------:R-:W-:Y:S04]  /*2b8e0*/  STL.64 [R1+0xf60], R184 ;  /* 0x000f60b801007387 */ /* 0x000fe80000100a00 */
[----:B------:R1:W-:Y:S04]  /*2b8f0*/  STL.64 [R1+0xf68], R186 ;  /* 0x000f68ba01007387 */ /* 0x0003e80000100a00 */
[----:B-1----:R-:W2:Y:S04]  /*2b900*/  LDL.LU.64 R186, [R1+0x2e70] ;  /* 0x002e700001ba7983 */ /* 0x002ea80000300a00 */
[----:B------:R-:W2:Y:S02]  /*2b910*/  LDL.LU.64 R184, [R1+0x2e68] ;  /* 0x002e680001b87983 */ /* 0x000ea40000300a00 */
[-C--:B--2---:R-:W-:Y:S11]  /*2b920*/  HMMA.1688.F32.TF32 R184, R164, R20.reuse, R184 ;  /* 0x00000014a4b8723c */ /* 0x084ff600000810b8 */
[----:B------:R-:W-:Y:S11]  /*2b930*/  @!UPT UIADD3 URZ, URZ, URZ, URZ ;  /* 0x0000003f3f3ff290 */ /* 0x000ff6000fffe03f */
[----:B------:R-:W-:Y:S01]  /*2b940*/  @!UPT UIADD3 URZ, URZ, URZ, URZ ;  /* 0x0000003f3f3ff290 */ /* 0x000fe2000fffe03f */
[----:B------:R-:W-:Y:S04]  /*2b950*/  STL.64 [R1+0x1060], R184 ;  /* 0x001060b801007387 */ /* 0x000fe80000100a00 */
[----:B------:R1:W-:Y:S02]  /*2b960*/  STL.64 [R1+0x1068], R186 ;  /* 0x001068ba01007387 */ /* 0x0003e40000100a00 */
[-C--:B-1----:R-:W-:Y:S08]  /*2b970*/  HMMA.1688.F32.TF32 R184, R156, R20.reuse, R60 ;  /* 0x000000149cb8723c */ /* 0x082ff0000008103c */
[-C--:B------:R-:W-:Y:S08]  /*2b980*/  HMMA.1688.F32.TF32 R60, R152, R20.reuse, R76 ;  /* 0x00000014983c723c */ /* 0x080ff0000008104c */
        /* <DEDUP_REMOVED lines=15> */
[----:B-1----:R-:W-:Y:S06]  /*2ba80*/  HMMA.1688.F32.TF32 R60, R36, R48, R24 ;  /* 0x00000030243c723c */ /* 0x002fec0000081018 */
[----:B------:R-:W-:Y:S04]  /*2ba90*/  STL.64 [R1+0x1440], R76 ;  /* 0x0014404c01007387 */ /* 0x000fe80000100a00 */
[----:B------:R-:W-:Y:S05]  /*2baa0*/  STL.64 [R1+0x1448], R78 ;  /* 0x0014484e01007387 */ /* 0x000fea0000100a00 */
[----:B------:R-:W-:Y:S04]  /*2bab0*/  STL.64 [R1+0x1450], R20 ;  /* 0x0014501401007387 */ /* 0x000fe80000100a00 */
[----:B------:R1:W-:Y:S05]  /*2bac0*/  STL.64 [R1+0x1458], R22 ;  /* 0x0014581601007387 */ /* 0x0003ea0000100a00 */
[----:B------:R-:W-:Y:S01]  /*2bad0*/  IMAD.MOV.U32 R27, RZ, RZ, R60 ;  /* 0x000000ffff1b7224 */ /* 0x000fe200078e003c */
[----:B-1----:R-:W-:Y:S01]  /*2bae0*/  MOV R23, R63 ;  /* 0x0000003f00177202 */ /* 0x002fe20000000f00 */
[----:B------:R-:W-:-:S02]  /*2baf0*/  IMAD.MOV.U32 R26, RZ, RZ, R61 ;  /* 0x000000ffff1a7224 */ /* 0x000fc400078e003d */
[----:B------:R-:W-:Y:S02]  /*2bb00*/  IMAD.MOV.U32 R22, RZ, RZ, R62 ;  /* 0x000000ffff167224 */ /* 0x000fe400078e003e */
[-C--:B------:R-:W-:Y:S08]  /*2bb10*/  HMMA.1688.F32.TF32 R60, R40, R48.reuse, R120 ;  /* 0x00000030283c723c */ /* 0x080ff00000081078 */
[-C--:B------:R-:W-:Y:S08]  /*2bb20*/  HMMA.1688.F32.TF32 R72, R80, R48.reuse, R124 ;  /* 0x000000305048723c */ /* 0x080ff0000008107c */
[-C--:B------:R-:W-:Y:S07]  /*2bb30*/  HMMA.1688.F32.TF32 R76, R32, R48.reuse, R108 ;  /* 0x00000030204c723c */ /* 0x080fee000008106c */
        /* <DEDUP_REMOVED lines=9> */
[-C--:B------:R-:W-:Y:S03]  /*2bbd0*/  HMMA.1688.F32.TF32 R68, R172, R48.reuse, R56 ;  /* 0x00000030ac44723c */ /* 0x080fe60000081038 */
[----:B------:R1:W-:Y:S05]  /*2bbe0*/  STL.64 [R1+0xaf8], R62 ;  /* 0x000af83e01007387 */ /* 0x0003ea0000100a00 */
[-C--:B----4-:R-:W-:Y:S08]  /*2bbf0*/  HMMA.1688.F32.TF32 R56, R164, R48.reuse, R52 ;  /* 0x00000030a438723c */ /* 0x090ff00000081034 */
[-C--:B-1----:R-:W-:Y:S08]  /*2bc00*/  HMMA.1688.F32.TF32 R60, R168, R48.reuse, R248 ;  /* 0x00000030a83c723c */ /* 0x082ff000000810f8 */
[-C--:B------:R-:W-:Y:S01]  /*2bc10*/  HMMA.1688.F32.TF32 R52, R156, R48.reuse, R64 ;  /* 0x000000309c34723c */ /* 0x080fe20000081040 */
        /* <DEDUP_REMOVED lines=8> */
[-C--:B-1----:R-:W-:Y:S03]  /*2bca0*/  HMMA.1688.F32.TF32 R60, R152, R48.reuse, R92 ;  /* 0x00000030983c723c */ /* 0x082fe6000008105c */
[----:B------:R-:W-:Y:S04]  /*2bcb0*/  STL.64 [R1+0x1070], R52 ;  /* 0x0010703401007387 */ /* 0x000fe80000100a00 */
[----:B------:R1:W-:Y:S01]  /*2bcc0*/  STL.64 [R1+0x1078], R54 ;  /* 0x0010783601007387 */ /* 0x0003e20000100a00 */
[-C--:B--2---:R-:W-:Y:S08]  /*2bcd0*/  HMMA.1688.F32.TF32 R56, R148, R48.reuse, R104 ;  /* 0x000000309438723c */ /* 0x084ff00000081068 */
[-C--:B-1----:R-:W-:Y:S07]  /*2bce0*/  HMMA.1688.F32.TF32 R52, R144, R48.reuse, R116 ;  /* 0x000000309034723c */ /* 0x082fee0000081074 */
[----:B------:R-:W-:Y:S04]  /*2bcf0*/  STL.64 [R1+0x1110], R60 ;  /* 0x0011103c01007387 */ /* 0x000fe80000100a00 */
[----:B------:R-:W-:Y:S04]  /*2bd00*/  STL.64 [R1+0x1118], R62 ;  /* 0x0011183e01007387 */ /* 0x000fe80000100a00 */
[----:B------:R-:W2:Y:S04]  /*2bd10*/  LDL.LU R68, [R1+0xd00] ;  /* 0x000d000001447983 */ /* 0x000ea80000300800 */
[----:B------:R1:W-:Y:S04]  /*2bd20*/  STL.64 [R1+0x11f0], R56 ;  /* 0x0011f03801007387 */ /* 0x0003e80000100a00 */
[----:B------:R4:W-:Y:S04]  /*2bd30*/  STL.64 [R1+0x11f8], R58 ;  /* 0x0011f83a01007387 */ /* 0x0009e80000100a00 */
[----:B------:R-:W-:Y:S04]  /*2bd40*/  STL.64 [R1+0x1280], R52 ;  /* 0x0012803401007387 */ /* 0x000fe80000100a00 */
[----:B------:R1:W-:Y:S04]  /*2bd50*/  STL.64 [R1+0x1288], R54 ;  /* 0x0012883601007387 */ /* 0x0003e80000100a00 */
        /* <DEDUP_REMOVED lines=26> */
[----:B------:R-:W4:Y:S01]  /*2bf00*/  LDL.LU R111, [R1+0x12c] ;  /* 0x00012c00016f7983 */ /* 0x000f220000300800 */
[-C--:B------:R-:W-:Y:S03]  /*2bf10*/  HMMA.1688.F32.TF32 R52, R28, R48.reuse, R132 ;  /* 0x000000301c34723c */ /* 0x080fe60000081084 */
[----:B------:R-:W4:Y:S04]  /*2bf20*/  LDL.LU R96, [R1+0x80] ;  /* 0x0000800001607983 */ /* 0x000f280000300800 */
[----:B------:R-:W4:Y:S04]  /*2bf30*/  LDL.LU R97, [R1+0x84] ;  /* 0x0000840001617983 */ /* 0x000f280000300800 */
[----:B------:R-:W4:Y:S04]  /*2bf40*/  LDL.LU R98, [R1+0x88] ;  /* 0x0000880001627983 */ /* 0x000f280000300800 */
[----:B------:R-:W4:Y:S01]  /*2bf50*/  LDL.LU R99, [R1+0x8c] ;  /* 0x00008c0001637983 */ /* 0x000f220000300800 */
[-C--:B------:R-:W-:Y:S07]  /*2bf60*/  HMMA.1688.F32.TF32 R60, R88, R48.reuse, R136 ;  /* 0x00000030583c723c */ /* 0x080fee0000081088 */
[----:B------:R-:W-:Y:S01]  /*2bf70*/  STL.64 [R1+0x1370], R52 ;  /* 0x0013703401007387 */ /* 0x000fe20000100a00 */
[----:B------:R-:W-:Y:S03]  /*2bf80*/  HMMA.1688.F32.TF32 R48, R84, R48, R160 ;  /* 0x000000305430723c */ /* 0x000fe600000810a0 */
[----:B------:R2:W-:Y:S11]  /*2bf90*/  STL.64 [R1+0x1378], R54 ;  /* 0x0013783601007387 */ /* 0x0005f60000100a00 */
[----:B------:R-:W-:Y:S01]  /*2bfa0*/  @!UPT UIADD3 URZ, URZ, URZ, URZ ;  /* 0x0000003f3f3ff290 */ /* 0x000fe2000fffe03f */
[----:B------:R-:W-:Y:S04]  /*2bfb0*/  STL.64 [R1+0x13b0], R60 ;  /* 0x0013b03c01007387 */ /* 0x000fe80000100a00 */
[----:B------:R-:W-:Y:S04]  /*2bfc0*/  STL.64 [R1+0x13b8], R62 ;  /* 0x0013b83e01007387 */ /* 0x000fe80000100a00 */
[----:B------:R-:W-:Y:S04]  /*2bfd0*/  STL.64 [R1+0x13e0], R48 ;  /* 0x0013e03001007387 */ /* 0x000fe80000100a00 */
[----:B------:R1:W-:Y:S01]  /*2bfe0*/  STL.64 [R1+0x13e8], R50 ;  /* 0x0013e83201007387 */ /* 0x0003e20000100a00 */
[-C--:B--2---:R-:W-:Y:S11]  /*2bff0*/  HMMA.1688.F32.TF32 R52, R36, R44.reuse, R68 ;  /* 0x0000002c2434723c */ /* 0x084ff60000081044 */
[----:B------:R-:W-:Y:S11]  /*2c000*/  @!UPT UIADD3 URZ, URZ, URZ, URZ ;  /* 0x0000003f3f3ff290 */ /* 0x000ff6000fffe03f */
[----:B------:R-:W-:Y:S02]  /*2c010*/  @!UPT UIADD3 URZ, URZ, URZ, URZ ;  /* 0x0000003f3f3ff290 */ /* 0x000fe4000fffe03f */
[----:B------:R-:W-:Y:S02]  /*2c020*/  IMAD.MOV.U32 R46, RZ, RZ, R52 ;  /* 0x000000ffff2e7224 */ /* 0x000fe400078e0034 */
[----:B------:R-:W-:Y:S02]  /*2c030*/  IMAD.MOV.U32 R47, RZ, RZ, R53 ;  /* 0x000000ffff2f7224 */ /* 0x000fe400078e0035 */
[----:B-1----:R-:W-:Y:S02]  /*2c040*/  IMAD.MOV.U32 R50, RZ, RZ, R54 ;  /* 0x000000ffff327224 */ /* 0x002fe400078e0036 */
[----:B------:R-:W-:Y:S02]  /*2c050*/  IMAD.MOV.U32 R51, RZ, RZ, R55 ;  /* 0x000000ffff337224 */ /* 0x000fe400078e0037 */
[----:B---3--:R-:W-:Y:S11]  /*2c060*/  HMMA.1688.F32.TF32 R52, R40, R44, R248 ;  /* 0x0000002c2834723c */ /* 0x008ff600000810f8 */
[----:B------:R-:W-:Y:S11]  /*2c070*/  @!UPT UIADD3 URZ, URZ, URZ, URZ ;  /* 0x0000003f3f3ff290 */ /* 0x000ff6000fffe03f */
[----:B------:R-:W-:Y:S01]  /*2c080*/  @!UPT UIADD3 URZ, URZ, URZ, URZ ;  /* 0x0000003f3f3ff290 */ /* 0x000fe2000fffe03f */
[----:B------:R-:W-:Y:S04]  /*2c090*/  STL.64 [R1+0x2c0], R52 ;  /* 0x0002c03401007387 */ /* 0x000fe80000100a00 */
[----:B------:R1:W-:Y:S04]  /*2c0a0*/  STL [R1+0x2c8], R54 ;  /* 0x0002c83601007387 */ /* 0x0003e80000100800 */
[----:B------:R-:W2:Y:S04]  /*2c0b0*/  LDL.LU R68, [R1+0xd70] ;  /* 0x000d700001447983 */ /* 0x000ea80000300800 */
[----:B------:R-:W2:Y:S04]  /*2c0c0*/  LDL.LU R69, [R1+0xd74] ;  /* 0x000d740001457983 */ /* 0x000ea80000300800 */
[----:B------:R-:W2:Y:S04]  /*2c0d0*/  LDL.LU R70, [R1+0xd78] ;  /* 0x000d780001467983 */ /* 0x000ea80000300800 */
[----:B------:R-:W2:Y:S01]  /*2c0e0*/  LDL.LU R71, [R1+0xd7c] ;  /* 0x000d7c0001477983 */ /* 0x000ea20000300800 */
[----:B------:R-:W-:-:S02]  /*2c0f0*/  MOV R252, R55 ;  /* 0x0000003700fc7202 */ /* 0x000fc40000000f00 */
[-C--:B-1----:R-:W-:Y:S01]  /*2c100*/  HMMA.1688.F32.TF32 R52, R80, R44.reuse, R184 ;  /* 0x0000002c5034723c */ /* 0x082fe200000810b8 */
[----:B------:R-:W3:Y:S04]  /*2c110*/  LDL.LU R248, [R1+0xca0] ;  /* 0x000ca00001f87983 */ /* 0x000ee80000300800 */
[----:B------:R-:W3:Y:S04]  /*2c120*/  LDL.LU R249, [R1+0xca4] ;  /* 0x000ca40001f97983 */ /* 0x000ee80000300800 */
[----:B------:R-:W3:Y:S04]  /*2c130*/  LDL.LU R250, [R1+0xca8] ;  /* 0x000ca80001fa7983 */ /* 0x000ee80000300800 */
[----:B------:R-:W3:Y:S04]  /*2c140*/  LDL.LU R251, [R1+0xcac] ;  /* 0x000cac0001fb7983 */ /* 0x000ee80000300800 */
[----:B------:R-:W-:Y:S06]  /*2c150*/  STL [R1+0x2da0], R252 ;  /* 0x002da0fc01007387 */ /* 0x000fec0000100800 */
[----:B------:R-:W-:Y:S04]  /*2c160*/  STL.64 [R1+0x2d0], R52 ;  /* 0x0002d03401007387 */ /* 0x000fe80000100a00 */
[----:B------:R4:W-:Y:S02]  /*2c170*/  STL.64 [R1+0x2d8], R54 ;  /* 0x0002d83601007387 */ /* 0x0009e40000100a00 */
[-C--:B----4-:R-:W-:Y:S02]  /*2c180*/  HMMA.1688.F32.TF32 R52, R176, R44.reuse, R56 ;  /* 0x0000002cb034723c */ /* 0x090fe40000081038 */
[----:B------:R-:W1:Y:S06]  /*2c190*/  LDSM.16.M88.4 R56, [R241+0x44000] ;  /* 0x04400000f138783b */ /* 0x000e6c0000000200 */
[-C--:B------:R-:W-:Y:S08]  /*2c1a0*/  HMMA.1688.F32.TF32 R64, R32, R44.reuse, R120 ;  /* 0x0000002c2040723c */ /* 0x080ff00000081078 */
[-C--:B------:R-:W-:Y:S11]  /*2c1b0*/  HMMA.1688.F32.TF32 R60, R180, R44.reuse, R124 ;  /* 0x0000002cb43c723c */ /* 0x080ff6000008107c */
[----:B------:R-:W-:Y:S04]  /*2c1c0*/  @!UPT UIADD3 URZ, URZ, URZ, URZ ;  /* 0x0000003f3f3ff290 */ /* 0x000fe8000fffe03f */
[----:B------:R-:W-:Y:S04]  /*2c1d0*/  STL.64 [R1+0x8f0], R64 ;  /* 0x0008f04001007387 */ /* 0x000fe80000100a00 */
[----:B------:R-:W-:Y:S04]  /*2c1e0*/  STL.64 [R1+0x8f8], R66 ;  /* 0x0008f84201007387 */ /* 0x000fe80000100a00 */
[----:B------:R-:W-:Y:S04]  /*2c1f0*/  STL.64 [R1+0xa00], R60 ;  /* 0x000a003c01007387 */ /* 0x000fe80000100a00 */
[----:B------:R4:W-:Y:S04]  /*2c200*/  STL.64 [R1+0xa08], R62 ;  /* 0x000a083e01007387 */ /* 0x0009e80000100a00 */
[----:B-1----:R-:W-:Y:S04]  /*2c210*/  STL [R1+0x2d90], R58 ;  /* 0x002d903a01007387 */ /* 0x002fe80000100800 */
[----:B------:R-:W-:Y:S04]  /*2c220*/  STL.64 [R1+0xb00], R52 ;  /* 0x000b003401007387 */ /* 0x000fe80000100a00 */
[----:B------:R-:W-:Y:S04]  /*2c230*/  STL.64 [R1+0xb08], R54 ;  /* 0x000b083601007387 */ /* 0x000fe80000100a00 */
[----:B------:R-:W1:Y:S01]  /*2c240*/  LDSM.16.M88.4 R52, [R241+0x45000] ;  /* 0x04500000f134783b */ /* 0x000e620000000200 */
[-C--:B----4-:R-:W-:Y:S03]  /*2c250*/  HMMA.1688.F32.TF32 R60, R172, R44.reuse, R108 ;  /* 0x0000002cac3c723c */ /* 0x090fe6000008106c */
[----:B------:R-:W-:Y:S05]  /*2c260*/  STL [R1+0x2d8c], R59 ;  /* 0x002d8c3b01007387 */ /* 0x000fea0000100800 */
[-C--:B------:R-:W-:Y:S01]  /*2c270*/  HMMA.1688.F32.TF32 R64, R168, R44.reuse, R96 ;  /* 0x0000002ca840723c */ /* 0x080fe20000081060 */
[----:B-1----:R-:W-:Y:S11]  /*2c280*/  STL [R1+0x2d98], R54 ;  /* 0x002d983601007387 */ /* 0x002ff60000100800 */
[----:B------:R-:W-:Y:S03]  /*2c290*/  @!UPT UIADD3 URZ, URZ, URZ, URZ ;  /* 0x0000003f3f3ff290 */ /* 0x000fe6000fffe03f */
[----:B------:R-:W-:Y:S04]  /*2c2a0*/  STL.64 [R1+0xbe0], R60 ;  /* 0x000be03c01007387 */ /* 0x000fe80000100a00 */
[----:B------:R1:W-:Y:S02]  /*2c2b0*/  STL.64 [R1+0xbe8], R62 ;  /* 0x000be83e01007387 */ /* 0x0003e40000100a00 */
[-C--:B-1----:R-:W-:Y:S02]  /*2c2c0*/  HMMA.1688.F32.TF32 R60, R164, R44.reuse, R244 ;  /* 0x0000002ca43c723c */ /* 0x082fe400000810f4 */
[----:B------:R-:W-:Y:S04]  /*2c2d0*/  STL [R1+0x2d94], R55 ;  /* 0x002d943701007387 */ /* 0x000fe80000100800 */
[----:B------:R-:W-:Y:S02]  /*2c2e0*/  STL.64 [R1+0xd60], R64 ;  /* 0x000d604001007387 */ /* 0x000fe40000100a00 */
[-C--:B------:R-:W-:Y:S02]  /*2c2f0*/  HMMA.1688.F32.TF32 R72, R156, R44.reuse, R232 ;  /* 0x0000002c9c48723c */ /* 0x080fe400000810e8 */
[----:B------:R1:W-:Y:S06]  /*2c300*/  STL.64 [R1+0xd68], R66 ;  /* 0x000d684201007387 */ /* 0x0003ec0000100a00 */
[-C--:B-1----:R-:W-:Y:S07]  /*2c310*/  HMMA.1688.F32.TF32 R64, R152, R44.reuse, R224 ;  /* 0x0000002c9840723c */ /* 0x082fee00000810e0 */
[----:B------:R-:W-:Y:S04]  /*2c320*/  STL.64 [R1+0xe60], R60 ;  /* 0x000e603c01007387 */ /* 0x000fe80000100a00 */
[----:B------:R1:W-:Y:S02]  /*2c330*/  STL.64 [R1+0xe68], R62 ;  /* 0x000e683e01007387 */ /* 0x0003e40000100a00 */
[-C--:B-1----:R-:W-:Y:S02]  /*2c340*/  HMMA.1688.F32.TF32 R60, R148, R44.reuse, R216 ;  /* 0x0000002c943c723c */ /* 0x082fe400000810d8 */
[----:B------:R-:W-:Y:S04]  /*2c350*/  STL.64 [R1+0xf80], R72 ;  /* 0x000f804801007387 */ /* 0x000fe80000100a00 */
[----:B------:R1:W-:Y:S04]  /*2c360*/  STL.64 [R1+0xf88], R74 ;  /* 0x000f884a01007387 */ /* 0x0003e80000100a00 */
[----:B------:R-:W-:Y:S04]  /*2c370*/  STL.64 [R1+0x1080], R64 ;  /* 0x0010804001007387 */ /* 0x000fe80000100a00 */
[----:B------:R4:W-:Y:S01]  /*2c380*/  STL.64 [R1+0x1088], R66 ;  /* 0x0010884201007387 */ /* 0x0009e20000100a00 */
[-C--:B-1----:R-:W-:Y:S08]  /*2c390*/  HMMA.1688.F32.TF32 R72, R144, R44.reuse, R208 ;  /* 0x0000002c9048723c */ /* 0x082ff000000810d0 */
[----:B------:R-:W-:Y:S01]  /*2c3a0*/  STL.64 [R1+0x1150], R60 ;  /* 0x0011503c01007387 */ /* 0x000fe20000100a00 */
[-C--:B----4-:R-:W-:Y:S03]  /*2c3b0*/  HMMA.1688.F32.TF32 R64, R28, R44.reuse, R200 ;  /* 0x0000002c1c40723c */ /* 0x090fe600000810c8 */
[----:B------:R1:W-:Y:S05]  /*2c3c0*/  STL.64 [R1+0x1158], R62 ;  /* 0x0011583e01007387 */ /* 0x0003ea0000100a00 */
[-C--:B-1----:R-:W-:Y:S06]  /*2c3d0*/  HMMA.1688.F32.TF32 R60, R88, R44.reuse, R192 ;  /* 0x0000002c583c723c */ /* 0x082fec00000810c0 */
[----:B------:R-:W-:Y:S02]  /*2c3e0*/  STL.64 [R1+0x1200], R72 ;  /* 0x0012004801007387 */ /* 0x000fe40000100a00 */
[----:B------:R-:W-:Y:S02]  /*2c3f0*/  HMMA.1688.F32.TF32 R8, R84, R44, R8 ;  /* 0x0000002c5408723c */ /* 0x000fe40000081008 */
[----:B------:R-:W-:Y:S05]  /*2c400*/  STL.64 [R1+0x1208], R74 ;  /* 0x0012084a01007387 */ /* 0x000fea0000100a00 */
[----:B------:R-:W-:Y:S04]  /*2c410*/  STL.64 [R1+0x12f0], R64 ;  /* 0x0012f04001007387 */ /* 0x000fe80000100a00 */
[----:B------:R-:W-:Y:S04]  /*2c420*/  STL.64 [R1+0x12f8], R66 ;  /* 0x0012f84201007387 */ /* 0x000fe80000100a00 */
[----:B------:R-:W-:Y:S04]  /*2c430*/  STL.64 [R1+0x1360], R60 ;  /* 0x0013603c01007387 */ /* 0x000fe80000100a00 */
[----:B------:R2:W-:Y:S05]  /*2c440*/  STL.64 [R1+0x1368], R62 ;  /* 0x0013683e01007387 */ /* 0x0005ea0000100a00 */
[----:B------:R-:W-:-:S02]  /*2c450*/  IMAD.MOV.U32 R44, RZ, RZ, R11 ;  /* 0x000000ffff2c7224 */ /* 0x000fc400078e000b */
[----:B------:R-:W-:Y:S02]  /*2c460*/  IMAD.MOV.U32 R48, RZ, RZ, R9 ;  /* 0x000000ffff307224 */ /* 0x000fe400078e0009 */
[----:B------:R-:W-:Y:S02]  /*2c470*/  IMAD.MOV.U32 R49, RZ, RZ, R8 ;  /* 0x000000ffff317224 */ /* 0x000fe400078e0008 */
[----:B------:R-:W-:Y:S01]  /*2c480*/  IMAD.MOV.U32 R45, RZ, RZ, R10 ;  /* 0x000000ffff2d7224 */ /* 0x000fe200078e000a */
[----:B------:R-:W-:Y:S01]  /*2c490*/  STL [R1+0x2bfc], R44 ;  /* 0x002bfc2c01007387 */ /* 0x000fe20000100800 */
[-C--:B--2---:R-:W-:Y:S03]  /*2c4a0*/  HMMA.1688.F32.TF32 R60, R36, R56.reuse, R68 ;  /* 0x00000038243c723c */ /* 0x084fe60000081044 */
[----:B------:R-:W-:Y:S04]  /*2c4b0*/  STL [R1+0x2bf8], R48 ;  /* 0x002bf83001007387 */ /* 0x000fe80000100800 */
[----:B------:R-:W-:Y:S04]  /*2c4c0*/  STL [R1+0x2bf4], R49 ;  /* 0x002bf43101007387 */ /* 0x000fe80000100800 */
[----:B------:R-:W-:Y:S11]  /*2c4d0*/  STL [R1+0x2bf0], R45 ;  /* 0x002bf02d01007387 */ /* 0x000ff60000100800 */
[----:B------:R-:W-:Y:S01]  /*2c4e0*/  @!UPT UIADD3 URZ, URZ, URZ, URZ ;  /* 0x0000003f3f3ff290 */ /* 0x000fe2000fffe03f */
[----:B------:R1:W-:Y:S04]  /*2c4f0*/  STL.64 [R1+0x1c0], R60 ;  /* 0x0001c03c01007387 */ /* 0x0003e80000100a00 */
        /* <DEDUP_REMOVED lines=53> */
[----:B---3--:R-:W-:Y:S03]  /*2c850*/  HMMA.1688.F32.TF32 R8, R40, R56, R248 ;  /* 0x000000382808723c */ /* 0x008fe600000810f8 */
[----:B------:R-:W3:Y:S04]  /*2c860*/  LDL.LU R248, [R1+0x110] ;  /* 0x0001100001f87983 */ /* 0x000ee80000300800 */
[----:B------:R-:W3:Y:S04]  /*2c870*/  LDL.LU R249, [R1+0x114] ;  /* 0x0001140001f97983 */ /* 0x000ee80000300800 */
[----:B------:R-:W3:Y:S04]  /*2c880*/  LDL.LU R250, [R1+0x118] ;  /* 0x0001180001fa7983 */ /* 0x000ee80000300800 */
[----:B------:R-:W3:Y:S09]  /*2c890*/  LDL.LU R251, [R1+0x11c] ;  /* 0x00011c0001fb7983 */ /* 0x000ef20000300800 */
[----:B------:R-:W-:Y:S01]  /*2c8a0*/  MOV R54, R8 ;  /* 0x0000000800367202 */ /* 0x000fe20000000f00 */
[----:B------:R-:W-:-:S02]  /*2c8b0*/  IMAD.MOV.U32 R55, RZ, RZ, R9 ;  /* 0x000000ffff377224 */ /* 0x000fc400078e0009 */
[----:B------:R-:W-:Y:S02]  /*2c8c0*/  IMAD.MOV.U32 R58, RZ, RZ, R10 ;  /* 0x000000ffff3a7224 */ /* 0x000fe400078e000a */
[----:B------:R-:W-:-:S05]  /*2c8d0*/  IMAD.MOV.U32 R59, RZ, RZ, R11 ;  /* 0x000000ffff3b7224 */ /* 0x000fca00078e000b */
[----:B------:R-:W-:Y:S04]  /*2c8e0*/  STL [R1+0x2db0], R59 ;  /* 0x002db03b01007387 */ /* 0x000fe80000100800 */
[----:B------:R-:W-:Y:S04]  /*2c8f0*/  STL [R1+0x2dac], R58 ;  /* 0x002dac3a01007387 */ /* 0x000fe80000100800 */
[----:B------:R-:W-:Y:S04]  /*2c900*/  STL [R1+0x2da8], R55 ;  /* 0x002da83701007387 */ /* 0x000fe80000100800 */
[----:B------:R-:W-:Y:S01]  /*2c910*/  STL [R1+0x2da4], R54 ;  /* 0x002da43601007387 */ /* 0x000fe20000100800 */
[-C--:B------:R-:W-:Y:S08]  /*2c920*/  HMMA.1688.F32.TF32 R4, R84, R56.reuse, R4 ;  /* 0x000000385404723c */ /* 0x080ff00000081004 */
[-C--:B----4-:R-:W-:Y:S08]  /*2c930*/  HMMA.1688.F32.TF32 R64, R80, R56.reuse, R72 ;  /* 0x000000385040723c */ /* 0x090ff00000081048 */
[-C--:B------:R-:W-:Y:S08]  /*2c940*/  HMMA.1688.F32.TF32 R72, R32, R56.reuse, R140 ;  /* 0x000000382048723c */ /* 0x080ff0000008108c */
[-C--:B------:R-:W-:Y:S07]  /*2c950*/  HMMA.1688.F32.TF32 R8, R180, R56.reuse, R128 ;  /* 0x00000038b408723c */ /* 0x080fee0000081080 */
[----:B------:R-:W-:Y:S04]  /*2c960*/  STL.64 [R1+0x230], R64 ;  /* 0x0002304001007387 */ /* 0x000fe80000100a00 */
[----:B------:R1:W-:Y:S04]  /*2c970*/  STL.64 [R1+0x238], R66 ;  /* 0x0002384201007387 */ /* 0x0003e80000100a00 */
[----:B------:R-:W-:Y:S04]  /*2c980*/  STL.64 [R1+0x7e0], R72 ;  /* 0x0007e04801007387 */ /* 0x000fe80000100a00 */
[----:B------:R4:W-:Y:S01]  /*2c990*/  STL.64 [R1+0x7e8], R74 ;  /* 0x0007e84a01007387 */ /* 0x0009e20000100a00 */
[-C--:B-1----:R-:W-:Y:S03]  /*2c9a0*/  HMMA.1688.F32.TF32 R64, R176, R56.reuse, R112 ;  /* 0x00000038b040723c */ /* 0x082fe60000081070 */
[----:B------:R-:W-:Y:S04]  /*2c9b0*/  STL.64 [R1+0x930], R8 ;  /* 0x0009300801007387 */ /* 0x000fe80000100a00 */
[----:B------:R1:W-:Y:S01]  /*2c9c0*/  STL.64 [R1+0x938], R10 ;  /* 0x0009380a01007387 */ /* 0x0003e20000100a00 */
[-C--:B----4-:R-:W-:Y:S08]  /*2c9d0*/  HMMA.1688.F32.TF32 R72, R172, R56.reuse, R100 ;  /* 0x00000038ac48723c */ /* 0x090ff00000081064 */
[-C--:B-1----:R-:W-:Y:S07]  /*2c9e0*/  HMMA.1688.F32.TF32 R8, R168, R56.reuse, R76 ;  /* 0x00000038a808723c */ /* 0x082fee000008104c */
        /* <DEDUP_REMOVED lines=21> */
[----:B------:R-:W-:Y:S01]  /*2cb40*/  STL.64 [R1+0x1188], R74 ;  /* 0x0011884a01007387 */ /* 0x000fe20000100a00 */
[----:B-1----:R-:W-:Y:S03]  /*2cb50*/  HMMA.1688.F32.TF32 R64, R88, R56, R188 ;  /* 0x000000385840723c */ /* 0x002fe600000810bc */
[----:B------:R-:W-:Y:S04]  /*2cb60*/  STL.64 [R1+0x1230], R8 ;  /* 0x0012300801007387 */ /* 0x000fe80000100a00 */
[----:B------:R2:W-:Y:S02]  /*2cb70*/  STL.64 [R1+0x1238], R10 ;  /* 0x0012380a01007387 */ /* 0x0005e40000100a00 */
[-C--:B--2---:R-:W-:Y:S11]  /*2cb80*/  HMMA.1688.F32.TF32 R8, R36, R52.reuse, R60 ;  /* 0x000000342408723c */ /* 0x084ff6000008103c */
[----:B------:R-:W-:Y:S03]  /*2cb90*/  @!UPT UIADD3 URZ, URZ, URZ, URZ ;  /* 0x0000003f3f3ff290 */ /* 0x000fe6000fffe03f */
        /* <DEDUP_REMOVED lines=8> */
[-C--:B--2---:R-:W-:Y:S01]  /*2cc20*/  HMMA.1688.F32.TF32 R8, R32, R52.reuse, R124 ;  /* 0x000000342008723c */ /* 0x084fe2000008107c */
[----:B------:R-:W-:Y:S04]  /*2cc30*/  STL.64 [R1+0x150], R56 ;  /* 0x0001503801007387 */ /* 0x000fe80000100a00 */
[----:B------:R1:W-:Y:S10]  /*2cc40*/  STL.64 [R1+0x158], R58 ;  /* 0x0001583a01007387 */ /* 0x0003f40000100a00 */
        /* <DEDUP_REMOVED lines=15> */
[----:B------:R-:W-:Y:S04]  /*2cd40*/  STL [R1+0x2db4], R11 ;  /* 0x002db40b01007387 */ /* 0x000fe80000100800 */
[----:B--2---:R-:W-:Y:S11]  /*2cd50*/  STL [R1+0x2dc0], R6 ;  /* 0x002dc00601007387 */ /* 0x004ff60000100800 */
[----:B------:R-:W-:Y:S05]  /*2cd60*/  @!UPT UIADD3 URZ, URZ, URZ, URZ ;  /* 0x0000003f3f3ff290 */ /* 0x000fea000fffe03f */
[----:B------:R-:W-:Y:S04]  /*2cd70*/  STL.64 [R1+0xa60], R56 ;  /* 0x000a603801007387 */ /* 0x000fe80000100a00 */
[----:B------:R3:W-:Y:S02]  /*2cd80*/  STL.64 [R1+0xa68], R58 ;  /* 0x000a683a01007387 */ /* 0x0007e40000100a00 */
[-C--:B---3--:R-:W-:Y:S02]  /*2cd90*/  HMMA.1688.F32.TF32 R56, R168, R52.reuse, R248 ;  /* 0x00000034a838723c */ /* 0x088fe400000810f8 */
[----:B------:R-:W-:Y:S04]  /*2cda0*/  STL [R1+0x2dbc], R7 ;  /* 0x002dbc0701007387 */ /* 0x000fe80000100800 */
[----:B------:R-:W2:Y:S11]  /*2cdb0*/  LDL.LU R68, [R1+0xc0] ;  /* 0x0000c00001447983 */ /* 0x000eb60000300800 */
[----:B------:R-:W-:Y:S06]  /*2cdc0*/  @!UPT UIADD3 URZ, URZ, URZ, URZ ;  /* 0x0000003f3f3ff290 */ /* 0x000fec000fffe03f */
        /* <DEDUP_REMOVED lines=61> */
[----:B------:R-:W4:Y:S04]  /*2d1a0*/  LDL.LU R92, [R1] ;  /* 0x00000000015c7983 */ /* 0x000f280000300800 */
        /* <DEDUP_REMOVED lines=27> */
[-C--:B------:R-:W-:Y:S08]  /*2d360*/  HMMA.1688.F32.TF32 R16, R84, R52.reuse, R16 ;  /* 0x000000345410723c */ /* 0x080ff00000081010 */
[-C--:B--2---:R-:W-:Y:S08]  /*2d370*/  HMMA.1688.F32.TF32 R116, R144, R52.reuse, R116 ;  /* 0x000000349074723c */ /* 0x084ff00000081074 */
[-C--:B---3--:R-:W-:Y:S08]  /*2d380*/  HMMA.1688.F32.TF32 R160, R156, R52.reuse, R160 ;  /* 0x000000349ca0723c */ /* 0x088ff000000810a0 */
[-C--:B----4-:R-:W-:Y:S08]  /*2d390*/  HMMA.1688.F32.TF32 R188, R164, R52.reuse, R244 ;  /* 0x00000034a4bc723c */ /* 0x090ff000000810f4 */
[-C--:B-1----:R-:W-:Y:S11]  /*2d3a0*/  HMMA.1688.F32.TF32 R56, R152, R52.reuse, R136 ;  /* 0x000000349838723c */ /* 0x082ff60000081088 */
[----:B------:R-:W-:Y:S04]  /*2d3b0*/  @!UPT UIADD3 URZ, URZ, URZ, URZ ;  /* 0x0000003f3f3ff290 */ /* 0x000fe8000fffe03f */
[----:B------:R-:W-:Y:S01]  /*2d3c0*/  STL.64 [R1+0xc20], R188 ;  /* 0x000c20bc01007387 */ /* 0x000fe20000100a00 */
[-C--:B------:R-:W-:Y:S03]  /*2d3d0*/  HMMA.1688.F32.TF32 R132, R148, R52.reuse, R132 ;  /* 0x000000349484723c */ /* 0x080fe60000081084 */
[----:B------:R-:W-:Y:S04]  /*2d3e0*/  STL.64 [R1+0xc28], R190 ;  /* 0x000c28be01007387 */ /* 0x000fe80000100a00 */
[----:B------:R-:W-:Y:S04]  /*2d3f0*/  STL.64 [R1+0xcf0], R160 ;  /* 0x000cf0a001007387 */ /* 0x000fe80000100a00 */
[----:B------:R-:W-:Y:S04]  /*2d400*/  STL.64 [R1+0xcf8], R162 ;  /* 0x000cf8a201007387 */ /* 0x000fe80000100a00 */
[----:B------:R-:W-:Y:S04]  /*2d410*/  STL.64 [R1+0xe80], R56 ;  /* 0x000e803801007387 */ /* 0x000fe80000100a00 */
[----:B------:R1:W-:Y:S01]  /*2d420*/  STL.64 [R1+0xe88], R58 ;  /* 0x000e883a01007387 */ /* 0x0003e20000100a00 */
[-C--:B------:R-:W-:Y:S08]  /*2d430*/  HMMA.1688.F32.TF32 R92, R88, R52.reuse, R92 ;  /* 0x00000034585c723c */ /* 0x080ff0000008105c */
[----:B-1----:R-:W-:Y:S01]  /*2d440*/  HMMA.1688.F32.TF32 R56, R28, R52, R104 ;  /* 0x000000341c38723c */ /* 0x002fe20000081068 */
[----:B------:R-:W-:Y:S04]  /*2d450*/  STL.64 [R1+0xfa0], R132 ;  /* 0x000fa08401007387 */ /* 0x000fe80000100a00 */
[----:B------:R-:W-:Y:S04]  /*2d460*/  STL.64 [R1+0xfa8], R134 ;  /* 0x000fa88601007387 */ /* 0x000fe80000100a00 */
[----:B------:R-:W-:Y:S04]  /*2d470*/  STL.64 [R1+0x10a0], R116 ;  /* 0x0010a07401007387 */ /* 0x000fe80000100a00 */
[----:B------:R-:W-:Y:S10]  /*2d480*/  STL.64 [R1+0x10a8], R118 ;  /* 0x0010a87601007387 */ /* 0x000ff40000100a00 */
[----:B------:R-:W-:Y:S04]  /*2d490*/  STL.64 [R1+0x11c0], R56 ;  /* 0x0011c03801007387 */ /* 0x000fe80000100a00 */
[----:B------:R1:W-:Y:S01]  /*2d4a0*/  STL.64 [R1+0x11c8], R58 ;  /* 0x0011c83a01007387 */ /* 0x0003e20000100a00 */
[-C--:B------:R-:W-:Y:S03]  /*2d4b0*/  HMMA.1688.F32.TF32 R52, R40, R8.reuse, R72 ;  /* 0x000000082834723c */ /* 0x080fe60000081048 */
[----:B------:R-:W-:Y:S05]  /*2d4c0*/  STL.64 [R1+0x1220], R92 ;  /* 0x0012205c01007387 */ /* 0x000fea0000100a00 */
[-C--:B-1----:R-:W-:Y:S01]  /*2d4d0*/  HMMA.1688.F32.TF32 R56, R36, R8.reuse, R64 ;  /* 0x000000082438723c */ /* 0x082fe20000081040 */
[----:B------:R-:W-:Y:S04]  /*2d4e0*/  STL.64 [R1+0x1228], R94 ;  /* 0x0012285e01007387 */ /* 0x000fe80000100a00 */
[----:B------:R-:W-:Y:S04]  /*2d4f0*/  STL.64 [R1+0x12e0], R16 ;  /* 0x0012e01001007387 */ /* 0x000fe80000100a00 */
[----:B------:R1:W-:Y:S02]  /*2d500*/  STL.64 [R1+0x12e8], R18 ;  /* 0x0012e81201007387 */ /* 0x0003e40000100a00 */
[-C--:B-1----:R-:W-:Y:S11]  /*2d510*/  HMMA.1688.F32.TF32 R16, R80, R8.reuse, R140 ;  /* 0x000000085010723c */ /* 0x082ff6000008108c */
[----:B------:R-:W-:Y:S02]  /*2d520*/  @!UPT UIADD3 URZ, URZ, URZ, URZ ;  /* 0x0000003f3f3ff290 */ /* 0x000fe4000fffe03f */
[----:B------:R-:W-:Y:S01]  /*2d530*/  IMAD.MOV.U32 R11, RZ, RZ, R58 ;  /* 0x000000ffff0b7224 */ /* 0x000fe200078e003a */
[----:B------:R-:W-:Y:S01]  /*2d540*/  MOV R10, R57 ;  /* 0x00000039000a7202 */ /* 0x000fe20000000f00 */
[----:B------:R-:W-:Y:S01]  /*2d550*/  IMAD.MOV.U32 R7, RZ, RZ, R56 ;  /* 0x000000ffff077224 */ /* 0x000fe200078e0038 */
[----:B------:R1:W-:Y:S04]  /*2d560*/  STL [R1+0x2dd0], R59 ;  /* 0x002dd03b01007387 */ /* 0x0003e80000100800 */
[----:B------:R-:W-:Y:S04]  /*2d570*/  STL [R1+0x2dcc], R11 ;  /* 0x002dcc0b01007387 */ /* 0x000fe80000100800 */
[----:B------:R-:W-:Y:S01]  /*2d580*/  STL [R1+0x2dc8], R10 ;  /* 0x002dc80a01007387 */ /* 0x000fe20000100800 */
[-C--:B-1----:R-:W-:Y:S03]  /*2d590*/  HMMA.1688.F32.TF32 R56, R32, R8.reuse, R128 ;  /* 0x000000082038723c */ /* 0x082fe60000081080 */
[----:B------:R-:W-:Y:S04]  /*2d5a0*/  STL [R1+0x2dc4], R7 ;  /* 0x002dc40701007387 */ /* 0x000fe80000100800 */
        /* <DEDUP_REMOVED lines=8> */
[----:B------:R-:W-:Y:S01]  /*2d630*/  STL.64 [R1+0xd0], R52 ;  /* 0x0000d03401007387 */ /* 0x000fe20000100a00 */
[-C--:B-1----:R-:W-:Y:S03]  /*2d640*/  HMMA.1688.F32.TF32 R56, R172, R8.reuse, R76 ;  /* 0x00000008ac38723c */ /* 0x082fe6000008104c */
[----:B------:R1:W-:Y:S04]  /*2d650*/  STL.64 [R1+0xd8], R54 ;  /* 0x0000d83601007387 */ /* 0x0003e80000100a00 */
[----:B------:R-:W-:Y:S04]  /*2d660*/  STL.64 [R1+0x8e0], R16 ;  /* 0x0008e01001007387 */ /* 0x000fe80000100a00 */
[----:B------:R2:W-:Y:S01]  /*2d670*/  STL.64 [R1+0x8e8], R18 ;  /* 0x0008e81201007387 */ /* 0x0005e20000100a00 */
[-C--:B-1----:R-:W-:Y:S08]  /*2d680*/  HMMA.1688.F32.TF32 R52, R168, R8.reuse, R60 ;  /* 0x00000008a834723c */ /* 0x082ff0000008103c */
[-C--:B--2---:R-:W-:Y:S03]  /*2d690*/  HMMA.1688.F32.TF32 R16, R164, R8.reuse, R184 ;  /* 0x00000008a410723c */ /* 0x084fe600000810b8 */
[----:B------:R-:W-:Y:S04]  /*2d6a0*/  STL.64 [R1+0x9d0], R56 ;  /* 0x0009d03801007387 */ /* 0x000fe80000100a00 */
[----:B------:R1:W-:Y:S08]  /*2d6b0*/  STL.64 [R1+0x9d8], R58 ;  /* 0x0009d83a01007387 */ /* 0x0003f00000100a00 */
        /* <DEDUP_REMOVED lines=15> */
[-C--:B--2---:R-:W-:Y:S08]  /*2d7b0*/  HMMA.1688.F32.TF32 R16, R88, R8.reuse, R248 ;  /* 0x000000085810723c */ /* 0x084ff000000810f8 */
[----:B------:R-:W-:Y:S01]  /*2d7c0*/  HMMA.1688.F32.TF32 R8, R84, R8, R12 ;  /* 0x000000085408723c */ /* 0x000fe2000008100c */
[----:B------:R-:W-:Y:S04]  /*2d7d0*/  STL.64 [R1+0xfb0], R56 ;  /* 0x000fb03801007387 */ /* 0x000fe80000100a00 */
[----:B------:R-:W-:Y:S04]  /*2d7e0*/  STL.64 [R1+0xfb8], R58 ;  /* 0x000fb83a01007387 */ /* 0x000fe80000100a00 */
[----:B------:R-:W-:Y:S04]  /*2d7f0*/  STL.64 [R1+0x10b0], R52 ;  /* 0x0010b03401007387 */ /* 0x000fe80000100a00 */
[----:B------:R-:W-:Y:S04]  /*2d800*/  STL.64 [R1+0x10b8], R54 ;  /* 0x0010b83601007387 */ /* 0x000fe80000100a00 */
[----:B------:R-:W2:Y:S04]  /*2d810*/  LDL.LU R96, [R1+0x1b0] ;  /* 0x0001b00001607983 */ /* 0x000ea80000300800 */
[----:B------:R-:W-:Y:S04]  /*2d820*/  STL.64 [R1+0x11b0], R16 ;  /* 0x0011b01001007387 */ /* 0x000fe80000100a00 */
[----:B------:R-:W-:Y:S04]  /*2d830*/  STL.64 [R1+0x11b8], R18 ;  /* 0x0011b81201007387 */ /* 0x000fe80000100a00 */
        /* <DEDUP_REMOVED lines=61> */
[----:B--2---:R-:W-:Y:S03]  /*2dc10*/  HMMA.1688.F32.TF32 R12, R36, R4, R68 ;  /* 0x00000004240c723c */ /* 0x004fe60000081044 */
[----:B------:R-:W2:Y:S04]  /*2dc20*/  LDL.LU R68, [R1+0xa0] ;  /* 0x0000a00001447983 */ /* 0x000ea80000300800 */
[----:B------:R-:W2:Y:S04]  /*2dc30*/  LDL.LU R69, [R1+0xa4] ;  /* 0x0000a40001457983 */ /* 0x000ea80000300800 */
[----:B------:R-:W2:Y:S04]  /*2dc40*/  LDL.LU R70, [R1+0xa8] ;  /* 0x0000a80001467983 */ /* 0x000ea80000300800 */
[----:B------:R-:W2:Y:S09]  /*2dc50*/  LDL.LU R71, [R1+0xac] ;  /* 0x0000ac0001477983 */ /* 0x000eb20000300800 */
[----:B-1----:R-:W-:Y:S01]  /*2dc60*/  IMAD.MOV.U32 R11, RZ, RZ, R12 ;  /* 0x000000ffff0b7224 */ /* 0x002fe200078e000c */
[----:B------:R-:W-:Y:S01]  /*2dc70*/  MOV R6, R15 ;  /* 0x0000000f00067202 */ /* 0x000fe20000000f00 */
[----:B------:R-:W-:-:S02]  /*2dc80*/  IMAD.MOV.U32 R10, RZ, RZ, R13 ;  /* 0x000000ffff0a7224 */ /* 0x000fc400078e000d */
[----:B------:R-:W-:Y:S02]  /*2dc90*/  IMAD.MOV.U32 R7, RZ, RZ, R14 ;  /* 0x000000ffff077224 */ /* 0x000fe400078e000e */
[-C--:B---3--:R-:W-:Y:S01]  /*2dca0*/  HMMA.1688.F32.TF32 R12, R40, R4.reuse, R64 ;  /* 0x00000004280c723c */ /* 0x088fe20000081040 */
[----:B------:R-:W-:Y:S04]  /*2dcb0*/  STL.64 [R1+0x2e08], R10 ;  /* 0x002e080a01007387 */ /* 0x000fe80000100a00 */
[----:B------:R-:W1:Y:S03]  /*2dcc0*/  LDSM.16.M88.4 R64, [R241+0x48000] ;  /* 0x04800000f140783b */ /* 0x000e660000000200 */
[-C--:B------:R-:W-:Y:S08]  /*2dcd0*/  HMMA.1688.F32.TF32 R248, R80, R4.reuse, R248 ;  /* 0x0000000450f8723c */ /* 0x080ff000000810f8 */
[----:B----4-:R-:W-:Y:S07]  /*2dce0*/  HMMA.1688.F32.TF32 R76, R32, R4, R76 ;  /* 0x00000004204c723c */ /* 0x010fee000008104c */
[----:B------:R-:W-:Y:S01]  /*2dcf0*/  STL.64 [R1+0x40], R12 ;  /* 0x0000400c01007387 */ /* 0x000fe20000100a00 */
[----:B------:R-:W-:-:S03]  /*2dd00*/  IMAD.MOV.U32 R59, RZ, RZ, R15 ;  /* 0x000000ffff3b7224 */ /* 0x000fc600078e000f */
[----:B------:R3:W-:Y:S01]  /*2dd10*/  STL [R1+0x48], R14 ;  /* 0x0000480e01007387 */ /* 0x0007e20000100800 */
[-C--:B------:R-:W-:Y:S08]  /*2dd20*/  HMMA.1688.F32.TF32 R108, R180, R4.reuse, R108 ;  /* 0x00000004b46c723c */ /* 0x080ff0000008106c */
[-C--:B---3--:R-:W-:Y:S08]  /*2dd30*/  HMMA.1688.F32.TF32 R12, R176, R4.reuse, R72 ;  /* 0x00000004b00c723c */ /* 0x088ff00000081048 */
[-C--:B------:R-:W-:Y:S01]  /*2dd40*/  HMMA.1688.F32.TF32 R8, R172, R4.reuse, R60 ;  /* 0x00000004ac08723c */ /* 0x080fe2000008103c */
        /* <DEDUP_REMOVED lines=10> */
[-C--:B---3--:R-:W-:Y:S03]  /*2ddf0*/  HMMA.1688.F32.TF32 R12, R168, R4.reuse, R140 ;  /* 0x00000004a80c723c */ /* 0x088fe6000008108c */
[----:B------:R-:W3:Y:S05]  /*2de00*/  LDSM.16.M88.4 R60, [R241+0x49000] ;  /* 0x04900000f13c783b */ /* 0x000eea0000000200 */
[-C--:B----4-:R-:W-:Y:S08]  /*2de10*/  HMMA.1688.F32.TF32 R8, R164, R4.reuse, R128 ;  /* 0x00000004a408723c */ /* 0x090ff00000081080 */
[-C--:B------:R-:W-:Y:S07]  /*2de20*/  HMMA.1688.F32.TF32 R16, R156, R4.reuse, R112 ;  /* 0x000000049c10723c */ /* 0x080fee0000081070 */
[----:B------:R-:W-:Y:S04]  /*2de30*/  STL.64 [R1+0xa10], R12 ;  /* 0x000a100c01007387 */ /* 0x000fe80000100a00 */
[----:B------:R4:W-:Y:S04]  /*2de40*/  STL.64 [R1+0xa18], R14 ;  /* 0x000a180e01007387 */ /* 0x0009e80000100a00 */
[----:B------:R-:W-:Y:S04]  /*2de50*/  STL.64 [R1+0xb10], R8 ;  /* 0x000b100801007387 */ /* 0x000fe80000100a00 */
[----:B------:R1:W-:Y:S01]  /*2de60*/  STL.64 [R1+0xb18], R10 ;  /* 0x000b180a01007387 */ /* 0x0003e20000100a00 */
[-C--:B----4-:R-:W-:Y:S08]  /*2de70*/  HMMA.1688.F32.TF32 R12, R152, R4.reuse, R100 ;  /* 0x00000004980c723c */ /* 0x090ff00000081064 */
[-C--:B-1----:R-:W-:Y:S01]  /*2de80*/  HMMA.1688.F32.TF32 R8, R148, R4.reuse, R184 ;  /* 0x000000049408723c */ /* 0x082fe200000810b8 */
[----:B------:R-:W-:Y:S04]  /*2de90*/  STL.64 [R1+0xba0], R16 ;  /* 0x000ba01001007387 */ /* 0x000fe80000100a00 */
[----:B------:R1:W-:Y:S10]  /*2dea0*/  STL.64 [R1+0xba8], R18 ;  /* 0x000ba81201007387 */ /* 0x0003f40000100a00 */
[----:B------:R-:W-:Y:S04]  /*2deb0*/  STL.64 [R1+0xcb0], R12 ;  /* 0x000cb00c01007387 */ /* 0x000fe80000100a00 */
[----:B------:R4:W-:Y:S04]  /*2dec0*/  STL.64 [R1+0xcb8], R14 ;  /* 0x000cb80e01007387 */ /* 0x0009e80000100a00 */
[----:B------:R-:W-:Y:S01]  /*2ded0*/  STL.64 [R1+0xe00], R8 ;  /* 0x000e000801007387 */ /* 0x000fe20000100a00 */
[-C--:B-1----:R-:W-:Y:S03]  /*2dee0*/  HMMA.1688.F32.TF32 R16, R144, R4.reuse, R120 ;  /* 0x000000049010723c */ /* 0x082fe60000081078 */
[----:B------:R1:W-:Y:S05]  /*2def0*/  STL.64 [R1+0xe08], R10 ;  /* 0x000e080a01007387 */ /* 0x0003ea0000100a00 */
[-C--:B----4-:R-:W-:Y:S08]  /*2df00*/  HMMA.1688.F32.TF32 R12, R28, R4.reuse, R124 ;  /* 0x000000041c0c723c */ /* 0x090ff0000008107c */
[----:B-1----:R-:W-:Y:S07]  /*2df10*/  HMMA.1688.F32.TF32 R8, R88, R4, R96 ;  /* 0x000000045808723c */ /* 0x002fee0000081060 */
[----:B------:R-:W-:Y:S04]  /*2df20*/  STL.64 [R1+0xeb0], R16 ;  /* 0x000eb01001007387 */ /* 0x000fe80000100a00 */
[----:B------:R-:W-:Y:S04]  /*2df30*/  STL.64 [R1+0xeb8], R18 ;  /* 0x000eb81201007387 */ /* 0x000fe80000100a00 */
[----:B------:R-:W-:Y:S04]  /*2df40*/  STL.64 [R1+0xfc0], R12 ;  /* 0x000fc00c01007387 */ /* 0x000fe80000100a00 */
[----:B------:R-:W-:Y:S04]  /*2df50*/  STL.64 [R1+0xfc8], R14 ;  /* 0x000fc80e01007387 */ /* 0x000fe80000100a00 */
[----:B------:R-:W1:Y:S01]  /*2df60*/  LDSM.16.M88.4 R16, [R241+0x4a000] ;  /* 0x04a00000f110783b */ /* 0x000e620000000200 */
[----:B------:R-:W-:Y:S01]  /*2df70*/  MOV R45, R11 ;  /* 0x0000000b002d7202 */ /* 0x000fe20000000f00 */
[----:B------:R-:W-:-:S02]  /*2df80*/  IMAD.MOV.U32 R49, RZ, RZ, R10 ;  /* 0x000000ffff317224 */ /* 0x000fc400078e000a */
[----:B------:R-:W-:Y:S02]  /*2df90*/  IMAD.MOV.U32 R48, RZ, RZ, R9 ;  /* 0x000000ffff307224 */ /* 0x000fe400078e0009 */
[----:B------:R-:W-:Y:S01]  /*2dfa0*/  IMAD.MOV.U32 R44, RZ, RZ, R8 ;  /* 0x000000ffff2c7224 */ /* 0x000fe200078e0008 */
[----:B------:R-:W-:Y:S04]  /*2dfb0*/  STL [R1+0x2c0c], R45 ;  /* 0x002c0c2d01007387 */ /* 0x000fe80000100800 */
[----:B------:R-:W-:Y:S04]  /*2dfc0*/  STL [R1+0x2c08], R49 ;  /* 0x002c083101007387 */ /* 0x000fe80000100800 */
[----:B------:R-:W-:Y:S04]  /*2dfd0*/  STL [R1+0x2c04], R48 ;  /* 0x002c043001007387 */ /* 0x000fe80000100800 */
[----:B------:R-:W-:Y:S04]  /*2dfe0*/  STL [R1+0x2c00], R44 ;  /* 0x002c002c01007387 */ /* 0x000fe80000100800 */
[----:B------:R-:W4:Y:S04]  /*2dff0*/  LDL.LU R96, [R1+0x240] ;  /* 0x0002400001607983 */ /* 0x000f280000300800 */
[----:B------:R-:W4:Y:S04]  /*2e000*/  LDL.LU R97, [R1+0x244] ;  /* 0x0002440001617983 */ /* 0x000f280000300800 */
[----:B------:R-:W4:Y:S04]  /*2e010*/  LDL.LU R98, [R1+0x248] ;  /* 0x0002480001627983 */ /* 0x000f280000300800 */
[----:B------:R-:W4:Y:S04]  /*2e020*/  LDL.LU R99, [R1+0x24c] ;  /* 0x00024c0001637983 */ /* 0x000f280000300800 */
        /* <DEDUP_REMOVED lines=20> */
[----:B--2---:R-:W-:Y:S03]  /*2e170*/  HMMA.1688.F32.TF32 R8, R84, R4, R68 ;  /* 0x000000045408723c */ /* 0x004fe60000081044 */
        /* <DEDUP_REMOVED lines=36> */
[----:B------:R-:W-:-:S02]  /*2e3c0*/  IMAD.MOV.U32 R20, RZ, RZ, R11 ;  /* 0x000000ffff147224 */ /* 0x000fc400078e000b */
[----:B------:R-:W-:Y:S02]  /*2e3d0*/  IMAD.MOV.U32 R21, RZ, RZ, R10 ;  /* 0x000000ffff157224 */ /* 0x000fe400078e000a */
[----:B------:R-:W-:Y:S01]  /*2e3e0*/  IMAD.MOV.U32 R24, RZ, RZ, R9 ;  /* 0x000000ffff187224 */ /* 0x000fe200078e0009 */
[----:B------:R3:W-:Y:S01]  /*2e3f0*/  STL.64 [R1+0x2e10], R6 ;  /* 0x002e100601007387 */ /* 0x0007e20000100a00 */
[----:B------:R-:W-:-:S03]  /*2e400*/  IMAD.MOV.U32 R25, RZ, RZ, R8 ;  /* 0x000000ffff197224 */ /* 0x000fc600078e0008 */
[----:B------:R-:W-:Y:S04]  /*2e410*/  STL [R1+0x2c1c], R20 ;  /* 0x002c1c1401007387 */ /* 0x000fe80000100800 */
[----:B------:R-:W-:Y:S04]  /*2e420*/  STL [R1+0x2c18], R21 ;  /* 0x002c181501007387 */ /* 0x000fe80000100800 */
[----:B------:R-:W-:Y:S04]  /*2e430*/  STL [R1+0x2c14], R24 ;  /* 0x002c141801007387 */ /* 0x000fe80000100800 */
[----:B------:R-:W-:Y:S01]  /*2e440*/  STL [R1+0x2c10], R25 ;  /* 0x002c101901007387 */ /* 0x000fe20000100800 */
[-C--:B--2---:R-:W-:Y:S03]  /*2e450*/  HMMA.1688.F32.TF32 R8, R36, R64.reuse, R68 ;  /* 0x000000402408723c */ /* 0x084fe60000081044 */
[----:B------:R-:W2:Y:S04]  /*2e460*/  LDL.LU R68, [R1+0x1a0] ;  /* 0x0001a00001447983 */ /* 0x000ea80000300800 */
[----:B------:R-:W-:Y:S01]  /*2e470*/  IMAD.MOV.U32 R69, RZ, RZ, R242 ;  /* 0x000000ffff457224 */ /* 0x000fe200078e00f2 */
[----:B------:R-:W-:Y:S01]  /*2e480*/  MOV R70, R2 ;  /* 0x0000000200467202 */ /* 0x000fe20000000f00 */
[----:B------:R-:W-:Y:S01]  /*2e490*/  IMAD.MOV.U32 R71, RZ, RZ, R0 ;  /* 0x000000ffff477224 */ /* 0x000fe200078e0000 */
[-C--:B---3--:R-:W-:Y:S08]  /*2e4a0*/  HMMA.1688.F32.TF32 R4, R40, R64.reuse, R136 ;  /* 0x000000402804723c */ /* 0x088ff00000081088 */
[-C--:B----4-:R-:W-:Y:S11]  /*2e4b0*/  HMMA.1688.F32.TF32 R244, R80, R64.reuse, R132 ;  /* 0x0000004050f4723c */ /* 0x090ff60000081084 */
[----:B------:R-:W-:Y:S05]  /*2e4c0*/  @!UPT UIADD3 URZ, URZ, URZ, URZ ;  /* 0x0000003f3f3ff290 */ /* 0x000fea000fffe03f */
[----:B------:R-:W-:Y:S01]  /*2e4d0*/  IMAD.MOV.U32 R243, RZ, RZ, R4 ;  /* 0x000000fffff37224 */ /* 0x000fe200078e0004 */
[----:B------:R-:W-:Y:S01]  /*2e4e0*/  MOV R0, R7 ;  /* 0x0000000700007202 */ /* 0x000fe20000000f00 */
[----:B------:R-:W-:Y:S02]  /*2e4f0*/  IMAD.MOV.U32 R242, RZ, RZ, R5 ;  /* 0x000000fffff27224 */ /* 0x000fe400078e0005 */
[----:B------:R-:W-:Y:S01]  /*2e500*/  IMAD.MOV.U32 R2, RZ, RZ, R6 ;  /* 0x000000ffff027224 */ /* 0x000fe200078e0006 */
[----:B------:R-:W-:Y:S01]  /*2e510*/  HMMA.1688.F32.TF32 R92, R32, R64, R92 ;  /* 0x00000040205c723c */ /* 0x000fe2000008105c */
[----:B------:R-:W-:Y:S01]  /*2e520*/  IMAD.MOV.U32 R55, RZ, RZ, R9 ;  /* 0x000000ffff377224 */ /* 0x000fe200078e0009 */
[----:B------:R-:W-:Y:S01]  /*2e530*/  MOV R58, R8 ;  /* 0x00000008003a7202 */ /* 0x000fe20000000f00 */
[----:B------:R-:W-:-:S05]  /*2e540*/  IMAD.MOV.U32 R54, RZ, RZ, R10 ;  /* 0x000000ffff367224 */ /* 0x000fca00078e000a */
[-C--:B------:R-:W-:Y:S01]  /*2e550*/  HMMA.1688.F32.TF32 R112, R180, R64.reuse, R112 ;  /* 0x00000040b470723c */ /* 0x080fe20000081070 */
[----:B------:R-:W-:Y:S07]  /*2e560*/  STL.64 [R1+0x2e20], R54 ;  /* 0x002e203601007387 */ /* 0x000fee0000100a00 */
[-C--:B------:R-:W-:Y:S01]  /*2e570*/  HMMA.1688.F32.TF32 R4, R176, R64.reuse, R116 ;  /* 0x00000040b004723c */ /* 0x080fe20000081074 */
[----:B------:R-:W-:Y:S04]  /*2e580*/  STL.64 [R1+0x2e18], R58 ;  /* 0x002e183a01007387 */ /* 0x000fe80000100a00 */
[----:B------:R-:W-:Y:S04]  /*2e590*/  STL.64 [R1+0x2cc0], R246 ;  /* 0x002cc0f601007387 */ /* 0x000fe80000100a00 */
[----:B------:R-:W-:Y:S01]  /*2e5a0*/  STL.64 [R1+0x2cb8], R244 ;  /* 0x002cb8f401007387 */ /* 0x000fe20000100a00 */
[----:B------:R-:W-:Y:S03]  /*2e5b0*/  HMMA.1688.F32.TF32 R12, R172, R64, R104 ;  /* 0x00000040ac0c723c */ /* 0x000fe60000081068 */
[----:B------:R-:W-:Y:S01]  /*2e5c0*/  STL.64 [R1+0x2cd0], R94 ;  /* 0x002cd05e01007387 */ /* 0x000fe20000100a00 */
[----:B------:R-:W-:-:S03]  /*2e5d0*/  IMAD.MOV.U32 R252, RZ, RZ, R11 ;  /* 0x000000fffffc7224 */ /* 0x000fc600078e000b */
[----:B------:R-:W-:Y:S01]  /*2e5e0*/  STL.64 [R1+0x2cc8], R92 ;  /* 0x002cc85c01007387 */ /* 0x000fe20000100a00 */
[-C--:B------:R-:W-:Y:S03]  /*2e5f0*/  HMMA.1688.F32.TF32 R8, R168, R64.reuse, R72 ;  /* 0x00000040a808723c */ /* 0x080fe60000081048 */
[----:B------:R-:W-:Y:S04]  /*2e600*/  STL.64 [R1+0x2ce0], R114 ;  /* 0x002ce07201007387 */ /* 0x000fe80000100a00 */
[----:B------:R-:W-:Y:S04]  /*2e610*/  STL.64 [R1+0x2cd8], R112 ;  /* 0x002cd87001007387 */ /* 0x000fe80000100a00 */
[----:B------:R-:W-:Y:S04]  /*2e620*/  STL.64 [R1+0x400], R4 ;  /* 0x0004000401007387 */ /* 0x000fe80000100a00 */
[----:B------:R3:W-:Y:S02]  /*2e630*/  STL.64 [R1+0x408], R6 ;  /* 0x0004080601007387 */ /* 0x0007e40000100a00 */
[-C--:B---3--:R-:W-:Y:S02]  /*2e640*/  HMMA.1688.F32.TF32 R4, R164, R64.reuse, R140 ;  /* 0x00000040a404723c */ /* 0x088fe4000008108c */
[----:B------:R-:W-:Y:S04]  /*2e650*/  STL.64 [R1+0x8d0], R12 ;  /* 0x0008d00c01007387 */ /* 0x000fe80000100a00 */
[----:B------:R3:W-:Y:S04]  /*2e660*/  STL.64 [R1+0x8d8], R14 ;  /* 0x0008d80e01007387 */ /* 0x0007e80000100a00 */
[----:B------:R-:W-:Y:S04]  /*2e670*/  STL.64 [R1+0x9b0], R8 ;  /* 0x0009b00801007387 */ /* 0x000fe80000100a00 */
[----:B------:R4:W-:Y:S01]  /*2e680*/  STL.64 [R1+0x9b8], R10 ;  /* 0x0009b80a01007387 */ /* 0x0009e20000100a00 */
[-C--:B---3--:R-:W-:Y:S08]  /*2e690*/  HMMA.1688.F32.TF32 R12, R156, R64.reuse, R128 ;  /* 0x000000409c0c723c */ /* 0x088ff00000081080 */
[----:B------:R-:W-:Y:S01]  /*2e6a0*/  STL.64 [R1+0xa50], R4 ;  /* 0x000a500401007387 */ /* 0x000fe20000100a00 */
[-C--:B----4-:R-:W-:Y:S03]  /*2e6b0*/  HMMA.1688.F32.TF32 R8, R152, R64.reuse, R100 ;  /* 0x000000409808723c */ /* 0x090fe60000081064 */
[----:B------:R3:W-:Y:S05]  /*2e6c0*/  STL.64 [R1+0xa58], R6 ;  /* 0x000a580601007387 */ /* 0x0007ea0000100a00 */
[-C--:B---3--:R-:W-:Y:S06]  /*2e6d0*/  HMMA.1688.F32.TF32 R4, R148, R64.reuse, R184 ;  /* 0x000000409404723c */ /* 0x088fec00000810b8 */
[----:B------:R-:W-:Y:S04]  /*2e6e0*/  STL.64 [R1+0xb40], R12 ;  /* 0x000b400c01007387 */ /* 0x000fe80000100a00 */
[----:B------:R-:W-:Y:S05]  /*2e6f0*/  STL.64 [R1+0xb48], R14 ;  /* 0x000b480e01007387 */ /* 0x000fea0000100a00 */
[----:B------:R-:W-:Y:S04]  /*2e700*/  STL.64 [R1+0xc00], R8 ;  /* 0x000c000801007387 */ /* 0x000fe80000100a00 */
[----:B------:R-:W-:Y:S04]  /*2e710*/  STL.64 [R1+0xc08], R10 ;  /* 0x000c080a01007387 */ /* 0x000fe80000100a00 */
[----:B------:R-:W-:Y:S04]  /*2e720*/  STL.64 [R1+0xcc0], R4 ;  /* 0x000cc00401007387 */ /* 0x000fe80000100a00 */
[----:B------:R3:W-:Y:S02]  /*2e730*/  STL.64 [R1+0xcc8], R6 ;  /* 0x000cc80601007387 */ /* 0x0007e40000100a00 */
[-C--:B---3--:R-:W-:Y:S08]  /*2e740*/  HMMA.1688.F32.TF32 R4, R88, R64.reuse, R96 ;  /* 0x000000405804723c */ /* 0x088ff00000081060 */
[-C--:B------:R-:W-:Y:S08]  /*2e750*/  HMMA.1688.F32.TF32 R12, R144, R64.reuse, R120 ;  /* 0x00000040900c723c */ /* 0x080ff00000081078 */
[----:B------:R-:W-:Y:S08]  /*2e760*/  HMMA.1688.F32.TF32 R8, R28, R64, R124 ;  /* 0x000000401c08723c */ /* 0x000ff0000008107c */
[----:B------:R-:W-:-:S02]  /*2e770*/  IMAD.MOV.U32 R45, RZ, RZ, R4 ;  /* 0x000000ffff2d7224 */ /* 0x000fc400078e0004 */
[----:B------:R-:W-:Y:S02]  /*2e780*/  IMAD.MOV.U32 R49, RZ, RZ, R5 ;  /* 0x000000ffff317224 */ /* 0x000fe400078e0005 */
[----:B------:R-:W-:Y:S02]  /*2e790*/  IMAD.MOV.U32 R48, RZ, RZ, R6 ;  /* 0x000000ffff307224 */ /* 0x000fe400078e0006 */
[----:B------:R-:W-:Y:S01]  /*2e7a0*/  IMAD.MOV.U32 R44, RZ, RZ, R7 ;  /* 0x000000ffff2c7224 */ /* 0x000fe200078e0007 */
[----:B------:R-:W-:Y:S04]  /*2e7b0*/  STL.64 [R1+0xdf0], R12 ;  /* 0x000df00c01007387 */ /* 0x000fe80000100a00 */
[----:B------:R-:W-:Y:S04]  /*2e7c0*/  STL.64 [R1+0xdf8], R14 ;  /* 0x000df80e01007387 */ /* 0x000fe80000100a00 */
[----:B------:R-:W-:Y:S04]  /*2e7d0*/  STL.64 [R1+0xec0], R8 ;  /* 0x000ec00801007387 */ /* 0x000fe80000100a00 */
[----:B------:R-:W-:Y:S04]  /*2e7e0*/  STL.64 [R1+0xec8], R10 ;  /* 0x000ec80a01007387 */ /* 0x000fe80000100a00 */
[----:B------:R-:W-:Y:S01]  /*2e7f0*/  STL [R1+0x2c2c], R44 ;  /* 0x002c2c2c01007387 */ /* 0x000fe20000100800 */
[----:B--2---:R-:W-:Y:S03]  /*2e800*/  HMMA.1688.F32.TF32 R4, R84, R64, R68 ;  /* 0x000000405404723c */ /* 0x004fe60000081044 */
[----:B------:R-:W-:Y:S04]  /*2e810*/  STL [R1+0x2c28], R48 ;  /* 0x002c283001007387 */ /* 0x000fe80000100800 */
[----:B------:R-:W-:Y:S04]  /*2e820*/  STL [R1+0x2c24], R45 ;  /* 0x002c242d01007387 */ /* 0x000fe80000100800 */
[----:B------:R-:W-:Y:S04]  /*2e830*/  STL [R1+0x2c20], R49 ;  /* 0x002c203101007387 */ /* 0x000fe80000100800 */
[----:B------:R-:W2:Y:S04]  /*2e840*/  LDL.LU R124, [R1+0x300] ;  /* 0x00030000017c7983 */ /* 0x000ea80000300800 */
[----:B------:R-:W3:Y:S04]  /*2e850*/  LDSM.16.M88.4 R12, [R241+0x4b000] ;  /* 0x04b00000f10c783b */ /* 0x000ee80000000200 */
[----:B------:R-:W-:Y:S04]  /*2e860*/  STL.64 [R1+0x10c0], R4 ;  /* 0x0010c00401007387 */ /* 0x000fe80000100a00 */
[----:B------:R4:W-:Y:S04]  /*2e870*/  STL.64 [R1+0x10c8], R6 ;  /* 0x0010c80601007387 */ /* 0x0009e80000100a00 */
        /* <DEDUP_REMOVED lines=59> */
[-C--:B----4-:R-:W-:Y:S08]  /*2ec30*/  HMMA.1688.F32.TF32 R4, R36, R60.reuse, R232 ;  /* 0x0000003c2404723c */ /* 0x090ff000000810e8 */
[-C--:B--2---:R-:W-:Y:S08]  /*2ec40*/  HMMA.1688.F32.TF32 R96, R32, R60.reuse, R96 ;  /* 0x0000003c2060723c */ /* 0x084ff00000081060 */
[-C--:B---3--:R-:W-:Y:S08]  /*2ec50*/  HMMA.1688.F32.TF32 R248, R40, R60.reuse, R160 ;  /* 0x0000003c28f8723c */ /* 0x088ff000000810a0 */
[----:B------:R-:W-:Y:S01]  /*2ec60*/  MOV R95, R4 ;  /* 0x00000004005f7202 */ /* 0x000fe20000000f00 */
[----:B------:R-:W-:Y:S01]  /*2ec70*/  IMAD.MOV.U32 R94, RZ, RZ, R5 ;  /* 0x000000ffff5e7224 */ /* 0x000fe200078e0005 */
[----:B------:R-:W-:Y:S01]  /*2ec80*/  HMMA.1688.F32.TF32 R236, R80, R60, R136 ;  /* 0x0000003c50ec723c */ /* 0x000fe20000081088 */
[----:B------:R-:W-:-:S02]  /*2ec90*/  IMAD.MOV.U32 R93, RZ, RZ, R6 ;  /* 0x000000ffff5d7224 */ /* 0x000fc400078e0006 */
[----:B------:R-:W-:-:S05]  /*2eca0*/  IMAD.MOV.U32 R92, RZ, RZ, R7 ;  /* 0x000000ffff5c7224 */ /* 0x000fca00078e0007 */
[-C--:B------:R-:W-:Y:S01]  /*2ecb0*/  HMMA.1688.F32.TF32 R116, R180, R60.reuse, R116 ;  /* 0x0000003cb474723c */ /* 0x080fe20000081074 */
[----:B------:R-:W-:Y:S07]  /*2ecc0*/  STL.64 [R1+0x2e30], R94 ;  /* 0x002e305e01007387 */ /* 0x000fee0000100a00 */
[-C--:B------:R-:W-:Y:S01]  /*2ecd0*/  HMMA.1688.F32.TF32 R8, R176, R60.reuse, R132 ;  /* 0x0000003cb008723c */ /* 0x080fe20000081084 */
[----:B------:R-:W-:Y:S04]  /*2ece0*/  STL.64 [R1+0x2e28], R92 ;  /* 0x002e285c01007387 */ /* 0x000fe80000100a00 */
[----:B------:R-:W-:Y:S04]  /*2ecf0*/  STL.64 [R1+0x2cf0], R250 ;  /* 0x002cf0fa01007387 */ /* 0x000fe80000100a00 */
[----:B------:R-:W-:Y:S04]  /*2ed00*/  STL.64 [R1+0x2ce8], R248 ;  /* 0x002ce8f801007387 */ /* 0x000fe80000100a00 */
[----:B------:R-:W-:Y:S01]  /*2ed10*/  STL.64 [R1+0x2d00], R238 ;  /* 0x002d00ee01007387 */ /* 0x000fe20000100a00 */
[-C--:B------:R-:W-:Y:S03]  /*2ed20*/  HMMA.1688.F32.TF32 R4, R172, R60.reuse, R104 ;  /* 0x0000003cac04723c */ /* 0x080fe60000081068 */
[----:B------:R-:W-:Y:S04]  /*2ed30*/  STL.64 [R1+0x2cf8], R236 ;  /* 0x002cf8ec01007387 */ /* 0x000fe80000100a00 */
[----:B------:R-:W-:Y:S04]  /*2ed40*/  STL.64 [R1+0x2d10], R98 ;  /* 0x002d106201007387 */ /* 0x000fe80000100a00 */
[----:B------:R-:W-:Y:S04]  /*2ed50*/  STL.64 [R1+0x2d08], R96 ;  /* 0x002d086001007387 */ /* 0x000fe80000100a00 */
[----:B------:R-:W-:Y:S04]  /*2ed60*/  STL.64 [R1+0x2d20], R118 ;  /* 0x002d207601007387 */ /* 0x000fe80000100a00 */
[----:B------:R-:W-:Y:S04]  /*2ed70*/  STL.64 [R1+0x2d18], R116 ;  /* 0x002d187401007387 */ /* 0x000fe80000100a00 */
[----:B------:R-:W-:Y:S04]  /*2ed80*/  STL.64 [R1+0x170], R8 ;  /* 0x0001700801007387 */ /* 0x000fe80000100a00 */
[----:B------:R2:W-:Y:S02]  /*2ed90*/  STL.64 [R1+0x178], R10 ;  /* 0x0001780a01007387 */ /* 0x0005e40000100a00 */
[-C--:B--2---:R-:W-:Y:S02]  /*2eda0*/  HMMA.1688.F32.TF32 R8, R168, R60.reuse, R72 ;  /* 0x0000003ca808723c */ /* 0x084fe40000081048 */
[----:B------:R-:W-:Y:S04]  /*2edb0*/  STL.64 [R1+0x880], R4 ;  /* 0x0008800401007387 */ /* 0x000fe80000100a00 */
[----:B------:R2:W-:Y:S02]  /*2edc0*/  STL.64 [R1+0x888], R6 ;  /* 0x0008880601007387 */ /* 0x0005e40000100a00 */
[-C--:B------:R-:W-:Y:S08]  /*2edd0*/  HMMA.1688.F32.TF32 R52, R156, R60.reuse, R128 ;  /* 0x0000003c9c34723c */ /* 0x080ff00000081080 */
[-C--:B--2---:R-:W-:Y:S07]  /*2ede0*/  HMMA.1688.F32.TF32 R4, R164, R60.reuse, R140 ;  /* 0x0000003ca404723c */ /* 0x084fee000008108c */
[----:B------:R-:W-:Y:S04]  /*2edf0*/  STL.64 [R1+0x920], R8 ;  /* 0x0009200801007387 */ /* 0x000fe80000100a00 */
[----:B------:R2:W-:Y:S02]  /*2ee00*/  STL.64 [R1+0x928], R10 ;  /* 0x0009280a01007387 */ /* 0x0005e40000100a00 */
[-C--:B--2---:R-:W-:Y:S10]  /*2ee10*/  HMMA.1688.F32.TF32 R8, R152, R60.reuse, R100 ;  /* 0x0000003c9808723c */ /* 0x084ff40000081064 */
[----:B------:R-:W-:Y:S04]  /*2ee20*/  STL.64 [R1+0x9f0], R4 ;  /* 0x0009f00401007387 */ /* 0x000fe80000100a00 */
[----:B------:R2:W-:Y:S04]  /*2ee30*/  STL.64 [R1+0x9f8], R6 ;  /* 0x0009f80601007387 */ /* 0x0005e80000100a00 */
[----:B------:R-:W-:Y:S04]  /*2ee40*/  STL.64 [R1+0xad0], R52 ;  /* 0x000ad03401007387 */ /* 0x000fe80000100a00 */
[----:B------:R3:W-:Y:S01]  /*2ee50*/  STL.64 [R1+0xad8], R54 ;  /* 0x000ad83601007387 */ /* 0x0007e20000100a00 */
[-C--:B--2---:R-:W-:Y:S03]  /*2ee60*/  HMMA.1688.F32.TF32 R4, R148, R60.reuse, R184 ;  /* 0x0000003c9404723c */ /* 0x084fe600000810b8 */
[----:B------:R-:W-:Y:S05]  /*2ee70*/  STL.64 [R1+0xb70], R8 ;  /* 0x000b700801007387 */ /* 0x000fea0000100a00 */
[-C--:B---3--:R-:W-:Y:S01]  /*2ee80*/  HMMA.1688.F32.TF32 R52, R144, R60.reuse, R120 ;  /* 0x0000003c9034723c */ /* 0x088fe20000081078 */
[----:B------:R2:W-:Y:S07]  /*2ee90*/  STL.64 [R1+0xb78], R10 ;  /* 0x000b780a01007387 */ /* 0x0005ee0000100a00 */
[-C--:B--2---:R-:W-:Y:S07]  /*2eea0*/  HMMA.1688.F32.TF32 R8, R28, R60.reuse, R124 ;  /* 0x0000003c1c08723c */ /* 0x084fee000008107c */
[----:B------:R-:W-:Y:S04]  /*2eeb0*/  STL.64 [R1+0xc90], R4 ;  /* 0x000c900401007387 */ /* 0x000fe80000100a00 */
[----:B------:R2:W-:Y:S04]  /*2eec0*/  STL.64 [R1+0xc98], R6 ;  /* 0x000c980601007387 */ /* 0x0005e80000100a00 */
        /* <DEDUP_REMOVED lines=65> */
[----:B------:R-:W-:Y:S01]  /*2f2e0*/  IMAD.MOV.U32 R20, RZ, RZ, R4 ;  /* 0x000000ffff147224 */ /* 0x000fe200078e0004 */
[----:B------:R-:W-:Y:S01]  /*2f2f0*/  MOV R21, R5 ;  /* 0x0000000500157202 */ /* 0x000fe20000000f00 */
[----:B------:R-:W-:-:S02]  /*2f300*/  IMAD.MOV.U32 R24, RZ, RZ, R6 ;  /* 0x000000ffff187224 */ /* 0x000fc400078e0006 */
[----:B------:R-:W-:-:S05]  /*2f310*/  IMAD.MOV.U32 R25, RZ, RZ, R7 ;  /* 0x000000ffff197224 */ /* 0x000fca00078e0007 */
[----:B------:R-:W-:Y:S04]  /*2f320*/  STL [R1+0x2c3c], R25 ;  /* 0x002c3c1901007387 */ /* 0x000fe80000100800 */
[----:B------:R-:W-:Y:S04]  /*2f330*/  STL [R1+0x2c38], R24 ;  /* 0x002c381801007387 */ /* 0x000fe80000100800 */
[----:B------:R-:W-:Y:S04]  /*2f340*/  STL.64 [R1+0x2e38], R26 ;  /* 0x002e381a01007387 */ /* 0x000fe80000100a00 */
[----:B------:R-:W-:Y:S04]  /*2f350*/  STL [R1+0x2c34], R20 ;  /* 0x002c341401007387 */ /* 0x000fe80000100800 */
[----:B------:R-:W-:Y:S04]  /*2f360*/  STL [R1+0x2c30], R21 ;  /* 0x002c301501007387 */ /* 0x000fe80000100800 */
[----:B------:R-:W-:Y:S01]  /*2f370*/  STL.64 [R1+0x2e40], R22 ;  /* 0x002e401601007387 */ /* 0x000fe20000100a00 */
[-C--:B-1----:R-:W-:Y:S08]  /*2f380*/  HMMA.1688.F32.TF32 R8, R172, R16.reuse, R136 ;  /* 0x00000010ac08723c */ /* 0x082ff00000081088 */
[-C--:B--2---:R-:W-:Y:S08]  /*2f390*/  HMMA.1688.F32.TF32 R68, R80, R16.reuse, R68 ;  /* 0x000000105044723c */ /* 0x084ff00000081044 */
[----:B---3--:R-:W-:Y:S08]  /*2f3a0*/  HMMA.1688.F32.TF32 R116, R36, R16, R224 ;  /* 0x000000102474723c */ /* 0x008ff000000810e0 */
[----:B----4-:R-:W-:Y:S08]  /*2f3b0*/  HMMA.1688.F32.TF32 R4, R84, R60, R216 ;  /* 0x0000003c5404723c */ /* 0x010ff000000810d8 */
[-C--:B------:R-:W-:Y:S07]  /*2f3c0*/  HMMA.1688.F32.TF32 R108, R40, R16.reuse, R232 ;  /* 0x00000010286c723c */ /* 0x080fee00000810e8 */
[----:B------:R-:W-:Y:S08]  /*2f3d0*/  STL.64 [R1+0x2d30], R118 ;  /* 0x002d307601007387 */ /* 0x000ff00000100a00 */
[----:B------:R-:W-:Y:S01]  /*2f3e0*/  STL.64 [R1+0xfe0], R4 ;  /* 0x000fe00401007387 */ /* 0x000fe20000100a00 */
[-C--:B------:R-:W-:Y:S03]  /*2f3f0*/  HMMA.1688.F32.TF32 R100, R32, R16.reuse, R100 ;  /* 0x000000102064723c */ /* 0x080fe60000081064 */
[----:B------:R1:W-:Y:S05]  /*2f400*/  STL.64 [R1+0xfe8], R6 ;  /* 0x000fe80601007387 */ /* 0x0003ea0000100a00 */
[-C--:B------:R-:W-:Y:S08]  /*2f410*/  HMMA.1688.F32.TF32 R120, R180, R16.reuse, R120 ;  /* 0x00000010b478723c */ /* 0x080ff00000081078 */
[-C--:B-1----:R-:W-:Y:S08]  /*2f420*/  HMMA.1688.F32.TF32 R4, R168, R16.reuse, R132 ;  /* 0x00000010a804723c */ /* 0x082ff00000081084 */
        /* <DEDUP_REMOVED lines=102> */
[----:B-1----:R-:W-:Y:S11]  /*2fa90*/  HMMA.1688.F32.TF32 R4, R88, R16, R220 ;  /* 0x000000105804723c */ /* 0x002ff600000810dc */
[----:B------:R-:W-:Y:S11]  /*2faa0*/  @!UPT UIADD3 URZ, URZ, URZ, URZ ;  /* 0x0000003f3f3ff290 */ /* 0x000ff6000fffe03f */
[----:B------:R-:W-:Y:S02]  /*2fab0*/  @!UPT UIADD3 URZ, URZ, URZ, URZ ;  /* 0x0000003f3f3ff290 */ /* 0x000fe4000fffe03f */
[----:B------:R-:W-:Y:S01]  /*2fac0*/  IMAD.MOV.U32 R44, RZ, RZ, R4 ;  /* 0x000000ffff2c7224 */ /* 0x000fe200078e0004 */
[----:B------:R-:W-:Y:S01]  /*2fad0*/  MOV R45, R6 ;  /* 0x00000006002d7202 */ /* 0x000fe20000000f00 */
[----:B------:R-:W-:Y:S02]  /*2fae0*/  IMAD.MOV.U32 R48, RZ, RZ, R5 ;  /* 0x000000ffff307224 */ /* 0x000fe400078e0005 */
[----:B------:R-:W-:Y:S01]  /*2faf0*/  IMAD.MOV.U32 R49, RZ, RZ, R7 ;  /* 0x000000ffff317224 */ /* 0x000fe200078e0007 */
[----:B--2---:R-:W-:Y:S08]  /*2fb00*/  HMMA.1688.F32.TF32 R96, R36, R12, R192 ;  /* 0x0000000c2460723c */ /* 0x004ff000000810c0 */
[----:B---3--:R-:W-:Y:S01]  /*2fb10*/  HMMA.1688.F32.TF32 R4, R84, R16, R228 ;  /* 0x000000105404723c */ /* 0x008fe200000810e4 */
[----:B------:R-:W-:Y:S04]  /*2fb20*/  STL [R1+0x2c4c], R49 ;  /* 0x002c4c3101007387 */ /* 0x000fe80000100800 */
[----:B------:R-:W-:Y:S04]  /*2fb30*/  STL [R1+0x2c48], R45 ;  /* 0x002c482d01007387 */ /* 0x000fe80000100800 */
[----:B------:R-:W-:Y:S04]  /*2fb40*/  STL [R1+0x2c44], R44 ;  /* 0x002c442c01007387 */ /* 0x000fe80000100800 */
[----:B------:R-:W-:Y:S04]  /*2fb50*/  STL.64 [R1+0x2e48], R46 ;  /* 0x002e482e01007387 */ /* 0x000fe80000100a00 */
[----:B------:R-:W-:Y:S01]  /*2fb60*/  STL [R1+0x2c40], R48 ;  /* 0x002c403001007387 */ /* 0x000fe20000100800 */
[-C--:B----4-:R-:W-:Y:S03]  /*2fb70*/  HMMA.1688.F32.TF32 R76, R40, R12.reuse, R200 ;  /* 0x0000000c284c723c */ /* 0x090fe600000810c8 */
[----:B------:R-:W-:Y:S04]  /*2fb80*/  STL.64 [R1+0x2e50], R50 ;  /* 0x002e503201007387 */ /* 0x000fe80000100a00 */
[----:B------:R-:W-:Y:S04]  /*2fb90*/  STL.64 [R1+0x2d80], R98 ;  /* 0x002d806201007387 */ /* 0x000fe80000100a00 */
[----:B------:R-:W-:Y:S04]  /*2fba0*/  STL.64 [R1+0xed0], R4 ;  /* 0x000ed00401007387 */ /* 0x000fe80000100a00 */
[----:B------:R1:W-:Y:S01]  /*2fbb0*/  STL.64 [R1+0xed8], R6 ;  /* 0x000ed80601007387 */ /* 0x0003e20000100a00 */
[-C--:B------:R-:W-:Y:S08]  /*2fbc0*/  HMMA.1688.F32.TF32 R8, R168, R12.reuse, R224 ;  /* 0x0000000ca808723c */ /* 0x080ff000000810e0 */
[-C--:B-1----:R-:W-:Y:S08]  /*2fbd0*/  HMMA.1688.F32.TF32 R4, R176, R12.reuse, R208 ;  /* 0x0000000cb004723c */ /* 0x082ff000000810d0 */
[-C--:B------:R-:W-:Y:S01]  /*2fbe0*/  HMMA.1688.F32.TF32 R20, R172, R12.reuse, R216 ;  /* 0x0000000cac14723c */ /* 0x080fe200000810d8 */
[----:B------:R-:W-:Y:S04]  /*2fbf0*/  STL.64 [R1+0x2d78], R96 ;  /* 0x002d786001007387 */ /* 0x000fe80000100a00 */
[----:B------:R-:W-:Y:S04]  /*2fc00*/  STL.64 [R1+0x2e60], R78 ;  /* 0x002e604e01007387 */ /* 0x000fe80000100a00 */
[----:B------:R-:W-:Y:S06]  /*2fc10*/  STL.64 [R1+0x2e58], R76 ;  /* 0x002e584c01007387 */ /* 0x000fec0000100a00 */
        /* <DEDUP_REMOVED lines=8> */
[-C--:B-1----:R-:W-:Y:S01]  /*2fca0*/  HMMA.1688.F32.TF32 R8, R152, R12.reuse, R136 ;  /* 0x0000000c9808723c */ /* 0x082fe20000081088 */
[----:B------:R-:W1:Y:S06]  /*2fcb0*/  LDSM.16.M88.4 R136, [R241+0x4d000] ;  /* 0x04d00000f188783b */ /* 0x000e6c0000000200 */
[----:B------:R-:W-:Y:S04]  /*2fcc0*/  STL.64 [R1+0x910], R4 ;  /* 0x0009100401007387 */ /* 0x000fe80000100a00 */
[----:B------:R2:W-:Y:S04]  /*2fcd0*/  STL.64 [R1+0x918], R6 ;  /* 0x0009180601007387 */ /* 0x0005e80000100a00 */
[----:B------:R-:W-:Y:S04]  /*2fce0*/  STL.64 [R1+0x9e0], R20 ;  /* 0x0009e01401007387 */ /* 0x000fe80000100a00 */
[----:B------:R3:W-:Y:S01]  /*2fcf0*/  STL.64 [R1+0x9e8], R22 ;  /* 0x0009e81601007387 */ /* 0x0007e20000100a00 */
[-C--:B--2---:R-:W-:Y:S03]  /*2fd00*/  HMMA.1688.F32.TF32 R4, R148, R12.reuse, R132 ;  /* 0x0000000c9404723c */ /* 0x084fe60000081084 */
[----:B------:R-:W-:Y:S04]  /*2fd10*/  STL.64 [R1+0xa80], R8 ;  /* 0x000a800801007387 */ /* 0x000fe80000100a00 */
[----:B------:R2:W-:Y:S01]  /*2fd20*/  STL.64 [R1+0xa88], R10 ;  /* 0x000a880a01007387 */ /* 0x0005e20000100a00 */
[-C--:B---3--:R-:W-:Y:S03]  /*2fd30*/  HMMA.1688.F32.TF32 R20, R144, R12.reuse, R140 ;  /* 0x0000000c9014723c */ /* 0x088fe6000008108c */
[----:B------:R-:W-:Y:S04]  /*2fd40*/  LDSM.16.M88.4 R140, [R241+0x4c000] ;  /* 0x04c00000f18c783b */ /* 0x000fe80000000200 */
[----:B------:R-:W3:Y:S01]  /*2fd50*/  LDSM.16.M88.4 R132, [R241+0x4e000] ;  /* 0x04e00000f184783b */ /* 0x000ee20000000200 */
[-C--:B--2---:R-:W-:Y:S07]  /*2fd60*/  HMMA.1688.F32.TF32 R8, R28, R12.reuse, R128 ;  /* 0x0000000c1c08723c */ /* 0x084fee0000081080 */
[----:B------:R-:W-:Y:S04]  /*2fd70*/  STL.64 [R1+0xb80], R4 ;  /* 0x000b800401007387 */ /* 0x000fe80000100a00 */
[----:B------:R-:W-:Y:S04]  /*2fd80*/  STL.64 [R1+0xb88], R6 ;  /* 0x000b880601007387 */ /* 0x000fe80000100a00 */
[----:B------:R-:W-:Y:S04]  /*2fd90*/  STL.64 [R1+0xc40], R20 ;  /* 0x000c401401007387 */ /* 0x000fe80000100a00 */
[----:B------:R-:W-:Y:S04]  /*2fda0*/  STL.64 [R1+0xc48], R22 ;  /* 0x000c481601007387 */ /* 0x000fe80000100a00 */
        /* <DEDUP_REMOVED lines=22> */
[----:B------:R-:W1:Y:S04]  /*2ff10*/  LDL.LU R208, [R1+0x1290] ;  /* 0x0012900001d07983 */ /* 0x000e680000300800 */
[----:B------:R-:W1:Y:S04]  /*2ff20*/  LDL.LU R209, [R1+0x1294] ;  /* 0x0012940001d17983 */ /* 0x000e680000300800 */
[----:B------:R-:W1:Y:S04]  /*2ff30*/  LDL.LU R210, [R1+0x1298] ;  /* 0x0012980001d27983 */ /* 0x000e680000300800 */
[----:B------:R-:W1:Y:S04]  /*2ff40*/  LDL.LU R211, [R1+0x129c] ;  /* 0x00129c0001d37983 */ /* 0x000e680000300800 */
        /* <DEDUP_REMOVED lines=12> */
[----:B--2---:R-:W2:Y:S04]  /*30010*/  LDL.LU R8, [R1+0x1400] ;  /* 0x0014000001087983 */ /* 0x004ea80000300800 */
[----:B------:R-:W2:Y:S04]  /*30020*/  LDL.LU R9, [R1+0x1404] ;  /* 0x0014040001097983 */ /* 0x000ea80000300800 */
[----:B----4-:R-:W2:Y:S04]  /*30030*/  LDL.LU R10, [R1+0x1408] ;  /* 0x00140800010a7983 */ /* 0x010ea80000300800 */
[----:B------:R-:W2:Y:S01]  /*30040*/  LDL.LU R11, [R1+0x140c] ;  /* 0x00140c00010b7983 */ /* 0x000ea20000300800 */
[----:B------:R-:W-:Y:S03]  /*30050*/  HMMA.1688.F32.TF32 R4, R88, R12, R184 ;  /* 0x0000000c5804723c */ /* 0x000fe600000810b8 */
        /* <DEDUP_REMOVED lines=16> */
[----:B------:R-:W-:Y:S02]  /*30160*/  MOV R60, R7 ;  /* 0x00000007003c7202 */ /* 0x000fe40000000f00 */
        /* <DEDUP_REMOVED lines=27> */
[-C--:B------:R-:W-:Y:S03]  /*30320*/  HMMA.1688.F32.TF32 R72, R80, R12.reuse, R72 ;  /* 0x0000000c5048723c */ /* 0x080fe60000081048 */
[----:B------:R-:W-:Y:S05]  /*30330*/  STL [R1+0x2c5c], R60 ;  /* 0x002c5c3c01007387 */ /* 0x000fea0000100800 */
[-C--:B------:R-:W-:Y:S01]  /*30340*/  HMMA.1688.F32.TF32 R104, R32, R12.reuse, R104 ;  /* 0x0000000c2068723c */ /* 0x080fe20000081068 */
[----:B------:R-:W-:Y:S07]  /*30350*/  STL [R1+0x2c58], R61 ;  /* 0x002c583d01007387 */ /* 0x000fee0000100800 */
[----:B------:R-:W-:Y:S01]  /*30360*/  HMMA.1688.F32.TF32 R124, R180, R12, R124 ;  /* 0x0000000cb47c723c */ /* 0x000fe2000008107c */
[----:B------:R-:W-:Y:S04]  /*30370*/  STL [R1+0x2c54], R64 ;  /* 0x002c544001007387 */ /* 0x000fe80000100800 */
[----:B------:R-:W-:Y:S03]  /*30380*/  STL [R1+0x2c50], R65 ;  /* 0x002c504101007387 */ /* 0x000fe60000100800 */
[----:B-1----:R-:W-:Y:S08]  /*30390*/  HMMA.1688.F32.TF32 R208, R32, R136, R208 ;  /* 0x0000008820d0723c */ /* 0x002ff000000810d0 */
[----:B--2---:R-:W-:Y:S01]  /*303a0*/  HMMA.1688.F32.TF32 R20, R84, R12, R128 ;  /* 0x0000000c5414723c */ /* 0x004fe20000081080 */
[----:B------:R-:W1:Y:S11]  /*303b0*/  LDSM.16.M88.4 R128, [R241+0x4f000] ;  /* 0x04f00000f180783b */ /* 0x000e760000000200 */
[----:B------:R-:W-:Y:S11]  /*303c0*/  @!UPT UIADD3 URZ, URZ, URZ, URZ ;  /* 0x0000003f3f3ff290 */ /* 0x000ff6000fffe03f */
[----:B------:R-:W-:Y:S01]  /*303d0*/  @!UPT UIADD3 URZ, URZ, URZ, URZ ;  /* 0x0000003f3f3ff290 */ /* 0x000fe2000fffe03f */
[----:B------:R-:W-:Y:S02]  /*303e0*/  IMAD.MOV.U32 R12, RZ, RZ, R23 ;  /* 0x000000ffff0c7224 */ /* 0x000fe400078e0017 */
[----:B------:R-:W-:Y:S02]  /*303f0*/  IMAD.MOV.U32 R13, RZ, RZ, R22 ;  /* 0x000000ffff0d7224 */ /* 0x000fe400078e0016 */
[----:B------:R-:W-:Y:S02]  /*30400*/  IMAD.MOV.U32 R16, RZ, RZ, R21 ;  /* 0x000000ffff107224 */ /* 0x000fe400078e0015 */
[----:B------:R-:W-:Y:S01]  /*30410*/  IMAD.MOV.U32 R17, RZ, RZ, R20 ;  /* 0x000000ffff117224 */ /* 0x000fe200078e0014 */
[----:B------:R-:W-:Y:S01]  /*30420*/  STL [R1+0x2c6c], R12 ;  /* 0x002c6c0c01007387 */ /* 0x000fe20000100800 */
[C---:B---3--:R-:W-:Y:S03]  /*30430*/  HMMA.1688.F32.TF32 R112, R36.reuse, R132, R52 ;  /* 0x000000842470723c */ /* 0x048fe60000081034 */
[----:B------:R-:W-:Y:S04]  /*30440*/  STL [R1+0x2c68], R13 ;  /* 0x002c680d01007387 */ /* 0x000fe80000100800 */
[----:B------:R-:W-:Y:S04]  /*30450*/  STL [R1+0x2c64], R16 ;  /* 0x002c641001007387 */ /* 0x000fe80000100800 */
[----:B------:R-:W-:Y:S04]  /*30460*/  STL [R1+0x2c60], R17 ;  /* 0x002c601101007387 */ /* 0x000fe80000100800 */
[----:B------:R-:W-:Y:S01]  /*30470*/  STL [R1+0x2590], R241 ;  /* 0x002590f101007387 */ /* 0x000fe20000100800 */
[C---:B----4-:R-:W-:Y:S08]  /*30480*/  HMMA.1688.F32.TF32 R248, R36.reuse, R136, R56 ;  /* 0x0000008824f8723c */ /* 0x050ff00000081038 */
[C---:B------:R-:W-:Y:S08]  /*30490*/  HMMA.1688.F32.TF32 R236, R36.reuse, R140, R244 ;  /* 0x0000008c24ec723c */ /* 0x040ff000000810f4 */
[----:B-1----:R-:W-:Y:S01]  /*304a0*/  HMMA.1688.F32.TF32 R36, R36, R128, R4 ;  /* 0x000000802424723c */ /* 0x002fe20000081004 */
        /* <DEDUP_REMOVED lines=36> */
[C---:B------:R-:W-:Y:S08]  /*306f0*/  HMMA.1688.F32.TF32 R192, R80.reuse, R140, R192 ;  /* 0x0000008c50c0723c */ /* 0x040ff000000810c0 */
[C---:B------:R-:W-:Y:S08]  /*30700*/  HMMA.1688.F32.TF32 R196, R80.reuse, R136, R196 ;  /* 0x0000008850c4723c */ /* 0x040ff000000810c4 */
[C---:B------:R-:W-:Y:S08]  /*30710*/  HMMA.1688.F32.TF32 R200, R80.reuse, R132, R200 ;  /* 0x0000008450c8723c */ /* 0x040ff000000810c8 */
[----:B------:R-:W-:Y:S08]  /*30720*/  HMMA.1688.F32.TF32 R80, R80, R128, R204 ;  /* 0x000000805050723c */ /* 0x000ff000000810cc */
[C---:B------:R-:W-:Y:S08]  /*30730*/  HMMA.1688.F32.TF32 R204, R32.reuse, R140, R212 ;  /* 0x0000008c20cc723c */ /* 0x040ff000000810d4 */
[C---:B------:R-:W-:Y:S08]  /*30740*/  HMMA.1688.F32.TF32 R212, R32.reuse, R132, R220 ;  /* 0x0000008420d4723c */ /* 0x040ff000000810dc */
[----:B------:R-:W-:Y:S01]  /*30750*/  HMMA.1688.F32.TF32 R32, R32, R128, R228 ;  /* 0x000000802020723c */ /* 0x000fe200000810e4 */
[----:B------:R-:W4:Y:S04]  /*30760*/  LDL.LU R228, [R1+0x1030] ;  /* 0x0010300001e47983 */ /* 0x000f280000300800 */
[----:B------:R-:W4:Y:S04]  /*30770*/  LDL.LU R229, [R1+0x1034] ;  /* 0x0010340001e57983 */ /* 0x000f280000300800 */
[----:B------:R-:W4:Y:S01]  /*30780*/  LDL.LU R230, [R1+0x1038] ;  /* 0x0010380001e67983 */ /* 0x000f220000300800 */
[C---:B------:R-:W-:Y:S03]  /*30790*/  HMMA.1688.F32.TF32 R220, R180.reuse, R136, R224 ;  /* 0x00000088b4dc723c */ /* 0x040fe600000810e0 */
        /* <DEDUP_REMOVED lines=34> */
[C---:B------:R-:W-:Y:S08]  /*309c0*/  HMMA.1688.F32.TF32 R160, R40.reuse, R140, R160 ;  /* 0x0000008c28a0723c */ /* 0x040ff000000810a0 */
[C---:B------:R-:W-:Y:S08]  /*309d0*/  HMMA.1688.F32.TF32 R184, R40.reuse, R136, R184 ;  /* 0x0000008828b8723c */ /* 0x040ff000000810b8 */
[C---:B------:R-:W-:Y:S08]  /*309e0*/  HMMA.1688.F32.TF32 R188, R40.reuse, R132, R188 ;  /* 0x0000008428bc723c */ /* 0x040ff000000810bc */
[----:B------:R-:W-:Y:S01]  /*309f0*/  HMMA.1688.F32.TF32 R40, R40, R128, R8 ;  /* 0x000000802828723c */ /* 0x000fe20000081008 */
[----:B------:R-:W4:Y:S04]  /*30a00*/  LDL.LU R8, [R1+0xab0] ;  /* 0x000ab00001087983 */ /* 0x000f280000300800 */
[----:B------:R-:W4:Y:S04]  /*30a10*/  LDL.LU R9, [R1+0xab4] ;  /* 0x000ab40001097983 */ /* 0x000f280000300800 */
[----:B------:R-:W4:Y:S04]  /*30a20*/  LDL.LU R10, [R1+0xab8] ;  /* 0x000ab800010a7983 */ /* 0x000f280000300800 */
[----:B------:R-:W4:Y:S01]  /*30a30*/  LDL.LU R11, [R1+0xabc] ;  /* 0x000abc00010b7983 */ /* 0x000f220000300800 */
[-C--:B------:R-:W-:Y:S08]  /*30a40*/  HMMA.1688.F32.TF32 R216, R180, R140.reuse, R216 ;  /* 0x0000008cb4d8723c */ /* 0x080ff000000810d8 */
[----:B--2---:R-:W-:Y:S08]  /*30a50*/  HMMA.1688.F32.TF32 R44, R172, R140, R44 ;  /* 0x0000008cac2c723c */ /* 0x004ff0000008102c */
[C---:B---3--:R-:W-:Y:S08]  /*30a60*/  HMMA.1688.F32.TF32 R48, R176.reuse, R132, R48 ;  /* 0x00000084b030723c */ /* 0x048ff00000081030 */
[----:B----4-:R-:W-:Y:S08]  /*30a70*/  HMMA.1688.F32.TF32 R228, R176, R140, R228 ;  /* 0x0000008cb0e4723c */ /* 0x010ff000000810e4 */
[----:B------:R-:W-:Y:S01]  /*30a80*/  HMMA.1688.F32.TF32 R180, R180, R128, R76 ;  /* 0x00000080b4b4723c */ /* 0x000fe2000008104c */
[----:B------:R-:W2:Y:S04]  /*30a90*/  LDL.LU.64 R78, [R1+0x2e60] ;  /* 0x002e6000014e7983 */ /* 0x000ea80000300a00 */
[----:B------:R-:W2:Y:S04]  /*30aa0*/  LDL.LU.64 R76, [R1+0x2e58] ;  /* 0x002e5800014c7983 */ /* 0x000ea80000300a00 */
[----:B------:R-:W-:Y:S04]  /*30ab0*/  STL.64 [R1+0x160], R48 ;  /* 0x0001603001007387 */ /* 0x000fe80000100a00 */
[----:B------:R1:W-:Y:S01]  /*30ac0*/  STL.64 [R1+0x168], R50 ;  /* 0x0001683201007387 */ /* 0x0003e20000100a00 */
[C---:B------:R-:W-:Y:S08]  /*30ad0*/  HMMA.1688.F32.TF32 R232, R176.reuse, R136, R232 ;  /* 0x00000088b0e8723c */ /* 0x040ff000000810e8 */
[----:B------:R-:W-:Y:S01]  /*30ae0*/  HMMA.1688.F32.TF32 R176, R176, R128, R96 ;  /* 0x00000080b0b0723c */ /* 0x000fe20000081060 */
[----:B-1----:R-:W3:Y:S04]  /*30af0*/  LDL.LU.64 R50, [R1+0x2e50] ;  /* 0x002e500001327983 */ /* 0x002ee80000300a00 */
[----:B------:R-:W-:Y:S03]  /*30b00*/  STL.64 [R1+0x2e0], R44 ;  /* 0x0002e02c01007387 */ /* 0x000fe60000100a00 */
[C---:B------:R-:W-:Y:S01]  /*30b10*/  HMMA.1688.F32.TF32 R96, R172.reuse, R136, R120 ;  /* 0x00000088ac60723c */ /* 0x040fe20000081078 */
[----:B------:R1:W-:Y:S07]  /*30b20*/  STL.64 [R1+0x2e8], R46 ;  /* 0x0002e82e01007387 */ /* 0x0003ee0000100a00 */
[C---:B-1----:R-:W-:Y:S08]  /*30b30*/  HMMA.1688.F32.TF32 R44, R172.reuse, R132, R100 ;  /* 0x00000084ac2c723c */ /* 0x042ff00000081064 */
[----:B------:R-:W-:Y:S07]  /*30b40*/  HMMA.1688.F32.TF32 R172, R172, R128, R68 ;  /* 0x00000080acac723c */ /* 0x000fee0000081044 */
[----:B------:R-:W-:Y:S04]  /*30b50*/  STL.64 [R1+0x300], R96 ;  /* 0x0003006001007387 */ /* 0x000fe80000100a00 */
[----:B------:R-:W-:Y:S11]  /*30b60*/  STL.64 [R1+0x308], R98 ;  /* 0x0003086201007387 */ /* 0x000ff60000100a00 */
[----:B------:R-:W-:Y:S01]  /*30b70*/  @!UPT UIADD3 URZ, URZ, URZ, URZ ;  /* 0x0000003f3f3ff290 */ /* 0x000fe2000fffe03f */
[----:B------:R-:W-:Y:S04]  /*30b80*/  STL [R1+0x2c84], R172 ;  /* 0x002c84ac01007387 */ /* 0x000fe80000100800 */
[----:B------:R-:W-:Y:S04]  /*30b90*/  STL.64 [R1+0x320], R44 ;  /* 0x0003202c01007387 */ /* 0x000fe80000100a00 */
[----:B------:R1:W-:Y:S02]  /*30ba0*/  STL.64 [R1+0x328], R46 ;  /* 0x0003282e01007387 */ /* 0x0003e40000100a00 */
[C---:B-1----:R-:W-:Y:S02]  /*30bb0*/  HMMA.1688.F32.TF32 R44, R168.reuse, R136, R116 ;  /* 0x00000088a82c723c */ /* 0x042fe40000081074 */
[----:B------:R1:W-:Y:S04]  /*30bc0*/  STL [R1+0x2c80], R173 ;  /* 0x002c80ad01007387 */ /* 0x0003e80000100800 */
[----:B------:R4:W-:Y:S04]  /*30bd0*/  STL [R1+0x2c7c], R174 ;  /* 0x002c7cae01007387 */ /* 0x0009e80000100800 */
[----:B------:R1:W-:Y:S11]  /*30be0*/  STL [R1+0x2c78], R175 ;  /* 0x002c78af01007387 */ /* 0x0003f60000100800 */
[----:B------:R-:W-:Y:S03]  /*30bf0*/  @!UPT UIADD3 URZ, URZ, URZ, URZ ;  /* 0x0000003f3f3ff290 */ /* 0x000fe6000fffe03f */
[----:B------:R-:W-:Y:S01]  /*30c00*/  MOV R172, R44 ;  /* 0x0000002c00ac7202 */ /* 0x000fe20000000f00 */
[----:B-1----:R-:W-:Y:S02]  /*30c10*/  IMAD.MOV.U32 R173, RZ, RZ, R45 ;  /* 0x000000ffffad7224 */ /* 0x002fe400078e002d */
[----:B----4-:R-:W-:Y:S02]  /*30c20*/  IMAD.MOV.U32 R174, RZ, RZ, R46 ;  /* 0x000000ffffae7224 */ /* 0x010fe400078e002e */
[----:B------:R-:W-:Y:S02]  /*30c30*/  IMAD.MOV.U32 R175, RZ, RZ, R47 ;  /* 0x000000ffffaf7224 */ /* 0x000fe400078e002f */
[C---:B------:R-:W-:Y:S08]  /*30c40*/  HMMA.1688.F32.TF32 R44, R168.reuse, R132, R20 ;  /* 0x00000084a82c723c */ /* 0x040ff00000081014 */
[C---:B------:R-:W-:Y:S08]  /*30c50*/  HMMA.1688.F32.TF32 R20, R168.reuse, R128, R24 ;  /* 0x00000080a814723c */ /* 0x040ff00000081018 */
[-C--:B------:R-:W-:Y:S08]  /*30c60*/  HMMA.1688.F32.TF32 R68, R168, R140.reuse, R108 ;  /* 0x0000008ca844723c */ /* 0x080ff0000008106c */
[----:B------:R-:W-:Y:S08]  /*30c70*/  HMMA.1688.F32.TF32 R24, R164, R140, R92 ;  /* 0x0000008ca418723c */ /* 0x000ff0000008105c */
[----:B------:R-:W-:Y:S01]  /*30c80*/  IMAD.MOV.U32 R171, RZ, RZ, R20 ;  /* 0x000000ffffab7224 */ /* 0x000fe200078e0014 */
[----:B------:R-:W-:Y:S01]  /*30c90*/  MOV R170, R21 ;  /* 0x0000001500aa7202 */ /* 0x000fe20000000f00 */
[----:B------:R-:W-:-:S02]  /*30ca0*/  IMAD.MOV.U32 R169, RZ, RZ, R22 ;  /* 0x000000ffffa97224 */ /* 0x000fc400078e0016 */
[----:B------:R-:W-:Y:S02]  /*30cb0*/  IMAD.MOV.U32 R168, RZ, RZ, R23 ;  /* 0x000000ffffa87224 */ /* 0x000fe400078e0017 */
[C---:B------:R-:W-:Y:S01]  /*30cc0*/  HMMA.1688.F32.TF32 R20, R164.reuse, R136, R244 ;  /* 0x00000088a414723c */ /* 0x040fe200000810f4 */
        /* <DEDUP_REMOVED lines=9> */
[----:B----4-:R-:W-:Y:S08]  /*30d60*/  HMMA.1688.F32.TF32 R24, R164, R128, R52 ;  /* 0x00000080a418723c */ /* 0x010ff00000081034 */
[C---:B-1----:R-:W-:Y:S08]  /*30d70*/  HMMA.1688.F32.TF32 R20, R156.reuse, R140, R4 ;  /* 0x0000008c9c14723c */ /* 0x042ff00000081004 */
[C---:B------:R-:W-:Y:S01]  /*30d80*/  HMMA.1688.F32.TF32 R4, R156.reuse, R136, R8 ;  /* 0x000000889c04723c */ /* 0x040fe20000081008 */
[----:B------:R-:W-:Y:S04]  /*30d90*/  STL.64 [R1+0x700], R44 ;  /* 0x0007002c01007387 */ /* 0x000fe80000100a00 */
[----:B------:R-:W-:Y:S04]  /*30da0*/  STL.64 [R1+0x708], R46 ;  /* 0x0007082e01007387 */ /* 0x000fe80000100a00 */
        /* <DEDUP_REMOVED lines=71> */
[----:B------:R-:W-:Y:S08]  /*31220*/  HMMA.1688.F32.TF32 R156, R156, R128, R20 ;  /* 0x000000809c9c723c */ /* 0x000ff00000081014 */
[C---:B---3--:R-:W-:Y:S07]  /*31230*/  HMMA.1688.F32.TF32 R116, R152.reuse, R140, R116 ;  /* 0x0000008c9874723c */ /* 0x048fee0000081074 */
[----:B------:R-:W-:Y:S04]  /*31240*/  STL.64 [R1+0x6d0], R44 ;  /* 0x0006d02c01007387 */ /* 0x000fe80000100a00 */
[----:B------:R1:W-:Y:S01]  /*31250*/  STL.64 [R1+0x6d8], R46 ;  /* 0x0006d82e01007387 */ /* 0x0003e20000100a00 */
[C---:B----4-:R-:W-:Y:S03]  /*31260*/  HMMA.1688.F32.TF32 R244, R152.reuse, R136, R244 ;  /* 0x0000008898f4723c */ /* 0x050fe600000810f4 */
[----:B-1----:R-:W2:Y:S04]  /*31270*/  LDL.LU.64 R46, [R1+0x2e48] ;  /* 0x002e4800012e7983 */ /* 0x002ea80000300a00 */
[----:B------:R-:W3:Y:S04]  /*31280*/  LDL.LU.64 R22, [R1+0x2e40] ;  /* 0x002e400001167983 */ /* 0x000ee80000300a00 */
[----:B------:R1:W-:Y:S01]  /*31290*/  STL.64 [R1+0x5c0], R156 ;  /* 0x0005c09c01007387 */ /* 0x0003e20000100a00 */
[C---:B------:R-:W-:Y:S03]  /*312a0*/  HMMA.1688.F32.TF32 R24, R152.reuse, R132, R24 ;  /* 0x000000849818723c */ /* 0x040fe60000081018 */
[----:B------:R4:W-:Y:S04]  /*312b0*/  STL.64 [R1+0x5c8], R158 ;  /* 0x0005c89e01007387 */ /* 0x0009e80000100a00 */
[----:B-1----:R-:W2:Y:S01]  /*312c0*/  LDL.LU R156, [R1+0x640] ;  /* 0x00064000019c7983 */ /* 0x002ea20000300800 */
[----:B------:R-:W-:Y:S03]  /*312d0*/  HMMA.1688.F32.TF32 R152, R152, R128, R92 ;  /* 0x000000809898723c */ /* 0x000fe6000008105c */
[----:B------:R-:W2:Y:S04]  /*312e0*/  LDL.LU R157, [R1+0x644] ;  /* 0x00064400019d7983 */ /* 0x000ea80000300800 */
[----:B----4-:R-:W2:Y:S04]  /*312f0*/  LDL.LU R158, [R1+0x648] ;  /* 0x00064800019e7983 */ /* 0x010ea80000300800 */
[----:B------:R-:W2:Y:S01]  /*31300*/  LDL.LU R159, [R1+0x64c] ;  /* 0x00064c00019f7983 */ /* 0x000ea20000300800 */
[C---:B------:R-:W-:Y:S03]  /*31310*/  HMMA.1688.F32.TF32 R56, R148.reuse, R136, R56 ;  /* 0x000000889438723c */ /* 0x040fe60000081038 */
[----:B------:R1:W-:Y:S04]  /*31320*/  STL.64 [R1+0x6c0], R116 ;  /* 0x0006c07401007387 */ /* 0x0003e80000100a00 */
[----:B------:R4:W-:Y:S01]  /*31330*/  STL.64 [R1+0x6c8], R118 ;  /* 0x0006c87601007387 */ /* 0x0009e20000100a00 */
[C---:B------:R-:W-:Y:S03]  /*31340*/  HMMA.1688.F32.TF32 R4, R148.reuse, R132, R4 ;  /* 0x000000849404723c */ /* 0x040fe60000081004 */
[----:B-1----:R-:W2:Y:S05]  /*31350*/  LDL.LU R116, [R1+0x7d0] ;  /* 0x0007d00001747983 */ /* 0x002eaa0000300800 */
[C---:B------:R-:W-:Y:S01]  /*31360*/  HMMA.1688.F32.TF32 R52, R148.reuse, R140, R52 ;  /* 0x0000008c9434723c */ /* 0x040fe20000081034 */
[----:B------:R-:W2:Y:S04]  /*31370*/  LDL.LU R117, [R1+0x7d4] ;  /* 0x0007d40001757983 */ /* 0x000ea80000300800 */
[----:B----4-:R-:W4:Y:S04]  /*31380*/  LDL.LU R118, [R1+0x7d8] ;  /* 0x0007d80001767983 */ /* 0x010f280000300800 */
[----:B------:R-:W4:Y:S04]  /*31390*/  LDL.LU R119, [R1+0x7dc] ;  /* 0x0007dc0001777983 */ /* 0x000f280000300800 */
[----:B------:R1:W-:Y:S01]  /*313a0*/  STL.64 [R1+0x6b0], R244 ;  /* 0x0006b0f401007387 */ /* 0x0003e20000100a00 */
[----:B------:R-:W-:Y:S03]  /*313b0*/  HMMA.1688.F32.TF32 R148, R148, R128, R8 ;  /* 0x000000809494723c */ /* 0x000fe60000081008 */
[----:B------:R1:W-:Y:S04]  /*313c0*/  STL.64 [R1+0x6b8], R246 ;  /* 0x0006b8f601007387 */ /* 0x0003e80000100a00 */
[----:B-1----:R-:W2:Y:S04]  /*313d0*/  LDL.LU R244, [R1+0x800] ;  /* 0x0008000001f47983 */ /* 0x002ea80000300800 */
[----:B------:R-:W2:Y:S04]  /*313e0*/  LDL.LU R245, [R1+0x804] ;  /* 0x0008040001f57983 */ /* 0x000ea80000300800 */
[----:B------:R-:W2:Y:S04]  /*313f0*/  LDL.LU R246, [R1+0x808] ;  /* 0x0008080001f67983 */ /* 0x000ea80000300800 */
[----:B------:R-:W2:Y:S04]  /*31400*/  LDL.LU R247, [R1+0x80c] ;  /* 0x00080c0001f77983 */ /* 0x000ea80000300800 */
[----:B------:R-:W-:Y:S04]  /*31410*/  STL.64 [R1+0x6a0], R24 ;  /* 0x0006a01801007387 */ /* 0x000fe80000100a00 */
[----:B------:R1:W-:Y:S04]  /*31420*/  STL.64 [R1+0x6a8], R26 ;  /* 0x0006a81a01007387 */ /* 0x0003e80000100a00 */
[----:B-1----:R-:W2:Y:S04]  /*31430*/  LDL.LU.64 R26, [R1+0x2e38] ;  /* 0x002e3800011a7983 */ /* 0x002ea80000300a00 */
[----:B------:R-:W2:Y:S04]  /*31440*/  LDL.LU.64 R94, [R1+0x2e30] ;  /* 0x002e3000015e7983 */ /* 0x000ea80000300a00 */
[----:B------:R-:W2:Y:S04]  /*31450*/  LDL.LU.64 R92, [R1+0x2e28] ;  /* 0x002e2800015c7983 */ /* 0x000ea80000300a00 */
[----:B------:R1:W-:Y:S04]  /*31460*/  STL.64 [R1+0x5b0], R152 ;  /* 0x0005b09801007387 */ /* 0x0003e80000100a00 */
        /* <DEDUP_REMOVED lines=8> */
[----:B------:R-:W-:Y:S04]  /*314f0*/  STL.64 [R1+0x680], R56 ;  /* 0x0006803801007387 */ /* 0x000fe80000100a00 */
[----:B------:R1:W-:Y:S04]  /*31500*/  STL.64 [R1+0x688], R58 ;  /* 0x0006883a01007387 */ /* 0x0003e80000100a00 */
[----:B-1----:R-:W2:Y:S04]  /*31510*/  LDL.LU.64 R58, [R1+0x2e18] ;  /* 0x002e1800013a7983 */ /* 0x002ea80000300a00 */
[----:B------:R-:W-:Y:S04]  /*31520*/  STL.64 [R1+0x670], R4 ;  /* 0x0006700401007387 */ /* 0x000fe80000100a00 */
[----:B------:R1:W-:Y:S04]  /*31530*/  STL.64 [R1+0x678], R6 ;  /* 0x0006780601007387 */ /* 0x0003e80000100a00 */
[----:B-1----:R-:W2:Y:S04]  /*31540*/  LDL.LU.64 R6, [R1+0x2e10] ;  /* 0x002e100001067983 */ /* 0x002ea80000300a00 */
[----:B------:R-:W2:Y:S04]  /*31550*/  LDL.LU.64 R10, [R1+0x2e08] ;  /* 0x002e0800010a7983 */ /* 0x000ea80000300a00 */
[----:B------:R1:W-:Y:S04]  /*31560*/  STL.64 [R1+0x5a0], R148 ;  /* 0x0005a09401007387 */ /* 0x0003e80000100a00 */
[----:B------:R1:W-:Y:S04]  /*31570*/  STL.64 [R1+0x5a8], R150 ;  /* 0x0005a89601007387 */ /* 0x0003e80000100a00 */
[----:B-1----:R-:W2:Y:S04]  /*31580*/  LDL.LU R148, [R1+0x660] ;  /* 0x0006600001947983 */ /* 0x002ea80000300800 */
[----:B------:R-:W2:Y:S04]  /*31590*/  LDL.LU R149, [R1+0x664] ;  /* 0x0006640001957983 */ /* 0x000ea80000300800 */
[----:B------:R-:W2:Y:S04]  /*315a0*/  LDL.LU R150, [R1+0x668] ;  /* 0x0006680001967983 */ /* 0x000ea80000300800 */
[----:B------:R-:W2:Y:S01]  /*315b0*/  LDL.LU R151, [R1+0x66c] ;  /* 0x00066c0001977983 */ /* 0x000ea20000300800 */
[----:B------:R-:W-:Y:S08]  /*315c0*/  HMMA.1688.F32.TF32 R120, R28, R136, R120 ;  /* 0x000000881c78723c */ /* 0x000ff00000081078 */
[C---:B--2---:R-:W-:Y:S11]  /*315d0*/  HMMA.1688.F32.TF32 R148, R144.reuse, R140, R148 ;  /* 0x0000008c9094723c */ /* 0x044ff60000081094 */
[----:B------:R-:W-:Y:S11]  /*315e0*/  @!UPT UIADD3 URZ, URZ, URZ, URZ ;  /* 0x0000003f3f3ff290 */ /* 0x000ff6000fffe03f */
[----:B------:R-:W-:Y:S01]  /*315f0*/  @!UPT UIADD3 URZ, URZ, URZ, URZ ;  /* 0x0000003f3f3ff290 */ /* 0x000fe2000fffe03f */
[----:B------:R-:W-:Y:S04]  /*31600*/  STL.64 [R1+0x660], R148 ;  /* 0x0006609401007387 */ /* 0x000fe80000100a00 */
[----:B------:R1:W-:Y:S02]  /*31610*/  STL.64 [R1+0x668], R150 ;  /* 0x0006689601007387 */ /* 0x0003e40000100a00 */
[C---:B-1----:R-:W-:Y:S08]  /*31620*/  HMMA.1688.F32.TF32 R148, R144.reuse, R136, R152 ;  /* 0x000000889094723c */ /* 0x042ff00000081098 */
[C---:B------:R-:W-:Y:S11]  /*31630*/  HMMA.1688.F32.TF32 R152, R144.reuse, R132, R156 ;  /* 0x000000849098723c */ /* 0x040ff6000008109c */
[----:B------:R-:W-:Y:S04]  /*31640*/  @!UPT UIADD3 URZ, URZ, URZ, URZ ;  /* 0x0000003f3f3ff290 */ /* 0x000fe8000fffe03f */
[----:B------:R-:W-:Y:S04]  /*31650*/  STL.64 [R1+0x650], R148 ;  /* 0x0006509401007387 */ /* 0x000fe80000100a00 */
[----:B------:R1:W-:Y:S02]  /*31660*/  STL.64 [R1+0x658], R150 ;  /* 0x0006589601007387 */ /* 0x0003e40000100a00 */
[----:B-1----:R-:W-:Y:S02]  /*31670*/  HMMA.1688.F32.TF32 R148, R144, R128, R164 ;  /* 0x000000809094723c */ /* 0x002fe400000810a4 */
[----:B------:R-:W-:Y:S04]  /*31680*/  STL.64 [R1+0x640], R152 ;  /* 0x0006409801007387 */ /* 0x000fe80000100a00 */
[----:B------:R-:W-:Y:S04]  /*31690*/  STL.64 [R1+0x648], R154 ;  /* 0x0006489a01007387 */ /* 0x000fe80000100a00 */
[----:B------:R-:W-:Y:S04]  /*316a0*/  LDS R144, [R3+0xc000] ;  /* 0x00c0000003907984 */ /* 0x000fe80000000800 */
[----:B------:R-:W-:Y:S04]  /*316b0*/  LDS R146, [R3+0xe000] ;  /* 0x00e0000003927984 */ /* 0x000fe80000000800 */
[----:B------:R-:W-:Y:S04]  /*316c0*/  LDS R145, [R240+0xc000] ;  /* 0x00c00000f0917984 */ /* 0x000fe80000000800 */
[----:B------:R-:W1:Y:S04]  /*316d0*/  LDS R147, [R240+0xe000] ;  /* 0x00e00000f0937984 */ /* 0x000e680000000800 */
[----:B------:R-:W-:Y:S04]  /*316e0*/  STL.64 [R1+0x590], R148 ;  /* 0x0005909401007387 */ /* 0x000fe80000100a00 */
[----:B------:R2:W-:Y:S02]  /*316f0*/  STL.64 [R1+0x598], R150 ;  /* 0x0005989601007387 */ /* 0x0005e40000100a00 */
[C---:B--2---:R-:W-:Y:S08]  /*31700*/  HMMA.1688.F32.TF32 R148, R28.reuse, R140, R96 ;  /* 0x0000008c1c94723c */ /* 0x044ff00000081060 */
        /* <DEDUP_REMOVED lines=10> */
[----:B------:R4:W-:Y:S02]  /*317b0*/  STL.64 [R1+0x638], R30 ;  /* 0x0006381e01007387 */ /* 0x0009e40000100a00 */
[----:B----4-:R-:W-:Y:S01]  /*317c0*/  HMMA.1688.F32.TF32 R28, R88, R136, R116 ;  /* 0x00000088581c723c */ /* 0x010fe20000081074 */
[----:B------:R-:W-:-:S02]  /*317d0*/  IMAD.MOV.U32 R24, RZ, RZ, R69 ;  /* 0x000000ffff187224 */ /* 0x000fc400078e0045 */
[----:B------:R-:W-:-:S03]  /*317e0*/  IMAD.MOV.U32 R25, RZ, RZ, R68 ;  /* 0x000000ffff197224 */ /* 0x000fc600078e0044 */
[----:B------:R2:W-:Y:S04]  /*317f0*/  STL [R1+0x2c74], R24 ;  /* 0x002c741801007387 */ /* 0x0005e80000100800 */
[----:B------:R4:W-:Y:S04]  /*31800*/  STL [R1+0x2c70], R25 ;  /* 0x002c701901007387 */ /* 0x0009e80000100800 */
[----:B------:R-:W2:Y:S04]  /*31810*/  LDL.LU R156, [R1+0x7f0] ;  /* 0x0007f000019c7983 */ /* 0x000ea80000300800 */
[----:B------:R-:W2:Y:S04]  /*31820*/  LDL.LU R157, [R1+0x7f4] ;  /* 0x0007f400019d7983 */ /* 0x000ea80000300800 */
[----:B------:R-:W2:Y:S02]  /*31830*/  LDL.LU R158, [R1+0x7f8] ;  /* 0x0007f800019e7983 */ /* 0x000ea40000300800 */
[----:B------:R-:W-:-:S02]  /*31840*/  IMAD.MOV.U32 R49, RZ, RZ, R28 ;  /* 0x000000ffff317224 */ /* 0x000fc400078e001c */
[----:B------:R-:W2:Y:S01]  /*31850*/  LDL.LU R159, [R1+0x7fc] ;  /* 0x0007fc00019f7983 */ /* 0x000ea20000300800 */
[----:B------:R-:W-:Y:S01]  /*31860*/  IMAD.MOV.U32 R45, RZ, RZ, R29 ;  /* 0x000000ffff2d7224 */ /* 0x000fe200078e001d */
[----:B------:R-:W-:Y:S01]  /*31870*/  MOV R48, R31 ;  /* 0x0000001f00307202 */ /* 0x000fe20000000f00 */
[----:B------:R-:W-:Y:S01]  /*31880*/  IMAD.MOV.U32 R44, RZ, RZ, R30 ;  /* 0x000000ffff2c7224 */ /* 0x000fe200078e001e */
[----:B------:R-:W2:Y:S01]  /*31890*/  LDL.LU R164, [R1+0x730] ;  /* 0x0007300001a47983 */ /* 0x000ea20000300800 */
[----:B------:R-:W-:Y:S03]  /*318a0*/  HMMA.1688.F32.TF32 R28, R88, R132, R244 ;  /* 0x00000084581c723c */ /* 0x000fe600000810f4 */
[----:B------:R-:W2:Y:S04]  /*318b0*/  LDL.LU R165, [R1+0x734] ;  /* 0x0007340001a57983 */ /* 0x000ea80000300800 */
[----:B------:R-:W2:Y:S01]  /*318c0*/  LDL.LU R166, [R1+0x738] ;  /* 0x0007380001a67983 */ /* 0x000ea20000300800 */
[----:B------:R-:W-:Y:S01]  /*318d0*/  MOV R244, R46 ;  /* 0x0000002e00f47202 */ /* 0x000fe20000000f00 */
[----:B------:R-:W-:-:S02]  /*318e0*/  IMAD.MOV.U32 R245, RZ, RZ, R47 ;  /* 0x000000fffff57224 */ /* 0x000fc400078e002f */
[----:B------:R-:W2:Y:S01]  /*318f0*/  LDL.LU R167, [R1+0x73c] ;  /* 0x00073c0001a77983 */ /* 0x000ea20000300800 */
[----:B------:R-:W-:-:S03]  /*31900*/  IMAD.MOV.U32 R246, RZ, RZ, R50 ;  /* 0x000000fffff67224 */ /* 0x000fc600078e0032 */
[----:B------:R-:W2:Y:S01]  /*31910*/  LDL.LU R46, [R1+0x2e00] ;  /* 0x002e0000012e7983 */ /* 0x000ea20000300800 */
[----:B------:R-:W-:-:S03]  /*31920*/  IMAD.MOV.U32 R247, RZ, RZ, R51 ;  /* 0x000000fffff77224 */ /* 0x000fc600078e0033 */
[----:B------:R-:W2:Y:S04]  /*31930*/  LDL.LU R47, [R1+0x2dfc] ;  /* 0x002dfc00012f7983 */ /* 0x000ea80000300800 */
        /* <DEDUP_REMOVED lines=10> */
[----:B------:R-:W-:-:S03]  /*319e0*/  IMAD.MOV.U32 R116, RZ, RZ, R27 ;  /* 0x000000ffff747224 */ /* 0x000fc600078e001b */
[----:B------:R-:W2:Y:S01]  /*319f0*/  LDL.LU R100, [R1+0x4b0] ;  /* 0x0004b00001647983 */ /* 0x000ea20000300800 */
[----:B------:R-:W-:-:S03]  /*31a00*/  MOV R117, R26 ;  /* 0x0000001a00757202 */ /* 0x000fc60000000f00 */
[----:B------:R-:W2:Y:S01]  /*31a10*/  LDL.LU R101, [R1+0x4b4] ;  /* 0x0004b40001657983 */ /* 0x000ea20000300800 */
[----:B---3--:R-:W-:-:S03]  /*31a20*/  IMAD.MOV.U32 R118, RZ, RZ, R22 ;  /* 0x000000ffff767224 */ /* 0x008fc600078e0016 */
[----:B------:R-:W3:Y:S01]  /*31a30*/  LDL.LU R102, [R1+0x4b8] ;  /* 0x0004b80001667983 */ /* 0x000ee20000300800 */
[----:B------:R-:W-:-:S03]  /*31a40*/  IMAD.MOV.U32 R119, RZ, RZ, R23 ;  /* 0x000000ffff777224 */ /* 0x000fc600078e0017 */
[----:B------:R-:W3:Y:S04]  /*31a50*/  LDL.LU R103, [R1+0x4bc] ;  /* 0x0004bc0001677983 */ /* 0x000ee80000300800 */
[----:B------:R-:W2:Y:S04]  /*31a60*/  LDL.LU R27, [R1+0x2df0] ;  /* 0x002df000011b7983 */ /* 0x000ea80000300800 */
[----:B------:R-:W3:Y:S04]  /*31a70*/  LDL.LU R26, [R1+0x2dec] ;  /* 0x002dec00011a7983 */ /* 0x000ee80000300800 */
[----:B------:R-:W4:Y:S04]  /*31a80*/  LDL.LU R22, [R1+0x2de8] ;  /* 0x002de80001167983 */ /* 0x000f280000300800 */
[----:B------:R-:W4:Y:S01]  /*31a90*/  LDL.LU R23, [R1+0x2de4] ;  /* 0x002de40001177983 */ /* 0x000f220000300800 */
[----:B------:R-:W-:Y:S01]  /*31aa0*/  MOV R20, R70 ;  /* 0x0000004600147202 */ /* 0x000fe20000000f00 */
[----:B------:R-:W-:-:S02]  /*31ab0*/  IMAD.MOV.U32 R21, RZ, RZ, R71 ;  /* 0x000000ffff157224 */ /* 0x000fc400078e0047 */
[----:B------:R-:W4:Y:S04]  /*31ac0*/  LDL.LU R68, [R1+0x770] ;  /* 0x0007700001447983 */ /* 0x000f280000300800 */
[----:B------:R-:W4:Y:S04]  /*31ad0*/  LDL.LU R69, [R1+0x774] ;  /* 0x0007740001457983 */ /* 0x000f280000300800 */
[----:B------:R-:W4:Y:S04]  /*31ae0*/  LDL.LU R70, [R1+0x778] ;  /* 0x0007780001467983 */ /* 0x000f280000300800 */
[----:B------:R-:W4:Y:S01]  /*31af0*/  LDL.LU R71, [R1+0x77c] ;  /* 0x00077c0001477983 */ /* 0x000f220000300800 */
[----:B------:R-:W-:-:S02]  /*31b00*/  IMAD.MOV.U32 R60, RZ, RZ, R28 ;  /* 0x000000ffff3c7224 */ /* 0x000fc400078e001c */
[----:B------:R-:W-:Y:S02]  /*31b10*/  IMAD.MOV.U32 R61, RZ, RZ, R29 ;  /* 0x000000ffff3d7224 */ /* 0x000fe400078e001d */
[----:B------:R-:W-:Y:S02]  /*31b20*/  IMAD.MOV.U32 R64, RZ, RZ, R30 ;  /* 0x000000ffff407224 */ /* 0x000fe400078e001e */
[----:B------:R-:W-:Y:S02]  /*31b30*/  IMAD.MOV.U32 R65, RZ, RZ, R31 ;  /* 0x000000ffff417224 */ /* 0x000fe400078e001f */
[----:B--2---:R-:W-:Y:S01]  /*31b40*/  IMAD.MOV.U32 R111, RZ, RZ, R27 ;  /* 0x000000ffff6f7224 */ /* 0x004fe200078e001b */
[----:B---3--:R-:W-:Y:S01]  /*31b50*/  MOV R110, R26 ;  /* 0x0000001a006e7202 */ /* 0x008fe20000000f00 */
[----:B----4-:R-:W-:Y:S02]  /*31b60*/  IMAD.MOV.U32 R108, RZ, RZ, R22 ;  /* 0x000000ffff6c7224 */ /* 0x010fe400078e0016 */
[----:B------:R-:W2:Y:S01]  /*31b70*/  LDL.LU R22, [R1+0x2de0] ;  /* 0x002de00001167983 */ /* 0x000ea20000300800 */
[----:B------:R-:W-:-:S03]  /*31b80*/  IMAD.MOV.U32 R109, RZ, RZ, R23 ;  /* 0x000000ffff6d7224 */ /* 0x000fc600078e0017 */
[----:B------:R-:W2:Y:S04]  /*31b90*/  LDL.LU R23, [R1+0x2ddc] ;  /* 0x002ddc0001177983 */ /* 0x000ea80000300800 */
[----:B------:R-:W3:Y:S04]  /*31ba0*/  LDL.LU R26, [R1+0x2dd8] ;  /* 0x002dd800011a7983 */ /* 0x000ee80000300800 */
[----:B------:R-:W3:Y:S01]  /*31bb0*/  LDL.LU R27, [R1+0x2dd4] ;  /* 0x002dd400011b7983 */ /* 0x000ee20000300800 */
[----:B------:R-:W-:Y:S11]  /*31bc0*/  HMMA.1688.F32.TF32 R28, R88, R128, R156 ;  /* 0x00000080581c723c */ /* 0x000ff6000008109c */
[----:B------:R-:W-:Y:S11]  /*31bd0*/  @!UPT UIADD3 URZ, URZ, URZ, URZ ;  /* 0x0000003f3f3ff290 */ /* 0x000ff6000fffe03f */
[----:B------:R-:W-:Y:S02]  /*31be0*/  @!UPT UIADD3 URZ, URZ, URZ, URZ ;  /* 0x0000003f3f3ff290 */ /* 0x000fe4000fffe03f */
[----:B------:R-:W-:Y:S01]  /*31bf0*/  IMAD.MOV.U32 R57, RZ, RZ, R28 ;  /* 0x000000ffff397224 */ /* 0x000fe200078e001c */
[----:B------:R-:W-:Y:S01]  /*31c00*/  MOV R52, R31 ;  /* 0x0000001f00347202 */ /* 0x000fe20000000f00 */
[----:B------:R-:W-:Y:S02]  /*31c10*/  IMAD.MOV.U32 R56, RZ, RZ, R29 ;  /* 0x000000ffff387224 */ /* 0x000fe400078e001d */
[----:B------:R-:W-:Y:S02]  /*31c20*/  IMAD.MOV.U32 R53, RZ, RZ, R30 ;  /* 0x000000ffff357224 */ /* 0x000fe400078e001e */
[C---:B------:R-:W-:Y:S11]  /*31c30*/  HMMA.1688.F32.TF32 R28, R84.reuse, R140, R164 ;  /* 0x0000008c541c723c */ /* 0x040ff600000810a4 */
[----:B------:R-:W-:Y:S11]  /*31c40*/  @!UPT UIADD3 URZ, URZ, URZ, URZ ;  /* 0x0000003f3f3ff290 */ /* 0x000ff6000fffe03f */
[----:B------:R-:W-:Y:S02]  /*31c50*/  @!UPT UIADD3 URZ, URZ, URZ, URZ ;  /* 0x0000003f3f3ff290 */ /* 0x000fe4000fffe03f */
[----:B------:R-:W-:Y:S02]  /*31c60*/  IMAD.MOV.U32 R16, RZ, RZ, R28 ;  /* 0x000000ffff107224 */ /* 0x000fe400078e001c */
[----:B------:R-:W-:Y:S02]  /*31c70*/  IMAD.MOV.U32 R17, RZ, RZ, R29 ;  /* 0x000000ffff117224 */ /* 0x000fe400078e001d */
[----:B------:R-:W-:Y:S02]  /*31c80*/  IMAD.MOV.U32 R141, RZ, RZ, R30 ;  /* 0x000000ffff8d7224 */ /* 0x000fe400078e001e */
[----:B------:R-:W-:Y:S02]  /*31c90*/  IMAD.MOV.U32 R140, RZ, RZ, R31 ;  /* 0x000000ffff8c7224 */ /* 0x000fe400078e001f */
[C---:B------:R-:W-:Y:S11]  /*31ca0*/  HMMA.1688.F32.TF32 R28, R84.reuse, R136, R96 ;  /* 0x00000088541c723c */ /* 0x040ff60000081060 */
[----:B------:R-:W-:Y:S11]  /*31cb0*/  @!UPT UIADD3 URZ, URZ, URZ, URZ ;  /* 0x0000003f3f3ff290 */ /* 0x000ff6000fffe03f */
[----:B------:R-:W-:Y:S02]  /*31cc0*/  @!UPT UIADD3 URZ, URZ, URZ, URZ ;  /* 0x0000003f3f3ff290 */ /* 0x000fe4000fffe03f */
[----:B------:R-:W-:Y:S01]  /*31cd0*/  MOV R12, R28 ;  /* 0x0000001c000c7202 */ /* 0x000fe20000000f00 */
[----:B------:R-:W-:Y:S02]  /*31ce0*/  IMAD.MOV.U32 R13, RZ, RZ, R29 ;  /* 0x000000ffff0d7224 */ /* 0x000fe400078e001d */
[----:B------:R-:W-:Y:S02]  /*31cf0*/  IMAD.MOV.U32 R137, RZ, RZ, R30 ;  /* 0x000000ffff897224 */ /* 0x000fe400078e001e */
[----:B------:R-:W-:Y:S02]  /*31d00*/  IMAD.MOV.U32 R136, RZ, RZ, R31 ;  /* 0x000000ffff887224 */ /* 0x000fe400078e001f */
[C---:B------:R-:W-:Y:S11]  /*31d10*/  HMMA.1688.F32.TF32 R28, R84.reuse, R132, R120 ;  /* 0x00000084541c723c */ /* 0x040ff60000081078 */
[----:B------:R-:W-:Y:S11]  /*31d20*/  @!UPT UIADD3 URZ, URZ, URZ, URZ ;  /* 0x0000003f3f3ff290 */ /* 0x000ff6000fffe03f */
[----:B------:R-:W-:Y:S02]  /*31d30*/  @!UPT UIADD3 URZ, URZ, URZ, URZ ;  /* 0x0000003f3f3ff290 */ /* 0x000fe4000fffe03f */
[----:B------:R-:W-:Y:S01]  /*31d40*/  IMAD.MOV.U32 R24, RZ, RZ, R28 ;  /* 0x000000ffff187224 */ /* 0x000fe200078e001c */
[----:B------:R-:W-:Y:S01]  /*31d50*/  MOV R25, R29 ;  /* 0x0000001d00197202 */ /* 0x000fe20000000f00 */
[----:B------:R-:W-:Y:S02]  /*31d60*/  IMAD.MOV.U32 R133, RZ, RZ, R30 ;  /* 0x000000ffff857224 */ /* 0x000fe400078e001e */
[----:B------:R-:W-:Y:S02]  /*31d70*/  IMAD.MOV.U32 R132, RZ, RZ, R31 ;  /* 0x000000ffff847224 */ /* 0x000fe400078e001f */
[----:B------:R-:W-:Y:S08]  /*31d80*/  HMMA.1688.F32.TF32 R28, R84, R128, R100 ;  /* 0x00000080541c723c */ /* 0x000ff00000081064 */
[----:B-1----:R-:W-:Y:S01]  /*31d90*/  HMMA.1688.F32.TF32 R84, R144, R50, R116 ;  /* 0x000000329054723c */ /* 0x002fe20000081074 */
[----:B------:R-:W-:-:S07]  /*31da0*/  IMAD.MOV.U32 R159, RZ, RZ, R59 ;  /* 0x000000ffff9f7224 */ /* 0x000fce00078e003b */
[C---:B---3--:R-:W-:Y:S08]  /*31db0*/  HMMA.1688.F32.TF32 R68, R144.reuse, R26, R68 ;  /* 0x0000001a9044723c */ /* 0x048ff00000081044 */
[C---:B--2---:R-:W-:Y:S11]  /*31dc0*/  HMMA.1688.F32.TF32 R88, R144.reuse, R22, R108 ;  /* 0x000000169058723c */ /* 0x044ff6000008106c */
[----:B------:R-:W-:Y:S04]  /*31dd0*/  @!UPT UIADD3 URZ, URZ, URZ, URZ ;  /* 0x0000003f3f3ff290 */ /* 0x000fe8000fffe03f */
[----:B------:R-:W-:Y:S04]  /*31de0*/  STL.64 [R1+0x860], R68 ;  /* 0x0008604401007387 */ /* 0x000fe80000100a00 */
[----:B------:R1:W-:Y:S02]  /*31df0*/  STL.64 [R1+0x868], R70 ;  /* 0x0008684601007387 */ /* 0x0003e40000100a00 */
[----:B-1----:R-:W-:Y:S02]  /*31e00*/  HMMA.1688.F32.TF32 R68, R144, R46, R244 ;  /* 0x0000002e9044723c */ /* 0x002fe400000810f4 */
[----:B------:R-:W-:Y:S04]  /*31e10*/  STL.64 [R1+0x850], R88 ;  /* 0x0008505801007387 */ /* 0x000fe80000100a00 */
[----:B------:R-:W-:Y:S04]  /*31e20*/  STL.64 [R1+0x858], R90 ;  /* 0x0008585a01007387 */ /* 0x000fe80000100a00 */
[----:B------:R-:W2:Y:S04]  /*31e30*/  LDL.LU R156, [R1+0x40] ;  /* 0x00004000019c7983 */ /* 0x000ea80000300800 */
[----:B------:R-:W-:Y:S04]  /*31e40*/  STL.64 [R1+0x840], R84 ;  /* 0x0008405401007387 */ /* 0x000fe80000100a00 */
[----:B------:R-:W-:Y:S05]  /*31e50*/  STL.64 [R1+0x848], R86 ;  /* 0x0008485601007387 */ /* 0x000fea0000100a00 */
[----:B------:R1:W-:Y:S04]  /*31e60*/  STL.64 [R1+0x830], R68 ;  /* 0x0008304401007387 */ /* 0x0003e80000100a00 */
[----:B------:R3:W-:Y:S04]  /*31e70*/  STL.64 [R1+0x838], R70 ;  /* 0x0008384601007387 */ /* 0x0007e80000100a00 */
[----:B------:R-:W2:Y:S04]  /*31e80*/  LDL.LU R157, [R1+0x44] ;  /* 0x00004400019d7983 */ /* 0x000ea80000300800 */
[----:B------:R-:W2:Y:S04]  /*31e90*/  LDL.LU R158, [R1+0x48] ;  /* 0x00004800019e7983 */ /* 0x000ea80000300800 */
[----:B------:R-:W4:Y:S04]  /*31ea0*/  LDL.LU R59, [R1+0x2dd0] ;  /* 0x002dd000013b7983 */ /* 0x000f280000300800 */
[----:B------:R-:W2:Y:S04]  /*31eb0*/  LDL.LU R152, [R1+0x110] ;  /* 0x0001100001987983 */ /* 0x000ea80000300800 */
[----:B------:R-:W2:Y:S04]  /*31ec0*/  LDL.LU R153, [R1+0x114] ;  /* 0x0001140001997983 */ /* 0x000ea80000300800 */
[----:B------:R-:W2:Y:S04]  /*31ed0*/  LDL.LU R154, [R1+0x118] ;  /* 0x00011800019a7983 */ /* 0x000ea80000300800 */
[----:B------:R-:W2:Y:S01]  /*31ee0*/  LDL.LU R155, [R1+0x11c] ;  /* 0x00011c00019b7983 */ /* 0x000ea20000300800 */
[----:B-1----:R-:W-:-:S03]  /*31ef0*/  IMAD.MOV.U32 R68, RZ, RZ, R11 ;  /* 0x000000ffff447224 */ /* 0x002fc600078e000b */
[----:B------:R-:W2:Y:S01]  /*31f00*/  LDL.LU R148, [R1+0x150] ;  /* 0x0001500001947983 */ /* 0x000ea20000300800 */
[----:B------:R-:W-:-:S03]  /*31f10*/  IMAD.MOV.U32 R69, RZ, RZ, R10 ;  /* 0x000000ffff457224 */ /* 0x000fc600078e000a */
[----:B------:R-:W2:Y:S01]  /*31f20*/  LDL.LU R149, [R1+0x154] ;  /* 0x0001540001957983 */ /* 0x000ea20000300800 */
[----:B---3--:R-:W-:-:S03]  /*31f30*/  MOV R70, R7 ;  /* 0x0000000700467202 */ /* 0x008fc60000000f00 */
[----:B------:R-:W3:Y:S04]  /*31f40*/  LDL.LU R150, [R1+0x158] ;  /* 0x0001580001967983 */ /* 0x000ee80000300800 */
[----:B------:R-:W3:Y:S04]  /*31f50*/  LDL.LU R151, [R1+0x15c] ;  /* 0x00015c0001977983 */ /* 0x000ee80000300800 */
[----:B------:R-:W2:Y:S04]  /*31f60*/  LDL.LU R11, [R1+0x2dcc] ;  /* 0x002dcc00010b7983 */ /* 0x000ea80000300800 */
[----:B------:R-:W3:Y:S04]  /*31f70*/  LDL.LU R10, [R1+0x2dc8] ;  /* 0x002dc800010a7983 */ /* 0x000ee80000300800 */
[----:B------:R-:W3:Y:S01]  /*31f80*/  LDL.LU R7, [R1+0x2dc4] ;  /* 0x002dc40001077983 */ /* 0x000ee20000300800 */
[----:B------:R-:W-:-:S03]  /*31f90*/  IMAD.MOV.U32 R71, RZ, RZ, R6 ;  /* 0x000000ffff477224 */ /* 0x000fc600078e0006 */
        /* <DEDUP_REMOVED lines=9> */
[----:B------:R-:W-:-:S02]  /*32030*/  IMAD.MOV.U32 R108, RZ, RZ, R58 ;  /* 0x000000ffff6c7224 */ /* 0x000fc400078e003a */
[----:B------:R-:W-:Y:S02]  /*32040*/  IMAD.MOV.U32 R109, RZ, RZ, R55 ;  /* 0x000000ffff6d7224 */ /* 0x000fe400078e0037 */
[----:B------:R-:W-:Y:S02]  /*32050*/  IMAD.MOV.U32 R110, RZ, RZ, R54 ;  /* 0x000000ffff6e7224 */ /* 0x000fe400078e0036 */
[----:B------:R-:W-:Y:S01]  /*32060*/  IMAD.MOV.U32 R111, RZ, RZ, R252 ;  /* 0x000000ffff6f7224 */ /* 0x000fe200078e00fc */
[----:B----4-:R-:W-:Y:S01]  /*32070*/  MOV R103, R59 ;  /* 0x0000003b00677202 */ /* 0x010fe20000000f00 */
[----:B--2---:R-:W-:Y:S02]  /*32080*/  IMAD.MOV.U32 R102, RZ, RZ, R11 ;  /* 0x000000ffff667224 */ /* 0x004fe400078e000b */
[----:B---3--:R-:W-:Y:S02]  /*32090*/  IMAD.MOV.U32 R101, RZ, RZ, R10 ;  /* 0x000000ffff657224 */ /* 0x008fe400078e000a */
[----:B------:R-:W-:-:S02]  /*320a0*/  IMAD.MOV.U32 R100, RZ, RZ, R7 ;  /* 0x000000ffff647224 */ /* 0x000fc400078e0007 */
[----:B------:R-:W2:Y:S04]  /*320b0*/  LDL.LU R7, [R1+0x2dbc] ;  /* 0x002dbc0001077983 */ /* 0x000ea80000300800 */
[----:B------:R-:W3:Y:S04]  /*320c0*/  LDL.LU R10, [R1+0x2db8] ;  /* 0x002db800010a7983 */ /* 0x000ee80000300800 */
[----:B------:R-:W3:Y:S04]  /*320d0*/  LDL.LU R11, [R1+0x2db4] ;  /* 0x002db400010b7983 */ /* 0x000ee80000300800 */
[----:B------:R-:W4:Y:S04]  /*320e0*/  LDL.LU R59, [R1+0x2db0] ;  /* 0x002db000013b7983 */ /* 0x000f280000300800 */
[----:B------:R-:W2:Y:S04]  /*320f0*/  LDL.LU R58, [R1+0x2dac] ;  /* 0x002dac00013a7983 */ /* 0x000ea80000300800 */
[----:B------:R-:W2:Y:S04]  /*32100*/  LDL.LU R55, [R1+0x2da8] ;  /* 0x002da80001377983 */ /* 0x000ea80000300800 */
[----:B------:R-:W2:Y:S04]  /*32110*/  LDL.LU R54, [R1+0x2da4] ;  /* 0x002da40001367983 */ /* 0x000ea80000300800 */
[----:B------:R-:W2:Y:S04]  /*32120*/  LDL.LU R252, [R1+0x2da0] ;  /* 0x002da00001fc7983 */ /* 0x000ea80000300800 */
[----:B------:R-:W3:Y:S04]  /*32130*/  LDL.LU R84, [R1+0x2c0] ;  /* 0x0002c00001547983 */ /* 0x000ee80000300800 */
[----:B------:R-:W3:Y:S04]  /*32140*/  LDL.LU R85, [R1+0x2c4] ;  /* 0x0002c40001557983 */ /* 0x000ee80000300800 */
[----:B------:R-:W3:Y:S01]  /*32150*/  LDL.LU R86, [R1+0x2c8] ;  /* 0x0002c80001567983 */ /* 0x000ee20000300800 */
[----:B--2---:R-:W-:-:S03]  /*32160*/  IMAD.MOV.U32 R87, RZ, RZ, R252 ;  /* 0x000000ffff577224 */ /* 0x004fc600078e00fc */
[----:B------:R-:W2:Y:S01]  /*32170*/  LDL.LU R252, [R1+0x2d9c] ;  /* 0x002d9c0001fc7983 */ /* 0x000ea20000300800 */
[----:B------:R-:W-:Y:S01]  /*32180*/  MOV R88, R54 ;  /* 0x0000003600587202 */ /* 0x000fe20000000f00 */
[----:B------:R-:W-:Y:S02]  /*32190*/  IMAD.MOV.U32 R89, RZ, RZ, R55 ;  /* 0x000000ffff597224 */ /* 0x000fe400078e0037 */
[----:B------:R-:W2:Y:S01]  /*321a0*/  LDL.LU R54, [R1+0x2d98] ;  /* 0x002d980001367983 */ /* 0x000ea20000300800 */
[----:B------:R-:W-:Y:S02]  /*321b0*/  IMAD.MOV.U32 R90, RZ, RZ, R58 ;  /* 0x000000ffff5a7224 */ /* 0x000fe400078e003a */
[----:B----4-:R-:W-:Y:S01]  /*321c0*/  IMAD.MOV.U32 R91, RZ, RZ, R59 ;  /* 0x000000ffff5b7224 */ /* 0x010fe200078e003b */
[----:B------:R-:W4:Y:S04]  /*321d0*/  LDL.LU R55, [R1+0x2d94] ;  /* 0x002d940001377983 */ /* 0x000f280000300800 */
[----:B------:R-:W4:Y:S04]  /*321e0*/  LDL.LU R58, [R1+0x2d90] ;  /* 0x002d9000013a7983 */ /* 0x000f280000300800 */
[----:B------:R-:W4:Y:S04]  /*321f0*/  LDL.LU R59, [R1+0x2d8c] ;  /* 0x002d8c00013b7983 */ /* 0x000f280000300800 */
[----:B------:R-:W4:Y:S01]  /*32200*/  LDL.LU R244, [R1+0x430] ;  /* 0x0004300001f47983 */ /* 0x000f220000300800 */
[----:B---3--:R-:W-:Y:S01]  /*32210*/  HMMA.1688.F32.TF32 R100, R144, R10, R100 ;  /* 0x0000000a9064723c */ /* 0x008fe20000081064 */
[----:B------:R-:W-:Y:S01]  /*32220*/  MOV R116, R95 ;  /* 0x0000005f00747202 */ /* 0x000fe20000000f00 */
[----:B------:R-:W-:-:S02]  /*32230*/  IMAD.MOV.U32 R117, RZ, RZ, R94 ;  /* 0x000000ffff757224 */ /* 0x000fc400078e005e */
[----:B--2---:R-:W-:Y:S02]  /*32240*/  IMAD.MOV.U32 R245, RZ, RZ, R252 ;  /* 0x000000fffff57224 */ /* 0x004fe400078e00fc */
[----:B------:R-:W2:Y:S01]  /*32250*/  LDL.LU R252, [R1+0x2d88] ;  /* 0x002d880001fc7983 */ /* 0x000ea20000300800 */
[----:B------:R-:W-:Y:S01]  /*32260*/  IMAD.MOV.U32 R118, RZ, RZ, R93 ;  /* 0x000000ffff767224 */ /* 0x000fe200078e005d */
[C---:B------:R-:W-:Y:S01]  /*32270*/  HMMA.1688.F32.TF32 R68, R144.reuse, R6, R68 ;  /* 0x000000069044723c */ /* 0x040fe20000081044 */
[----:B------:R-:W-:Y:S01]  /*32280*/  IMAD.MOV.U32 R119, RZ, RZ, R92 ;  /* 0x000000ffff777224 */ /* 0x000fe200078e005c */
[----:B------:R-:W3:Y:S04]  /*32290*/  LDL.LU R246, [R1+0x438] ;  /* 0x0004380001f67983 */ /* 0x000ee80000300800 */
[----:B------:R-:W3:Y:S02]  /*322a0*/  LDL.LU R247, [R1+0x43c] ;  /* 0x00043c0001f77983 */ /* 0x000ee40000300800 */
[C---:B----4-:R-:W-:Y:S02]  /*322b0*/  HMMA.1688.F32.TF32 R120, R144.reuse, R54, R120 ;  /* 0x000000369078723c */ /* 0x050fe40000081078 */
[----:B------:R-:W4:Y:S04]  /*322c0*/  LDL.LU R92, [R1+0x900] ;  /* 0x00090000015c7983 */ /* 0x000f280000300800 */
[----:B------:R-:W4:Y:S02]  /*322d0*/  LDL.LU R93, [R1+0x904] ;  /* 0x00090400015d7983 */ /* 0x000f240000300800 */
[C---:B------:R-:W-:Y:S02]  /*322e0*/  HMMA.1688.F32.TF32 R96, R144.reuse, R58, R96 ;  /* 0x0000003a9060723c */ /* 0x040fe40000081060 */
[----:B------:R-:W4:Y:S06]  /*322f0*/  LDL.LU R94, [R1+0x908] ;  /* 0x00090800015e7983 */ /* 0x000f2c0000300800 */
[C---:B------:R-:W-:Y:S08]  /*32300*/  HMMA.1688.F32.TF32 R108, R144.reuse, R66, R108 ;  /* 0x00000042906c723c */ /* 0x040ff0000008106c */
[----:B------:R-:W-:Y:S07]  /*32310*/  HMMA.1688.F32.TF32 R116, R144, R62, R116 ;  /* 0x0000003e9074723c */ /* 0x000fee0000081074 */
[----:B------:R-:W-:Y:S04]  /*32320*/  STL.64 [R1+0x820], R96 ;  /* 0x0008206001007387 */ /* 0x000fe80000100a00 */
[----:B------:R1:W-:Y:S01]  /*32330*/  STL.64 [R1+0x828], R98 ;  /* 0x0008286201007387 */ /* 0x0003e20000100a00 */
[----:B------:R-:W-:-:S02]  /*32340*/  IMAD.MOV.U32 R164, RZ, RZ, R243 ;  /* 0x000000ffffa47224 */ /* 0x000fc400078e00f3 */
[----:B------:R-:W-:Y:S01]  /*32350*/  IMAD.MOV.U32 R165, RZ, RZ, R242 ;  /* 0x000000ffffa57224 */ /* 0x000fe200078e00f2 */
[----:B-1----:R-:W3:Y:S04]  /*32360*/  LDL.LU.64 R98, [R1+0x2d80] ;  /* 0x002d800001627983 */ /* 0x002ee80000300a00 */
[----:B------:R-:W3:Y:S04]  /*32370*/  LDL.LU.64 R96, [R1+0x2d78] ;  /* 0x002d780001607983 */ /* 0x000ee80000300a00 */
[----:B------:R-:W-:Y:S04]  /*32380*/  STL.64 [R1+0x810], R120 ;  /* 0x0008107801007387 */ /* 0x000fe80000100a00 */
[----:B------:R1:W-:Y:S01]  /*32390*/  STL.64 [R1+0x818], R122 ;  /* 0x0008187a01007387 */ /* 0x0003e20000100a00 */
[----:B------:R-:W-:-:S02]  /*323a0*/  IMAD.MOV.U32 R243, RZ, RZ, R70 ;  /* 0x000000fffff37224 */ /* 0x000fc400078e0046 */
[----:B------:R-:W-:Y:S01]  /*323b0*/  IMAD.MOV.U32 R242, RZ, RZ, R71 ;  /* 0x000000fffff27224 */ /* 0x000fe200078e0047 */
[----:B-1----:R-:W4:Y:S04]  /*323c0*/  LDL.LU.64 R122, [R1+0x2d70] ;  /* 0x002d7000017a7983 */ /* 0x002f280000300a00 */
[----:B------:R-:W4:Y:S04]  /*323d0*/  LDL.LU.64 R120, [R1+0x2d68] ;  /* 0x002d680001787983 */ /* 0x000f280000300a00 */
[----:B------:R-:W-:Y:S04]  /*323e0*/  STL.64 [R1+0x800], R100 ;  /* 0x0008006401007387 */ /* 0x000fe80000100a00 */
[----:B------:R1:W-:Y:S01]  /*323f0*/  STL.64 [R1+0x808], R102 ;  /* 0x0008086601007387 */ /* 0x0003e20000100a00 */
[----:B------:R-:W-:-:S02]  /*32400*/  IMAD.MOV.U32 R166, RZ, RZ, R2 ;  /* 0x000000ffffa67224 */ /* 0x000fc400078e0002 */
[----:B------:R-:W-:Y:S02]  /*32410*/  IMAD.MOV.U32 R167, RZ, RZ, R0 ;  /* 0x000000ffffa77224 */ /* 0x000fe400078e0000 */
[----:B------:R-:W-:Y:S02]  /*32420*/  IMAD.MOV.U32 R2, RZ, RZ, R110 ;  /* 0x000000ffff027224 */ /* 0x000fe400078e006e */
[----:B------:R-:W-:Y:S01]  /*32430*/  IMAD.MOV.U32 R0, RZ, RZ, R111 ;  /* 0x000000ffff007224 */ /* 0x000fe200078e006f */
[----:B-1----:R-:W4:Y:S04]  /*32440*/  LDL.LU.64 R102, [R1+0x2d60] ;  /* 0x002d600001667983 */ /* 0x002f280000300a00 */
[----:B------:R-:W4:Y:S04]  /*32450*/  LDL.LU.64 R100, [R1+0x2d58] ;  /* 0x002d580001647983 */ /* 0x000f280000300a00 */
[----:B------:R1:W-:Y:S04]  /*32460*/  STL [R1+0x7f0], R68 ;  /* 0x0007f04401007387 */ /* 0x0003e80000100800 */
[----:B------:R-:W4:Y:S01]  /*32470*/  LDL.LU.64 R70, [R1+0x2d50] ;  /* 0x002d500001467983 */ /* 0x000f220000300a00 */
[----:B--2---:R-:W-:-:S02]  /*32480*/  MOV R95, R252 ;  /* 0x000000fc005f7202 */ /* 0x004fc40000000f00 */
[----:B------:R-:W-:Y:S02]  /*32490*/  MOV R252, R69 ;  /* 0x0000004500fc7202 */ /* 0x000fe40000000f00 */
[----:B-1----:R-:W2:Y:S04]  /*324a0*/  LDL.LU.64 R68, [R1+0x2d48] ;  /* 0x002d480001447983 */ /* 0x002ea80000300a00 */
[----:B------:R1:W-:Y:S04]  /*324b0*/  STL.64 [R1+0x7d0], R108 ;  /* 0x0007d06c01007387 */ /* 0x0003e80000100a00 */
[----:B------:R-:W2:Y:S04]  /*324c0*/  LDL.LU.64 R110, [R1+0x2d40] ;  /* 0x002d4000016e7983 */ /* 0x000ea80000300a00 */
[----:B-1----:R-:W2:Y:S04]  /*324d0*/  LDL.LU.64 R108, [R1+0x2d38] ;  /* 0x002d3800016c7983 */ /* 0x002ea80000300a00 */
[----:B------:R-:W-:Y:S04]  /*324e0*/  STL.64 [R1+0x7c0], R116 ;  /* 0x0007c07401007387 */ /* 0x000fe80000100a00 */
[----:B------:R1:W-:Y:S04]  /*324f0*/  STL.64 [R1+0x7c8], R118 ;  /* 0x0007c87601007387 */ /* 0x0003e80000100a00 */
[----:B-1----:R-:W2:Y:S04]  /*32500*/  LDL.LU.64 R118, [R1+0x2d30] ;  /* 0x002d300001767983 */ /* 0x002ea80000300a00 */
[----:B------:R-:W2:Y:S01]  /*32510*/  LDL.LU.64 R116, [R1+0x2d28] ;  /* 0x002d280001747983 */ /* 0x000ea20000300a00 */
[C---:B------:R-:W-:Y:S08]  /*32520*/  HMMA.1688.F32.TF32 R236, R144.reuse, R142, R236 ;  /* 0x0000008e90ec723c */ /* 0x040ff000000810ec */
[C---:B------:R-:W-:Y:S08]  /*32530*/  HMMA.1688.F32.TF32 R248, R144.reuse, R138, R248 ;  /* 0x0000008a90f8723c */ /* 0x040ff000000810f8 */
[C---:B---3--:R-:W-:Y:S08]  /*32540*/  HMMA.1688.F32.TF32 R96, R144.reuse, R14, R96 ;  /* 0x0000000e9060723c */ /* 0x048ff00000081060 */
[C---:B------:R-:W-:Y:S08]  /*32550*/  HMMA.1688.F32.TF32 R112, R144.reuse, R134, R112 ;  /* 0x000000869070723c */ /* 0x040ff00000081070 */
[C---:B------:R-:W-:Y:S11]  /*32560*/  HMMA.1688.F32.TF32 R36, R144.reuse, R130, R36 ;  /* 0x000000829024723c */ /* 0x040ff60000081024 */
[----:B------:R-:W-:Y:S05]  /*32570*/  @!UPT UIADD3 URZ, URZ, URZ, URZ ;  /* 0x0000003f3f3ff290 */ /* 0x000fea000fffe03f */
[----:B------:R-:W-:Y:S01]  /*32580*/  MOV R241, R115 ;  /* 0x0000007300f17202 */ /* 0x000fe20000000f00 */
[----:B--2---:R-:W-:Y:S11]  /*32590*/  HMMA.1688.F32.TF32 R116, R144, R18, R116 ;  /* 0x000000129074723c */ /* 0x004ff60000081074 */
[----:B------:R-:W-:Y:S11]  /*325a0*/  @!UPT UIADD3 URZ, URZ, URZ, URZ ;  /* 0x0000003f3f3ff290 */ /* 0x000ff6000fffe03f */
[----:B------:R-:W-:Y:S01]  /*325b0*/  @!UPT UIADD3 URZ, URZ, URZ, URZ ;  /* 0x0000003f3f3ff290 */ /* 0x000fe2000fffe03f */
        /* <DEDUP_REMOVED lines=17> */
[----:B------:R1:W-:Y:S04]  /*326d0*/  STL [R1+0x778], R114 ;  /* 0x0007787201007387 */ /* 0x0003e80000100800 */
[----:B-1----:R-:W2:Y:S04]  /*326e0*/  LDL.LU.64 R114, [R1+0x2ce0] ;  /* 0x002ce00001727983 */ /* 0x002ea80000300a00 */
[----:B------:R-:W2:Y:S04]  /*326f0*/  LDL.LU.64 R112, [R1+0x2cd8] ;  /* 0x002cd80001707983 */ /* 0x000ea80000300a00 */
[----:B------:R-:W2:Y:S04]  /*32700*/  LDL.LU R144, [R1+0x390] ;  /* 0x0003900001907983 */ /* 0x000ea80000300800 */
[----:B------:R-:W-:Y:S04]  /*32710*/  STL.64 [R1+0x5f0], R36 ;  /* 0x0005f02401007387 */ /* 0x000fe80000100a00 */
[----:B------:R-:W-:Y:S04]  /*32720*/  STL.64 [R1+0x5f8], R38 ;  /* 0x0005f82601007387 */ /* 0x000fe80000100a00 */
[----:B------:R-:W2:Y:S04]  /*32730*/  LDL.LU R145, [R1+0x394] ;  /* 0x0003940001917983 */ /* 0x000ea80000300800 */
[----:B------:R-:W2:Y:S04]  /*32740*/  LDL.LU R146, [R1+0x398] ;  /* 0x0003980001927983 */ /* 0x000ea80000300800 */
[----:B------:R-:W2:Y:S01]  /*32750*/  LDL.LU R147, [R1+0x39c] ;  /* 0x00039c0001937983 */ /* 0x000ea20000300800 */
[----:B------:R-:W-:Y:S01]  /*32760*/  IMAD.MOV.U32 R9, RZ, RZ, R28 ;  /* 0x000000ffff097224 */ /* 0x000fe200078e001c */
[----:B------:R-:W-:Y:S01]  /*32770*/  MOV R5, R30 ;  /* 0x0000001e00057202 */ /* 0x000fe20000000f00 */
[----:B------:R-:W-:Y:S01]  /*32780*/  IMAD.MOV.U32 R8, RZ, RZ, R29 ;  /* 0x000000ffff087224 */ /* 0x000fe200078e001d */
[----:B------:R-:W-:Y:S01]  /*32790*/  LDS R28, [R3+0xc080] ;  /* 0x00c08000031c7984 */ /* 0x000fe20000000800 */
[----:B------:R-:W-:-:S03]  /*327a0*/  IMAD.MOV.U32 R4, RZ, RZ, R31 ;  /* 0x000000ffff047224 */ /* 0x000fc600078e001f */
[----:B------:R-:W-:Y:S04]  /*327b0*/  LDS R30, [R3+0xe080] ;  /* 0x00e08000031e7984 */ /* 0x000fe80000000800 */
[----:B------:R-:W-:Y:S04]  /*327c0*/  LDS R29, [R240+0xc080] ;  /* 0x00c08000f01d7984 */ /* 0x000fe80000000800 */
[----:B------:R-:W4:Y:S04]  /*327d0*/  LDS R31, [R240+0xe080] ;  /* 0x00e08000f01f7984 */ /* 0x000f280000000800 */
[----:B------:R-:W-:Y:S04]  /*327e0*/  LDS R36, [R3+0xc100] ;  /* 0x00c1000003247984 */ /* 0x000fe80000000800 */
[----:B------:R-:W-:Y:S04]  /*327f0*/  LDS R38, [R3+0xe100] ;  /* 0x00e1000003267984 */ /* 0x000fe80000000800 */
[----:B------:R-:W-:Y:S04]  /*32800*/  LDS R37, [R240+0xc100] ;  /* 0x00c10000f0257984 */ /* 0x000fe80000000800 */
[----:B------:R-:W1:Y:S01]  /*32810*/  LDS R39, [R240+0xe100] ;  /* 0x00e10000f0277984 */ /* 0x000e620000000800 */
[C---:B----4-:R-:W-:Y:S08]  /*32820*/  HMMA.1688.F32.TF32 R92, R28.reuse, R26, R92 ;  /* 0x0000001a1c5c723c */ /* 0x050ff0000008105c */
[C---:B------:R-:W-:Y:S11]  /*32830*/  HMMA.1688.F32.TF32 R244, R28.reuse, R22, R244 ;  /* 0x000000161cf4723c */ /* 0x040ff600000810f4 */
[----:B------:R-:W-:Y:S04]  /*32840*/  @!UPT UIADD3 URZ, URZ, URZ, URZ ;  /* 0x0000003f3f3ff290 */ /* 0x000fe8000fffe03f */
[----:B------:R-:W-:Y:S04]  /*32850*/  STL.64 [R1+0x730], R92 ;  /* 0x0007305c01007387 */ /* 0x000fe80000100a00 */
[----:B------:R4:W-:Y:S04]  /*32860*/  STL.64 [R1+0x738], R94 ;  /* 0x0007385e01007387 */ /* 0x0009e80000100a00 */
[----:B----4-:R-:W4:Y:S04]  /*32870*/  LDL.LU.64 R94, [R1+0x2cd0] ;  /* 0x002cd000015e7983 */ /* 0x010f280000300a00 */
[----:B------:R-:W4:Y:S04]  /*32880*/  LDL.LU.64 R92, [R1+0x2cc8] ;  /* 0x002cc800015c7983 */ /* 0x000f280000300a00 */
[----:B------:R-:W-:Y:S04]  /*32890*/  STL.64 [R1+0x5e0], R244 ;  /* 0x0005e0f401007387 */ /* 0x000fe80000100a00 */
[----:B------:R1:W-:Y:S04]  /*328a0*/  STL.64 [R1+0x5e8], R246 ;  /* 0x0005e8f601007387 */ /* 0x0003e80000100a00 */
[----:B-1----:R-:W3:Y:S04]  /*328b0*/  LDL.LU.64 R246, [R1+0x2cc0] ;  /* 0x002cc00001f67983 */ /* 0x002ee80000300a00 */
[----:B------:R-:W3:Y:S01]  /*328c0*/  LDL.LU.64 R244, [R1+0x2cb8] ;  /* 0x002cb80001f47983 */ /* 0x000ee20000300a00 */
[C---:B------:R-:W-:Y:S08]  /*328d0*/  HMMA.1688.F32.TF32 R76, R28.reuse, R14, R76 ;  /* 0x0000000e1c4c723c */ /* 0x040ff0000008104c */
[C---:B--2---:R-:W-:Y:S11]  /*328e0*/  HMMA.1688.F32.TF32 R144, R28.reuse, R50, R144 ;  /* 0x000000321c90723c */ /* 0x044ff60000081090 */
        /* <DEDUP_REMOVED lines=11> */
[C---:B-1----:R-:W-:Y:S08]  /*329a0*/  HMMA.1688.F32.TF32 R144, R28.reuse, R54, R148 ;  /* 0x000000361c90723c */ /* 0x042ff00000081094 */
[C---:B--2---:R-:W-:Y:S11]  /*329b0*/  HMMA.1688.F32.TF32 R84, R28.reuse, R6, R156 ;  /* 0x000000061c54723c */ /* 0x044ff6000008109c */
[----:B------:R-:W-:Y:S04]  /*329c0*/  @!UPT UIADD3 URZ, URZ, URZ, URZ ;  /* 0x0000003f3f3ff290 */ /* 0x000fe8000fffe03f */
        /* <DEDUP_REMOVED lines=20> */
[----:B------:R-:W-:Y:S01]  /*32b10*/  HMMA.1688.F32.TF32 R28, R28, R130, R40 ;  /* 0x000000821c1c723c */ /* 0x000fe20000081028 */
[----:B------:R-:W-:Y:S04]  /*32b20*/  STL.64 [R1+0x430], R88 ;  /* 0x0004305801007387 */ /* 0x000fe80000100a00 */
[----:B------:R-:W-:Y:S04]  /*32b30*/  STL.64 [R1+0x438], R90 ;  /* 0x0004385a01007387 */ /* 0x000fe80000100a00 */
[----:B------:R-:W-:Y:S04]  /*32b40*/  STL.64 [R1+0x420], R84 ;  /* 0x0004205401007387 */ /* 0x000fe80000100a00 */
[----:B------:R-:W-:Y:S04]  /*32b50*/  STL.64 [R1+0x428], R86 ;  /* 0x0004285601007387 */ /* 0x000fe80000100a00 */
[----:B------:R-:W2:Y:S04]  /*32b60*/  LDL.LU R156, [R1+0x130] ;  /* 0x00013000019c7983 */ /* 0x000ea80000300800 */
[----:B------:R1:W-:Y:S04]  /*32b70*/  STL.64 [R1+0x410], R76 ;  /* 0x0004104c01007387 */ /* 0x0003e80000100a00 */
[----:B------:R1:W-:Y:S04]  /*32b80*/  STL.64 [R1+0x418], R78 ;  /* 0x0004184e01007387 */ /* 0x0003e80000100a00 */
[----:B------:R-:W-:Y:S04]  /*32b90*/  STL.64 [R1+0x3c0], R28 ;  /* 0x0003c01c01007387 */ /* 0x000fe80000100a00 */
[----:B------:R-:W-:Y:S04]  /*32ba0*/  STL.64 [R1+0x3c8], R30 ;  /* 0x0003c81e01007387 */ /* 0x000fe80000100a00 */
        /* <DEDUP_REMOVED lines=56> */
[----:B------:R-:W-:Y:S04]  /*32f30*/  LDS R28, [R3+0xc180] ;  /* 0x00c18000031c7984 */ /* 0x000fe80000000800 */
[----:B------:R-:W-:Y:S04]  /*32f40*/  LDS R30, [R3+0xe180] ;  /* 0x00e18000031e7984 */ /* 0x000fe80000000800 */
[----:B------:R-:W-:Y:S04]  /*32f50*/  LDS R29, [R240+0xc180] ;  /* 0x00c18000f01d7984 */ /* 0x000fe80000000800 */
[----:B------:R-:W1:Y:S01]  /*32f60*/  LDS R31, [R240+0xe180] ;  /* 0x00e18000f01f7984 */ /* 0x000e620000000800 */
[C---:B--2---:R-:W-:Y:S08]  /*32f70*/  HMMA.1688.F32.TF32 R76, R36.reuse, R22, R76 ;  /* 0x00000016244c723c */ /* 0x044ff0000008104c */
[C---:B---3--:R-:W-:Y:S08]  /*32f80*/  HMMA.1688.F32.TF32 R108, R36.reuse, R26, R108 ;  /* 0x0000001a246c723c */ /* 0x048ff0000008106c */
[C---:B----4-:R-:W-:Y:S11]  /*32f90*/  HMMA.1688.F32.TF32 R248, R36.reuse, R50, R248 ;  /* 0x0000003224f8723c */ /* 0x050ff600000810f8 */
[----:B------:R-:W-:Y:S04]  /*32fa0*/  @!UPT UIADD3 URZ, URZ, URZ, URZ ;  /* 0x0000003f3f3ff290 */ /* 0x000fe8000fffe03f */
[----:B------:R-:W-:Y:S04]  /*32fb0*/  STL.64 [R1+0x3f0], R108 ;  /* 0x0003f06c01007387 */ /* 0x000fe80000100a00 */
[----:B------:R2:W-:Y:S04]  /*32fc0*/  STL.64 [R1+0x3f8], R110 ;  /* 0x0003f86e01007387 */ /* 0x0005e80000100a00 */
[----:B--2---:R-:W2:Y:S04]  /*32fd0*/  LDL.LU.64 R110, [R1+0x2cb0] ;  /* 0x002cb000016e7983 */ /* 0x004ea80000300a00 */
[----:B------:R-:W2:Y:S04]  /*32fe0*/  LDL.LU.64 R108, [R1+0x2ca8] ;  /* 0x002ca800016c7983 */ /* 0x000ea80000300a00 */
[----:B------:R-:W-:Y:S04]  /*32ff0*/  STL.64 [R1+0x3e0], R76 ;  /* 0x0003e04c01007387 */ /* 0x000fe80000100a00 */
[----:B------:R3:W-:Y:S04]  /*33000*/  STL.64 [R1+0x3e8], R78 ;  /* 0x0003e84e01007387 */ /* 0x0007e80000100a00 */
[----:B---3--:R-:W3:Y:S04]  /*33010*/  LDL.LU.64 R78, [R1+0x2ca0] ;  /* 0x002ca000014e7983 */ /* 0x008ee80000300a00 */
[----:B------:R-:W3:Y:S04]  /*33020*/  LDL.LU.64 R76, [R1+0x2c98] ;  /* 0x002c9800014c7983 */ /* 0x000ee80000300a00 */
[----:B------:R-:W-:Y:S04]  /*33030*/  STL.64 [R1+0x3d0], R248 ;  /* 0x0003d0f801007387 */ /* 0x000fe80000100a00 */
[----:B------:R4:W-:Y:S04]  /*33040*/  STL.64 [R1+0x3d8], R250 ;  /* 0x0003d8fa01007387 */ /* 0x0009e80000100a00 */
[----:B----4-:R-:W4:Y:S04]  /*33050*/  LDL.LU.64 R250, [R1+0x2c90] ;  /* 0x002c900001fa7983 */ /* 0x010f280000300a00 */
[----:B------:R-:W4:Y:S01]  /*33060*/  LDL.LU.64 R248, [R1+0x2c88] ;  /* 0x002c880001f87983 */ /* 0x000f220000300a00 */
        /* <DEDUP_REMOVED lines=8> */
[C---:B------:R-:W-:Y:S11]  /*330f0*/  HMMA.1688.F32.TF32 R160, R36.reuse, R10, R160 ;  /* 0x0000000a24a0723c */ /* 0x040ff600000810a0 */
[----:B------:R-:W-:Y:S04]  /*33100*/  @!UPT UIADD3 URZ, URZ, URZ, URZ ;  /* 0x0000003f3f3ff290 */ /* 0x000fe8000fffe03f */
[----:B------:R-:W-:Y:S04]  /*33110*/  STL.64 [R1+0x390], R40 ;  /* 0x0003902801007387 */ /* 0x000fe80000100a00 */
[----:B------:R1:W-:Y:S02]  /*33120*/  STL.64 [R1+0x398], R42 ;  /* 0x0003982a01007387 */ /* 0x0003e40000100a00 */
[C---:B-1----:R-:W-:Y:S02]  /*33130*/  HMMA.1688.F32.TF32 R40, R36.reuse, R66, R244 ;  /* 0x000000422428723c */ /* 0x042fe400000810f4 */
[----:B------:R-:W-:Y:S04]  /*33140*/  STL.64 [R1+0x380], R160 ;  /* 0x000380a001007387 */ /* 0x000fe80000100a00 */
[----:B------:R1:W-:Y:S04]  /*33150*/  STL.64 [R1+0x388], R162 ;  /* 0x000388a201007387 */ /* 0x0003e80000100a00 */
[----:B------:R-:W-:Y:S04]  /*33160*/  LDS R244, [R3+0xc200] ;  /* 0x00c2000003f47984 */ /* 0x000fe80000000800 */
[----:B------:R-:W-:Y:S01]  /*33170*/  LDS R246, [R3+0xe200] ;  /* 0x00e2000003f67984 */ /* 0x000fe20000000800 */
[C---:B-1----:R-:W-:Y:S03]  /*33180*/  HMMA.1688.F32.TF32 R160, R36.reuse, R62, R236 ;  /* 0x0000003e24a0723c */ /* 0x042fe600000810ec */
[----:B------:R-:W-:Y:S04]  /*33190*/  LDS R245, [R240+0xc200] ;  /* 0x00c20000f0f57984 */ /* 0x000fe80000000800 */
[----:B------:R-:W1:Y:S01]  /*331a0*/  LDS R247, [R240+0xe200] ;  /* 0x00e20000f0f77984 */ /* 0x000e620000000800 */
[C---:B----4-:R-:W-:Y:S11]  /*331b0*/  HMMA.1688.F32.TF32 R184, R36.reuse, R6, R248 ;  /* 0x0000000624b8723c */ /* 0x050ff600000810f8 */
[----:B------:R-:W-:Y:S11]  /*331c0*/  @!UPT UIADD3 URZ, URZ, URZ, URZ ;  /* 0x0000003f3f3ff290 */ /* 0x000ff6000fffe03f */
[----:B------:R-:W-:Y:S01]  /*331d0*/  @!UPT UIADD3 URZ, URZ, URZ, URZ ;  /* 0x0000003f3f3ff290 */ /* 0x000fe2000fffe03f */
[----:B------:R-:W-:Y:S04]  /*331e0*/  STL.64 [R1+0x370], R184 ;  /* 0x000370b801007387 */ /* 0x000fe80000100a00 */
[----:B------:R-:W-:Y:S04]  /*331f0*/  STL.64 [R1+0x378], R186 ;  /* 0x000378ba01007387 */ /* 0x000fe80000100a00 */
[----:B------:R-:W-:Y:S04]  /*33200*/  STL.64 [R1+0x360], R40 ;  /* 0x0003602801007387 */ /* 0x000fe80000100a00 */
[----:B------:R4:W-:Y:S02]  /*33210*/  STL.64 [R1+0x368], R42 ;  /* 0x0003682a01007387 */ /* 0x0009e40000100a00 */
[C---:B----4-:R-:W-:Y:S02]  /*33220*/  HMMA.1688.F32.TF32 R40, R36.reuse, R14, R72 ;  /* 0x0000000e2428723c */ /* 0x050fe40000081048 */
[----:B------:R-:W-:Y:S04]  /*33230*/  STL.64 [R1+0x350], R160 ;  /* 0x000350a001007387 */ /* 0x000fe80000100a00 */
[----:B------:R-:W-:Y:S02]  /*33240*/  STL.64 [R1+0x358], R162 ;  /* 0x000358a201007387 */ /* 0x000fe40000100a00 */
[C---:B------:R-:W-:Y:S02]  /*33250*/  HMMA.1688.F32.TF32 R72, R36.reuse, R142, R192 ;  /* 0x0000008e2448723c */ /* 0x040fe400000810c0 */
[----:B------:R-:W-:Y:S04]  /*33260*/  STL.64 [R1+0x340], R68 ;  /* 0x0003404401007387 */ /* 0x000fe80000100a00 */
[----:B------:R4:W-:Y:S09]  /*33270*/  STL.64 [R1+0x348], R70 ;  /* 0x0003484601007387 */ /* 0x0009f20000100a00 */
[----:B------:R-:W-:Y:S01]  /*33280*/  STL.64 [R1+0x330], R40 ;  /* 0x0003302801007387 */ /* 0x000fe20000100a00 */
[C---:B----4-:R-:W-:Y:S03]  /*33290*/  HMMA.1688.F32.TF32 R68, R36.reuse, R138, R196 ;  /* 0x0000008a2444723c */ /* 0x050fe600000810c4 */
[----:B------:R4:W-:Y:S05]  /*332a0*/  STL.64 [R1+0x338], R42 ;  /* 0x0003382a01007387 */ /* 0x0009ea0000100a00 */
[C---:B----4-:R-:W-:Y:S08]  /*332b0*/  HMMA.1688.F32.TF32 R40, R36.reuse, R134, R200 ;  /* 0x000000862428723c */ /* 0x050ff000000810c8 */
[----:B------:R-:W-:Y:S01]  /*332c0*/  HMMA.1688.F32.TF32 R36, R36, R130, R80 ;  /* 0x000000822424723c */ /* 0x000fe20000081050 */
        /* <DEDUP_REMOVED lines=8> */
[C---:B----4-:R-:W-:Y:S08]  /*33350*/  HMMA.1688.F32.TF32 R40, R28.reuse, R26, R144 ;  /* 0x0000001a1c28723c */ /* 0x050ff00000081090 */
[C---:B-1----:R-:W-:Y:S08]  /*33360*/  HMMA.1688.F32.TF32 R36, R28.reuse, R22, R84 ;  /* 0x000000161c24723c */ /* 0x042ff00000081054 */
[C---:B------:R-:W-:Y:S07]  /*33370*/  HMMA.1688.F32.TF32 R68, R28.reuse, R50, R88 ;  /* 0x000000321c44723c */ /* 0x040fee0000081058 */
[----:B------:R-:W-:Y:S04]  /*33380*/  STL.64 [R1+0x2c0], R40 ;  /* 0x0002c02801007387 */ /* 0x000fe80000100a00 */
[----:B------:R1:W-:Y:S04]  /*33390*/  STL.64 [R1+0x2c8], R42 ;  /* 0x0002c82a01007387 */ /* 0x0003e80000100a00 */
[----:B------:R-:W-:Y:S04]  /*333a0*/  STL.64 [R1+0x2b0], R36 ;  /* 0x0002b02401007387 */ /* 0x000fe80000100a00 */
[----:B------:R4:W-:Y:S01]  /*333b0*/  STL.64 [R1+0x2b8], R38 ;  /* 0x0002b82601007387 */ /* 0x0009e20000100a00 */
[C---:B-1----:R-:W-:Y:S08]  /*333c0*/  HMMA.1688.F32.TF32 R40, R28.reuse, R46, R148 ;  /* 0x0000002e1c28723c */ /* 0x042ff00000081094 */
[C---:B----4-:R-:W-:Y:S01]  /*333d0*/  HMMA.1688.F32.TF32 R36, R28.reuse, R58, R152 ;  /* 0x0000003a1c24723c */ /* 0x050fe20000081098 */
        /* <DEDUP_REMOVED lines=8> */
[C---:B---3--:R-:W-:Y:S03]  /*33460*/  HMMA.1688.F32.TF32 R36, R28.reuse, R6, R76 ;  /* 0x000000061c24723c */ /* 0x048fe6000008104c */
[----:B------:R-:W-:Y:S04]  /*33470*/  STL.64 [R1+0x260], R68 ;  /* 0x0002604401007387 */ /* 0x000fe80000100a00 */
[----:B------:R-:W-:Y:S04]  /*33480*/  STL.64 [R1+0x268], R70 ;  /* 0x0002684601007387 */ /* 0x000fe80000100a00 */
[----:B------:R-:W3:Y:S04]  /*33490*/  LDL.LU R88, [R1+0x8b0] ;  /* 0x0008b00001587983 */ /* 0x000ee80000300800 */
        /* <DEDUP_REMOVED lines=31> */
[C---:B-1----:R-:W-:Y:S08]  /*33690*/  HMMA.1688.F32.TF32 R36, R28.reuse, R66, R92 ;  /* 0x000000421c24723c */ /* 0x042ff0000008105c */
[C---:B------:R-:W-:Y:S08]  /*336a0*/  HMMA.1688.F32.TF32 R68, R28.reuse, R62, R96 ;  /* 0x0000003e1c44723c */ /* 0x040ff00000081060 */
[C---:B------:R-:W-:Y:S07]  /*336b0*/  HMMA.1688.F32.TF32 R40, R28.reuse, R18, R100 ;  /* 0x000000121c28723c */ /* 0x040fee0000081064 */
[----:B------:R-:W-:Y:S04]  /*336c0*/  STL.64 [R1+0x230], R36 ;  /* 0x0002302401007387 */ /* 0x000fe80000100a00 */
[----:B------:R1:W-:Y:S02]  /*336d0*/  STL.64 [R1+0x238], R38 ;  /* 0x0002382601007387 */ /* 0x0003e40000100a00 */
[C---:B-1----:R-:W-:Y:S02]  /*336e0*/  HMMA.1688.F32.TF32 R36, R28.reuse, R14, R104 ;  /* 0x0000000e1c24723c */ /* 0x042fe40000081068 */
[----:B------:R-:W-:Y:S04]  /*336f0*/  STL.64 [R1+0x220], R68 ;  /* 0x0002204401007387 */ /* 0x000fe80000100a00 */
[----:B------:R1:W-:Y:S04]  /*33700*/  STL.64 [R1+0x228], R70 ;  /* 0x0002284601007387 */ /* 0x0003e80000100a00 */
[----:B------:R-:W-:Y:S04]  /*33710*/  STL.64 [R1+0x210], R40 ;  /* 0x0002102801007387 */ /* 0x000fe80000100a00 */
[----:B------:R1:W-:Y:S02]  /*33720*/  STL.64 [R1+0x218], R42 ;  /* 0x0002182a01007387 */ /* 0x0003e40000100a00 */
[C---:B-1----:R-:W-:Y:S02]  /*33730*/  HMMA.1688.F32.TF32 R68, R28.reuse, R142, R204 ;  /* 0x0000008e1c44723c */ /* 0x042fe400000810cc */
[----:B------:R-:W-:Y:S04]  /*33740*/  LDS R104, [R3+0xc300] ;  /* 0x00c3000003687984 */ /* 0x000fe80000000800 */
[----:B------:R-:W-:Y:S02]  /*33750*/  LDS R106, [R3+0xe300] ;  /* 0x00e30000036a7984 */ /* 0x000fe40000000800 */
[C---:B------:R-:W-:Y:S02]  /*33760*/  HMMA.1688.F32.TF32 R40, R28.reuse, R138, R208 ;  /* 0x0000008a1c28723c */ /* 0x040fe400000810d0 */
[----:B------:R-:W-:Y:S04]  /*33770*/  STL.64 [R1+0x200], R36 ;  /* 0x0002002401007387 */ /* 0x000fe80000100a00 */
[----:B------:R1:W-:Y:S04]  /*33780*/  STL.64 [R1+0x208], R38 ;  /* 0x0002082601007387 */ /* 0x0003e80000100a00 */
[----:B------:R-:W-:Y:S04]  /*33790*/  LDS R105, [R240+0xc300] ;  /* 0x00c30000f0697984 */ /* 0x000fe80000000800 */
[----:B------:R-:W-:Y:S01]  /*337a0*/  LDS R107, [R240+0xe300] ;  /* 0x00e30000f06b7984 */ /* 0x000fe20000000800 */
[C---:B-1----:R-:W-:Y:S08]  /*337b0*/  HMMA.1688.F32.TF32 R36, R28.reuse, R134, R212 ;  /* 0x000000861c24723c */ /* 0x042ff000000810d4 */
[----:B------:R-:W-:Y:S01]  /*337c0*/  HMMA.1688.F32.TF32 R28, R28, R130, R32 ;  /* 0x000000821c1c723c */ /* 0x000fe20000081020 */
[----:B------:R-:W-:Y:S04]  /*337d0*/  STL.64 [R1+0x1f0], R68 ;  /* 0x0001f04401007387 */ /* 0x000fe80000100a00 */
[----:B------:R-:W-:Y:S04]  /*337e0*/  STL.64 [R1+0x1f8], R70 ;  /* 0x0001f84601007387 */ /* 0x000fe80000100a00 */
[----:B------:R-:W-:Y:S04]  /*337f0*/  STL.64 [R1+0x1e0], R40 ;  /* 0x0001e02801007387 */ /* 0x000fe80000100a00 */
[----:B------:R-:W-:Y:S04]  /*33800*/  STL.64 [R1+0x1e8], R42 ;  /* 0x0001e82a01007387 */ /* 0x000fe80000100a00 */
[----:B------:R-:W4:Y:S04]  /*33810*/  LDL.LU R156, [R1+0xbd0] ;  /* 0x000bd000019c7983 */ /* 0x000f280000300800 */
[----:B------:R-:W-:Y:S04]  /*33820*/  STL.64 [R1+0x1d0], R36 ;  /* 0x0001d02401007387 */ /* 0x000fe80000100a00 */
[----:B------:R2:W-:Y:S04]  /*33830*/  STL.64 [R1+0x1d8], R38 ;  /* 0x0001d82601007387 */ /* 0x0005e80000100a00 */
        /* <DEDUP_REMOVED lines=17> */
[C---:B--2---:R-:W-:Y:S01]  /*33950*/  HMMA.1688.F32.TF32 R36, R244.reuse, R22, R184 ;  /* 0x00000016f424723c */ /* 0x044fe200000810b8 */
[----:B------:R-:W-:Y:S01]  /*33960*/  IMAD.MOV.U32 R207, RZ, RZ, R168 ;  /* 0x000000ffffcf7224 */ /* 0x000fe200078e00a8 */
[----:B------:R-:W-:Y:S01]  /*33970*/  MOV R206, R169 ;  /* 0x000000a900ce7202 */ /* 0x000fe20000000f00 */
[----:B------:R-:W-:Y:S01]  /*33980*/  IMAD.MOV.U32 R205, RZ, RZ, R170 ;  /* 0x000000ffffcd7224 */ /* 0x000fe200078e00aa */
[----:B------:R-:W-:Y:S04]  /*33990*/  LDS R184, [R3+0xc380] ;  /* 0x00c3800003b87984 */ /* 0x000fe80000000800 */
[C---:B---3--:R-:W-:Y:S01]  /*339a0*/  HMMA.1688.F32.TF32 R40, R244.reuse, R26, R188 ;  /* 0x0000001af428723c */ /* 0x048fe200000810bc */
[----:B------:R-:W-:Y:S01]  /*339b0*/  IMAD.MOV.U32 R204, RZ, RZ, R171 ;  /* 0x000000ffffcc7224 */ /* 0x000fe200078e00ab */
[----:B------:R-:W-:Y:S04]  /*339c0*/  LDS R186, [R3+0xe380] ;  /* 0x00e3800003ba7984 */ /* 0x000fe80000000800 */
[----:B------:R-:W-:Y:S02]  /*339d0*/  LDS R185, [R240+0xc380] ;  /* 0x00c38000f0b97984 */ /* 0x000fe40000000800 */
[C---:B-1----:R-:W-:Y:S02]  /*339e0*/  HMMA.1688.F32.TF32 R28, R244.reuse, R50, R160 ;  /* 0x00000032f41c723c */ /* 0x042fe400000810a0 */
[----:B------:R-:W1:Y:S11]  /*339f0*/  LDS R187, [R240+0xe380] ;  /* 0x00e38000f0bb7984 */ /* 0x000e760000000800 */
[----:B------:R-:W-:Y:S02]  /*33a00*/  @!UPT UIADD3 URZ, URZ, URZ, URZ ;  /* 0x0000003f3f3ff290 */ /* 0x000fe4000fffe03f */
[----:B------:R-:W-:Y:S04]  /*33a10*/  STL.64 [R1+0x1c0], R40 ;  /* 0x0001c02801007387 */ /* 0x000fe80000100a00 */
[----:B------:R2:W-:Y:S04]  /*33a20*/  STL.64 [R1+0x1c8], R42 ;  /* 0x0001c82a01007387 */ /* 0x0005e80000100a00 */
[----:B------:R-:W-:Y:S04]  /*33a30*/  STL.64 [R1+0x1b0], R36 ;  /* 0x0001b02401007387 */ /* 0x000fe80000100a00 */
[----:B------:R3:W-:Y:S01]  /*33a40*/  STL.64 [R1+0x1b8], R38 ;  /* 0x0001b82601007387 */ /* 0x0007e20000100a00 */
[C---:B--2---:R-:W-:Y:S03]  /*33a50*/  HMMA.1688.F32.TF32 R40, R244.reuse, R46, R144 ;  /* 0x0000002ef428723c */ /* 0x044fe60000081090 */
[----:B------:R-:W-:Y:S04]  /*33a60*/  STL.64 [R1+0x1a0], R28 ;  /* 0x0001a01c01007387 */ /* 0x000fe80000100a00 */
[----:B------:R2:W-:Y:S01]  /*33a70*/  STL.64 [R1+0x1a8], R30 ;  /* 0x0001a81e01007387 */ /* 0x0005e20000100a00 */
[C---:B---3--:R-:W-:Y:S08]  /*33a80*/  HMMA.1688.F32.TF32 R36, R244.reuse, R58, R84 ;  /* 0x0000003af424723c */ /* 0x048ff00000081054 */
[C---:B--2---:R-:W-:Y:S07]  /*33a90*/  HMMA.1688.F32.TF32 R28, R244.reuse, R54, R88 ;  /* 0x00000036f41c723c */ /* 0x044fee0000081058 */
        /* <DEDUP_REMOVED lines=25> */
[----:B---3--:R-:W-:Y:S08]  /*33c30*/  HMMA.1688.F32.TF32 R36, R244, R138, R220 ;  /* 0x0000008af424723c */ /* 0x008ff000000810dc */
[C---:B------:R-:W-:Y:S08]  /*33c40*/  HMMA.1688.F32.TF32 R228, R32.reuse, R142, R228 ;  /* 0x0000008e20e4723c */ /* 0x040ff000000810e4 */
[----:B------:R-:W-:Y:S08]  /*33c50*/  HMMA.1688.F32.TF32 R232, R32, R138, R232 ;  /* 0x0000008a20e8723c */ /* 0x000ff000000810e8 */
[----:B--2---:R-:W-:Y:S01]  /*33c60*/  HMMA.1688.F32.TF32 R28, R244, R134, R224 ;  /* 0x00000086f41c723c */ /* 0x004fe200000810e0 */
[----:B------:R-:W-:Y:S04]  /*33c70*/  STL.64 [R1+0xb0], R40 ;  /* 0x0000b02801007387 */ /* 0x000fe80000100a00 */
[----:B------:R4:W-:Y:S04]  /*33c80*/  STL.64 [R1+0xb8], R42 ;  /* 0x0000b82a01007387 */ /* 0x0009e80000100a00 */
[----:B------:R-:W2:Y:S04]  /*33c90*/  LDL.LU R164, [R1+0xb00] ;  /* 0x000b000001a47983 */ /* 0x000ea80000300800 */
[----:B------:R-:W-:Y:S04]  /*33ca0*/  STL.64 [R1+0xa0], R36 ;  /* 0x0000a02401007387 */ /* 0x000fe80000100a00 */
[----:B------:R3:W-:Y:S01]  /*33cb0*/  STL.64 [R1+0xa8], R38 ;  /* 0x0000a82601007387 */ /* 0x0007e20000100a00 */
[----:B------:R-:W-:-:S02]  /*33cc0*/  IMAD.MOV.U32 R216, RZ, RZ, R172 ;  /* 0x000000ffffd87224 */ /* 0x000fc400078e00ac */
[----:B------:R-:W-:Y:S01]  /*33cd0*/  IMAD.MOV.U32 R217, RZ, RZ, R173 ;  /* 0x000000ffffd97224 */ /* 0x000fe200078e00ad */
[----:B------:R-:W-:Y:S01]  /*33ce0*/  MOV R219, R175 ;  /* 0x000000af00db7202 */ /* 0x000fe20000000f00 */
[----:B------:R-:W-:Y:S01]  /*33cf0*/  IMAD.MOV.U32 R218, RZ, RZ, R174 ;  /* 0x000000ffffda7224 */ /* 0x000fe200078e00ae */
[----:B------:R-:W-:Y:S04]  /*33d00*/  STL.64 [R1+0x90], R28 ;  /* 0x0000901c01007387 */ /* 0x000fe80000100a00 */
[----:B------:R1:W-:Y:S04]  /*33d10*/  STL.64 [R1+0x98], R30 ;  /* 0x0000981e01007387 */ /* 0x0003e80000100a00 */
[----:B------:R-:W2:Y:S04]  /*33d20*/  LDL.LU R165, [R1+0xb04] ;  /* 0x000b040001a57983 */ /* 0x000ea80000300800 */
[----:B------:R-:W2:Y:S04]  /*33d30*/  LDL.LU R166, [R1+0xb08] ;  /* 0x000b080001a67983 */ /* 0x000ea80000300800 */
[----:B------:R-:W2:Y:S01]  /*33d40*/  LDL.LU R167, [R1+0xb0c] ;  /* 0x000b0c0001a77983 */ /* 0x000ea20000300800 */
[----:B------:R-:W-:Y:S03]  /*33d50*/  HMMA.1688.F32.TF32 R244, R244, R130, R180 ;  /* 0x00000082f4f4723c */ /* 0x000fe600000810b4 */
[----:B------:R-:W-:Y:S04]  /*33d60*/  LDS R220, [R3+0xc400] ;  /* 0x00c4000003dc7984 */ /* 0x000fe80000000800 */
[----:B------:R-:W-:Y:S01]  /*33d70*/  LDS R222, [R3+0xe400] ;  /* 0x00e4000003de7984 */ /* 0x000fe20000000800 */
[C---:B----4-:R-:W-:Y:S03]  /*33d80*/  HMMA.1688.F32.TF32 R40, R32.reuse, R26, R148 ;  /* 0x0000001a2028723c */ /* 0x050fe60000081094 */
[----:B------:R-:W-:Y:S04]  /*33d90*/  LDS R221, [R240+0xc400] ;  /* 0x00c40000f0dd7984 */ /* 0x000fe80000000800 */
[----:B------:R-:W4:Y:S01]  /*33da0*/  LDS R223, [R240+0xe400] ;  /* 0x00e40000f0df7984 */ /* 0x000f220000000800 */
[C---:B---3--:R-:W-:Y:S08]  /*33db0*/  HMMA.1688.F32.TF32 R36, R32.reuse, R22, R152 ;  /* 0x000000162024723c */ /* 0x048ff00000081098 */
[C---:B-1----:R-:W-:Y:S01]  /*33dc0*/  HMMA.1688.F32.TF32 R28, R32.reuse, R50, R156 ;  /* 0x00000032201c723c */ /* 0x042fe2000008109c */
[----:B------:R-:W-:Y:S04]  /*33dd0*/  STL.64 [R1+0x2a68], R246 ;  /* 0x002a68f601007387 */ /* 0x000fe80000100a00 */
[----:B------:R-:W-:Y:S04]  /*33de0*/  STL.64 [R1+0x2a60], R244 ;  /* 0x002a60f401007387 */ /* 0x000fe80000100a00 */
        /* <DEDUP_REMOVED lines=35> */
[----:B------:R-:W-:-:S02]  /*34020*/  IMAD.MOV.U32 R247, RZ, RZ, R28 ;  /* 0x000000fffff77224 */ /* 0x000fc400078e001c */
[----:B------:R-:W-:Y:S02]  /*34030*/  IMAD.MOV.U32 R246, RZ, RZ, R29 ;  /* 0x000000fffff67224 */ /* 0x000fe400078e001d */
[----:B------:R-:W-:Y:S02]  /*34040*/  IMAD.MOV.U32 R245, RZ, RZ, R30 ;  /* 0x000000fffff57224 */ /* 0x000fe400078e001e */
[----:B------:R-:W-:-:S05]  /*34050*/  IMAD.MOV.U32 R244, RZ, RZ, R31 ;  /* 0x000000fffff47224 */ /* 0x000fca00078e001f */
[----:B------:R1:W-:Y:S04]  /*34060*/  STL [R1+0x2b5c], R244 ;  /* 0x002b5cf401007387 */ /* 0x0003e80000100800 */
[----:B------:R1:W-:Y:S04]  /*34070*/  STL [R1+0x2b58], R246 ;  /* 0x002b58f601007387 */ /* 0x0003e80000100800 */
[----:B------:R1:W-:Y:S04]  /*34080*/  STL [R1+0x2b54], R247 ;  /* 0x002b54f701007387 */ /* 0x0003e80000100800 */
[----:B------:R1:W-:Y:S01]  /*34090*/  STL [R1+0x2b50], R245 ;  /* 0x002b50f501007387 */ /* 0x0003e20000100800 */
[C---:B---3--:R-:W-:Y:S08]  /*340a0*/  HMMA.1688.F32.TF32 R36, R32.reuse, R58, R144 ;  /* 0x0000003a2024723c */ /* 0x048ff00000081090 */
[----:B----4-:R-:W-:Y:S11]  /*340b0*/  HMMA.1688.F32.TF32 R28, R32, R54, R84 ;  /* 0x00000036201c723c */ /* 0x010ff60000081054 */
[----:B------:R-:W-:Y:S04]  /*340c0*/  @!UPT UIADD3 URZ, URZ, URZ, URZ ;  /* 0x0000003f3f3ff290 */ /* 0x000fe8000fffe03f */
[----:B------:R-:W-:Y:S04]  /*340d0*/  STL.64 [R1+0x40], R36 ;  /* 0x0000402401007387 */ /* 0x000fe80000100a00 */
[----:B------:R3:W-:Y:S05]  /*340e0*/  STL.64 [R1+0x48], R38 ;  /* 0x0000482601007387 */ /* 0x0007ea0000100a00 */
[----:B-1----:R-:W-:Y:S01]  /*340f0*/  MOV R244, R28 ;  /* 0x0000001c00f47202 */ /* 0x002fe20000000f00 */
[----:B------:R-:W-:-:S02]  /*34100*/  IMAD.MOV.U32 R246, RZ, RZ, R29 ;  /* 0x000000fffff67224 */ /* 0x000fc400078e001d */
[----:B------:R-:W-:Y:S02]  /*34110*/  IMAD.MOV.U32 R247, RZ, RZ, R30 ;  /* 0x000000fffff77224 */ /* 0x000fe400078e001e */
[----:B------:R-:W-:Y:S01]  /*34120*/  IMAD.MOV.U32 R245, RZ, RZ, R31 ;  /* 0x000000fffff57224 */ /* 0x000fe200078e001f */
[C---:B---3--:R-:W-:Y:S08]  /*34130*/  HMMA.1688.F32.TF32 R36, R32.reuse, R10, R88 ;  /* 0x0000000a2024723c */ /* 0x048ff00000081058 */
[C---:B------:R-:W-:Y:S01]  /*34140*/  HMMA.1688.F32.TF32 R28, R32.reuse, R6, R148 ;  /* 0x00000006201c723c */ /* 0x040fe20000081094 */
[----:B------:R-:W-:Y:S04]  /*34150*/  STL [R1+0x2b6c], R245 ;  /* 0x002b6cf501007387 */ /* 0x000fe80000100800 */
[----:B------:R-:W-:Y:S04]  /*34160*/  STL [R1+0x2b68], R247 ;  /* 0x002b68f701007387 */ /* 0x000fe80000100800 */
[----:B------:R-:W-:Y:S04]  /*34170*/  STL [R1+0x2b64], R244 ;  /* 0x002b64f401007387 */ /* 0x000fe80000100800 */
[----:B------:R-:W-:Y:S04]  /*34180*/  STL [R1+0x2b60], R246 ;  /* 0x002b60f601007387 */ /* 0x000fe80000100800 */
[----:B------:R-:W3:Y:S04]  /*34190*/  LDL.LU R84, [R1+0x190] ;  /* 0x0001900001547983 */ /* 0x000ee80000300800 */
[----:B------:R-:W-:Y:S04]  /*341a0*/  STL.64 [R1+0x20], R36 ;  /* 0x0000202401007387 */ /* 0x000fe80000100a00 */
[----:B------:R-:W-:Y:S04]  /*341b0*/  STL.64 [R1+0x28], R38 ;  /* 0x0000282601007387 */ /* 0x000fe80000100a00 */
[----:B------:R-:W-:Y:S04]  /*341c0*/  STL.64 [R1+0x10], R28 ;  /* 0x0000101c01007387 */ /* 0x000fe80000100a00 */
[----:B------:R1:W-:Y:S01]  /*341d0*/  STL.64 [R1+0x18], R30 ;  /* 0x0000181e01007387 */ /* 0x0003e20000100a00 */
[C---:B------:R-:W-:Y:S03]  /*341e0*/  HMMA.1688.F32.TF32 R248, R32.reuse, R62, R156 ;  /* 0x0000003e20f8723c */ /* 0x040fe6000008109c */
[----:B------:R-:W3:Y:S04]  /*341f0*/  LDL.LU R85, [R1+0x194] ;  /* 0x0001940001557983 */ /* 0x000ee80000300800 */
[----:B------:R-:W3:Y:S01]  /*34200*/  LDL.LU R86, [R1+0x198] ;  /* 0x0001980001567983 */ /* 0x000ee20000300800 */
[C---:B-1----:R-:W-:Y:S03]  /*34210*/  HMMA.1688.F32.TF32 R28, R32.reuse, R66, R152 ;  /* 0x00000042201c723c */ /* 0x042fe60000081098 */
[----:B------:R-:W3:Y:S11]  /*34220*/  LDL.LU R87, [R1+0x19c] ;  /* 0x00019c0001577983 */ /* 0x000ef60000300800 */
[----:B------:R-:W-:Y:S10]  /*34230*/  @!UPT UIADD3 URZ, URZ, URZ, URZ ;  /* 0x0000003f3f3ff290 */ /* 0x000ff4000fffe03f */
[----:B------:R-:W-:Y:S01]  /*34240*/  MOV R247, R29 ;  /* 0x0000001d00f77202 */ /* 0x000fe20000000f00 */
[----:B------:R-:W-:Y:S02]  /*34250*/  IMAD.MOV.U32 R246, RZ, RZ, R31 ;  /* 0x000000fffff67224 */ /* 0x000fe400078e001f */
[----:B------:R-:W-:Y:S02]  /*34260*/  IMAD.MOV.U32 R245, RZ, RZ, R28 ;  /* 0x000000fffff57224 */ /* 0x000fe400078e001c */
[----:B------:R-:W-:Y:S01]  /*34270*/  IMAD.MOV.U32 R244, RZ, RZ, R30 ;  /* 0x000000fffff47224 */ /* 0x000fe200078e001e */
[----:B------:R-:W-:Y:S04]  /*34280*/  STL.64 [R1+0x2b78], R246 ;  /* 0x002b78f601007387 */ /* 0x000fe80000100a00 */
[----:B------:R-:W-:Y:S04]  /*34290*/  STL.64 [R1+0x2b70], R244 ;  /* 0x002b70f401007387 */ /* 0x000fe80000100a00 */
[----:B------:R-:W4:Y:S04]  /*342a0*/  LDL.LU R88, [R1+0x160] ;  /* 0x0001600001587983 */ /* 0x000f280000300800 */
[----:B------:R-:W4:Y:S04]  /*342b0*/  LDL.LU R89, [R1+0x164] ;  /* 0x0001640001597983 */ /* 0x000f280000300800 */
[----:B------:R-:W4:Y:S04]  /*342c0*/  LDL.LU R90, [R1+0x168] ;  /* 0x00016800015a7983 */ /* 0x000f280000300800 */
[----:B------:R-:W4:Y:S04]  /*342d0*/  LDL.LU R91, [R1+0x16c] ;  /* 0x00016c00015b7983 */ /* 0x000f280000300800 */
        /* <DEDUP_REMOVED lines=14> */
[C---:B--2---:R-:W-:Y:S03]  /*343c0*/  HMMA.1688.F32.TF32 R236, R32.reuse, R18, R164 ;  /* 0x0000001220ec723c */ /* 0x044fe600000810a4 */
[----:B------:R-:W2:Y:S04]  /*343d0*/  LDL.LU R164, [R1+0xbe0] ;  /* 0x000be00001a47983 */ /* 0x000ea80000300800 */
[----:B------:R-:W2:Y:S04]  /*343e0*/  LDL.LU R165, [R1+0xbe4] ;  /* 0x000be40001a57983 */ /* 0x000ea80000300800 */
[----:B------:R-:W2:Y:S04]  /*343f0*/  LDL.LU R166, [R1+0xbe8] ;  /* 0x000be80001a67983 */ /* 0x000ea80000300800 */
[----:B------:R-:W2:Y:S08]  /*34400*/  LDL.LU R167, [R1+0xbec] ;  /* 0x000bec0001a77983 */ /* 0x000eb00000300800 */
[----:B------:R-:W-:Y:S04]  /*34410*/  STL.64 [R1+0x2a08], R238 ;  /* 0x002a08ee01007387 */ /* 0x000fe80000100a00 */
[----:B------:R-:W-:Y:S01]  /*34420*/  STL.64 [R1+0x2a00], R236 ;  /* 0x002a00ec01007387 */ /* 0x000fe20000100a00 */
[C---:B---3--:R-:W-:Y:S11]  /*34430*/  HMMA.1688.F32.TF32 R212, R32.reuse, R14, R84 ;  /* 0x0000000e20d4723c */ /* 0x048ff60000081054 */
[----:B------:R-:W-:Y:S11]  /*34440*/  @!UPT UIADD3 URZ, URZ, URZ, URZ ;  /* 0x0000003f3f3ff290 */ /* 0x000ff6000fffe03f */
[----:B------:R-:W-:Y:S01]  /*34450*/  @!UPT UIADD3 URZ, URZ, URZ, URZ ;  /* 0x0000003f3f3ff290 */ /* 0x000fe2000fffe03f */
[----:B------:R-:W-:Y:S04]  /*34460*/  STL.64 [R1+0x2a18], R214 ;  /* 0x002a18d601007387 */ /* 0x000fe80000100a00 */
[----:B------:R1:W-:Y:S01]  /*34470*/  STL.64 [R1+0x2a10], R212 ;  /* 0x002a10d401007387 */ /* 0x0003e20000100a00 */
[C---:B----4-:R-:W-:Y:S08]  /*34480*/  HMMA.1688.F32.TF32 R28, R32.reuse, R134, R88 ;  /* 0x00000086201c723c */ /* 0x050ff00000081058 */
[----:B------:R-:W-:Y:S01]  /*34490*/  HMMA.1688.F32.TF32 R32, R32, R130, R176 ;  /* 0x000000822020723c */ /* 0x000fe200000810b0 */
[----:B------:R-:W-:Y:S07]  /*344a0*/  STL.64 [R1+0x2a28], R230 ;  /* 0x002a28e601007387 */ /* 0x000fee0000100a00 */
[C---:B------:R-:W-:Y:S01]  /*344b0*/  HMMA.1688.F32.TF32 R108, R104.reuse, R26, R148 ;  /* 0x0000001a686c723c */ /* 0x040fe20000081094 */
[----:B------:R3:W-:Y:S07]  /*344c0*/  STL.64 [R1+0x2a20], R228 ;  /* 0x002a20e401007387 */ /* 0x0007ee0000100a00 */
[C---:B------:R-:W-:Y:S01]  /*344d0*/  HMMA.1688.F32.TF32 R112, R104.reuse, R22, R152 ;  /* 0x000000166870723c */ /* 0x040fe20000081098 */
[----:B------:R-:W-:Y:S07]  /*344e0*/  STL.64 [R1+0x2a38], R234 ;  /* 0x002a38ea01007387 */ /* 0x000fee0000100a00 */
[C---:B------:R-:W-:Y:S01]  /*344f0*/  HMMA.1688.F32.TF32 R116, R104.reuse, R50, R156 ;  /* 0x000000326874723c */ /* 0x040fe2000008109c */
[----:B------:R-:W-:Y:S04]  /*34500*/  STL.64 [R1+0x2a30], R232 ;  /* 0x002a30e801007387 */ /* 0x000fe80000100a00 */
[----:B------:R-:W-:Y:S04]  /*34510*/  STL.64 [R1+0x2a48], R30 ;  /* 0x002a481e01007387 */ /* 0x000fe80000100a00 */
[----:B------:R4:W-:Y:S04]  /*34520*/  STL.64 [R1+0x2a40], R28 ;  /* 0x002a401c01007387 */ /* 0x0009e80000100a00 */
[----:B------:R-:W-:Y:S04]  /*34530*/  STL.64 [R1+0x2a58], R34 ;  /* 0x002a582201007387 */ /* 0x000fe80000100a00 */
[----:B------:R1:W-:Y:S04]  /*34540*/  STL.64 [R1+0x2a50], R32 ;  /* 0x002a502001007387 */ /* 0x0003e80000100a00 */
[----:B------:R-:W-:Y:S04]  /*34550*/  STL.64 [R1+0x2a78], R110 ;  /* 0x002a786e01007387 */ /* 0x000fe80000100a00 */
[----:B------:R-:W-:Y:S04]  /*34560*/  STL.64 [R1+0x2a70], R108 ;  /* 0x002a706c01007387 */ /* 0x000fe80000100a00 */
[----:B------:R-:W-:Y:S04]  /*34570*/  STL.64 [R1+0x2a88], R114 ;  /* 0x002a887201007387 */ /* 0x000fe80000100a00 */
[----:B------:R-:W-:Y:S04]  /*34580*/  STL.64 [R1+0x2a80], R112 ;  /* 0x002a807001007387 */ /* 0x000fe80000100a00 */
        /* <DEDUP_REMOVED lines=49> */
[C---:B---3--:R-:W-:Y:S08]  /*348a0*/  HMMA.1688.F32.TF32 R96, R104.reuse, R138, R156 ;  /* 0x0000008a6860723c */ /* 0x048ff0000008109c */
[C---:B----4-:R-:W-:Y:S08]  /*348b0*/  HMMA.1688.F32.TF32 R80, R104.reuse, R62, R84 ;  /* 0x0000003e6850723c */ /* 0x050ff00000081054 */
[C---:B------:R-:W-:Y:S08]  /*348c0*/  HMMA.1688.F32.TF32 R40, R104.reuse, R54, R40 ;  /* 0x000000366828723c */ /* 0x040ff00000081028 */
[C---:B------:R-:W-:Y:S08]  /*348d0*/  HMMA.1688.F32.TF32 R36, R104.reuse, R58, R68 ;  /* 0x0000003a6824723c */ /* 0x040ff00000081044 */
[C---:B------:R-:W-:Y:S08]  /*348e0*/  HMMA.1688.F32.TF32 R68, R104.reuse, R10, R188 ;  /* 0x0000000a6844723c */ /* 0x040ff000000810bc */
[C---:B------:R-:W-:Y:S07]  /*348f0*/  HMMA.1688.F32.TF32 R72, R104.reuse, R6, R160 ;  /* 0x000000066848723c */ /* 0x040fee00000810a0 */
[----:B------:R-:W-:Y:S01]  /*34900*/  STL.64 [R1+0x2ab8], R38 ;  /* 0x002ab82601007387 */ /* 0x000fe20000100a00 */
[C---:B------:R-:W-:Y:S03]  /*34910*/  HMMA.1688.F32.TF32 R76, R104.reuse, R66, R144 ;  /* 0x00000042684c723c */ /* 0x040fe60000081090 */
[----:B------:R-:W-:Y:S05]  /*34920*/  STL.64 [R1+0x2ab0], R36 ;  /* 0x002ab02401007387 */ /* 0x000fea0000100a00 */
[C---:B------:R-:W-:Y:S01]  /*34930*/  HMMA.1688.F32.TF32 R84, R104.reuse, R18, R88 ;  /* 0x000000126854723c */ /* 0x040fe20000081058 */
[----:B------:R-:W-:Y:S07]  /*34940*/  STL.64 [R1+0x2ac8], R42 ;  /* 0x002ac82a01007387 */ /* 0x000fee0000100a00 */
[C---:B------:R-:W-:Y:S01]  /*34950*/  HMMA.1688.F32.TF32 R88, R104.reuse, R14, R148 ;  /* 0x0000000e6858723c */ /* 0x040fe20000081094 */
[----:B------:R-:W-:Y:S04]  /*34960*/  STL.64 [R1+0x2ac0], R40 ;  /* 0x002ac02801007387 */ /* 0x000fe80000100a00 */
[----:B------:R-:W-:Y:S03]  /*34970*/  STL.64 [R1+0x2ad8], R70 ;  /* 0x002ad84601007387 */ /* 0x000fe60000100a00 */
        /* <DEDUP_REMOVED lines=77> */
[----:B------:R-:W-:Y:S04]  /*34e50*/  STL.64 [R1+0x2b88], R102 ;  /* 0x002b886601007387 */ /* 0x000fe80000100a00 */
[----:B------:R-:W-:Y:S01]  /*34e60*/  STL.64 [R1+0x2b80], R100 ;  /* 0x002b806401007387 */ /* 0x000fe20000100a00 */
[----:B------:R-:W-:Y:S03]  /*34e70*/  HMMA.1688.F32.TF32 R176, R184, R138, R216 ;  /* 0x0000008ab8b0723c */ /* 0x000fe600000810d8 */
[----:B------:R-:W-:Y:S04]  /*34e80*/  LDS R216, [R3+0xc480] ;  /* 0x00c4800003d87984 */ /* 0x000fe80000000800 */
[----:B------:R-:W-:Y:S04]  /*34e90*/  LDS R218, [R3+0xe480] ;  /* 0x00e4800003da7984 */ /* 0x000fe80000000800 */
[----:B------:R-:W-:Y:S04]  /*34ea0*/  LDS R217, [R240+0xc480] ;  /* 0x00c48000f0d97984 */ /* 0x000fe80000000800 */
[----:B------:R-:W1:Y:S01]  /*34eb0*/  LDS R219, [R240+0xe480] ;  /* 0x00e48000f0db7984 */ /* 0x000e620000000800 */
[----:B----4-:R-:W-:Y:S08]  /*34ec0*/  HMMA.1688.F32.TF32 R104, R104, R130, R172 ;  /* 0x000000826868723c */ /* 0x010ff000000810ac */
[C---:B---3--:R-:W-:Y:S11]  /*34ed0*/  HMMA.1688.F32.TF32 R180, R184.reuse, R134, R208 ;  /* 0x00000086b8b4723c */ /* 0x048ff600000810d0 */
[----:B------:R-:W-:Y:S04]  /*34ee0*/  @!UPT UIADD3 URZ, URZ, URZ, URZ ;  /* 0x0000003f3f3ff290 */ /* 0x000fe8000fffe03f */
[----:B------:R-:W-:Y:S04]  /*34ef0*/  STL.64 [R1+0x2b98], R106 ;  /* 0x002b986a01007387 */ /* 0x000fe80000100a00 */
[----:B------:R-:W-:Y:S01]  /*34f00*/  STL.64 [R1+0x2b90], R104 ;  /* 0x002b906801007387 */ /* 0x000fe20000100a00 */
[C---:B--2---:R-:W-:Y:S08]  /*34f10*/  HMMA.1688.F32.TF32 R172, R184.reuse, R142, R224 ;  /* 0x0000008eb8ac723c */ /* 0x044ff000000810e0 */
[C---:B------:R-:W-:Y:S08]  /*34f20*/  HMMA.1688.F32.TF32 R164, R184.reuse, R18, R164 ;  /* 0x00000012b8a4723c */ /* 0x040ff000000810a4 */
[C---:B------:R-:W-:Y:S08]  /*34f30*/  HMMA.1688.F32.TF32 R160, R184.reuse, R62, R160 ;  /* 0x0000003eb8a0723c */ /* 0x040ff000000810a0 */
[C---:B------:R-:W-:Y:S08]  /*34f40*/  HMMA.1688.F32.TF32 R156, R184.reuse, R66, R156 ;  /* 0x00000042b89c723c */ /* 0x040ff0000008109c */
[C---:B------:R-:W-:Y:S08]  /*34f50*/  HMMA.1688.F32.TF32 R124, R184.reuse, R58, R124 ;  /* 0x0000003ab87c723c */ /* 0x040ff0000008107c */
[C---:B------:R-:W-:Y:S08]  /*34f60*/  HMMA.1688.F32.TF32 R188, R184.reuse, R26, R188 ;  /* 0x0000001ab8bc723c */ /* 0x040ff000000810bc */
[C---:B------:R-:W-:Y:S08]  /*34f70*/  HMMA.1688.F32.TF32 R192, R184.reuse, R22, R192 ;  /* 0x00000016b8c0723c */ /* 0x040ff000000810c0 */
[C---:B------:R-:W-:Y:S08]  /*34f80*/  HMMA.1688.F32.TF32 R196, R184.reuse, R50, R196 ;  /* 0x00000032b8c4723c */ /* 0x040ff000000810c4 */
[C---:B------:R-:W-:Y:S01]  /*34f90*/  HMMA.1688.F32.TF32 R200, R184.reuse, R46, R200 ;  /* 0x0000002eb8c8723c */ /* 0x040fe200000810c8 */
        /* <DEDUP_REMOVED lines=8> */
[C---:B------:R-:W-:Y:S03]  /*35020*/  HMMA.1688.F32.TF32 R148, R184.reuse, R10, R148 ;  /* 0x0000000ab894723c */ /* 0x040fe60000081094 */
[----:B------:R-:W-:Y:S04]  /*35030*/  STL.64 [R1+0x2bd0], R200 ;  /* 0x002bd0c801007387 */ /* 0x000fe80000100a00 */
[----:B------:R-:W-:Y:S01]  /*35040*/  STL.64 [R1+0x2be8], R126 ;  /* 0x002be87e01007387 */ /* 0x000fe20000100a00 */
[C---:B------:R-:W-:Y:S03]  /*35050*/  HMMA.1688.F32.TF32 R152, R184.reuse, R6, R152 ;  /* 0x00000006b898723c */ /* 0x040fe60000081098 */
[----:B------:R-:W-:Y:S05]  /*35060*/  STL.64 [R1+0x2be0], R124 ;  /* 0x002be07c01007387 */ /* 0x000fea0000100a00 */
[C---:B------:R-:W-:Y:S08]  /*35070*/  HMMA.1688.F32.TF32 R168, R184.reuse, R14, R168 ;  /* 0x0000000eb8a8723c */ /* 0x040ff000000810a8 */
[----:B------:R-:W-:Y:S01]  /*35080*/  HMMA.1688.F32.TF32 R184, R184, R130, R204 ;  /* 0x00000082b8b8723c */ /* 0x000fe200000810cc */
        /* <DEDUP_REMOVED lines=8> */
[----:B-1----:R-:W4:Y:S04]  /*35110*/  LDL.LU R212, [R1+0xe60] ;  /* 0x000e600001d47983 */ /* 0x002f280000300800 */
        /* <DEDUP_REMOVED lines=26> */
[----:B------:R1:W-:Y:S01]  /*352c0*/  STL [R1+0x29bc], R204 ;  /* 0x0029bccc01007387 */ /* 0x0003e20000100800 */
[----:B------:R-:W-:Y:S03]  /*352d0*/  HMMA.1688.F32.TF32 R32, R220, R50, R228 ;  /* 0x00000032dc20723c */ /* 0x000fe600000810e4 */
[----:B------:R2:W-:Y:S04]  /*352e0*/  STL [R1+0x29b8], R205 ;  /* 0x0029b8cd01007387 */ /* 0x0005e80000100800 */
[----:B------:R3:W-:Y:S04]  /*352f0*/  STL [R1+0x29b4], R206 ;  /* 0x0029b4ce01007387 */ /* 0x0007e80000100800 */
[----:B------:R-:W-:Y:S04]  /*35300*/  STL [R1+0x29b0], R207 ;  /* 0x0029b0cf01007387 */ /* 0x000fe80000100800 */
[----:B------:R-:W-:Y:S04]  /*35310*/  STL [R1+0x29ac], R208 ;  /* 0x0029acd001007387 */ /* 0x000fe80000100800 */
[----:B------:R-:W-:Y:S04]  /*35320*/  STL [R1+0x29a8], R209 ;  /* 0x0029a8d101007387 */ /* 0x000fe80000100800 */
[----:B------:R-:W-:Y:S01]  /*35330*/  STL [R1+0x29a4], R210 ;  /* 0x0029a4d201007387 */ /* 0x000fe20000100800 */
[----:B-1----:R-:W-:-:S03]  /*35340*/  IMAD.MOV.U32 R204, RZ, RZ, R29 ;  /* 0x000000ffffcc7224 */ /* 0x002fc600078e001d */
[----:B------:R-:W-:Y:S01]  /*35350*/  STL [R1+0x29a0], R211 ;  /* 0x0029a0d301007387 */ /* 0x000fe20000100800 */
[----:B--2---:R-:W-:-:S03]  /*35360*/  IMAD.MOV.U32 R205, RZ, RZ, R30 ;  /* 0x000000ffffcd7224 */ /* 0x004fc600078e001e */
[----:B------:R-:W-:Y:S01]  /*35370*/  STL.64 [R1+0x160], R32 ;  /* 0x0001602001007387 */ /* 0x000fe20000100a00 */
[----:B---3--:R-:W-:-:S03]  /*35380*/  IMAD.MOV.U32 R206, RZ, RZ, R31 ;  /* 0x000000ffffce7224 */ /* 0x008fc600078e001f */
[----:B------:R1:W-:Y:S04]  /*35390*/  STL.64 [R1+0x168], R34 ;  /* 0x0001682201007387 */ /* 0x0003e80000100a00 */
[----:B------:R2:W-:Y:S01]  /*353a0*/  STL [R1+0x170], R28 ;  /* 0x0001701c01007387 */ /* 0x0005e20000100800 */
[C---:B-1----:R-:W-:Y:S08]  /*353b0*/  HMMA.1688.F32.TF32 R32, R220.reuse, R58, R236 ;  /* 0x0000003adc20723c */ /* 0x042ff000000810ec */
[----:B--2---:R-:W-:Y:S01]  /*353c0*/  HMMA.1688.F32.TF32 R28, R220, R54, R248 ;  /* 0x00000036dc1c723c */ /* 0x004fe200000810f8 */
[----:B------:R1:W-:Y:S04]  /*353d0*/  STL [R1+0x29c8], R206 ;  /* 0x0029c8ce01007387 */ /* 0x0003e80000100800 */
[----:B------:R2:W-:Y:S04]  /*353e0*/  STL [R1+0x29c4], R205 ;  /* 0x0029c4cd01007387 */ /* 0x0005e80000100800 */
[----:B------:R3:W-:Y:S06]  /*353f0*/  STL [R1+0x29c0], R204 ;  /* 0x0029c0cc01007387 */ /* 0x0007ec0000100800 */
[----:B------:R-:W-:Y:S04]  /*35400*/  STL.64 [R1+0x180], R32 ;  /* 0x0001802001007387 */ /* 0x000fe80000100a00 */
[----:B------:R-:W-:Y:S04]  /*35410*/  STL.64 [R1+0x188], R34 ;  /* 0x0001882201007387 */ /* 0x000fe80000100a00 */
[----:B------:R4:W-:Y:S01]  /*35420*/  STL [R1+0x190], R28 ;  /* 0x0001901c01007387 */ /* 0x0009e20000100800 */
[----:B-1----:R-:W-:Y:S01]  /*35430*/  IMAD.MOV.U32 R206, RZ, RZ, R29 ;  /* 0x000000ffffce7224 */ /* 0x002fe200078e001d */
[----:B--2---:R-:W-:Y:S01]  /*35440*/  MOV R205, R30 ;  /* 0x0000001e00cd7202 */ /* 0x004fe20000000f00 */
[----:B---3--:R-:W-:-:S02]  /*35450*/  IMAD.MOV.U32 R204, RZ, RZ, R31 ;  /* 0x000000ffffcc7224 */ /* 0x008fc400078e001f */
[----:B----4-:R-:W-:Y:S01]  /*35460*/  HMMA.1688.F32.TF32 R28, R220, R10, R244 ;  /* 0x0000000adc1c723c */ /* 0x010fe200000810f4 */
[----:B------:R-:W-:Y:S04]  /*35470*/  STL [R1+0x29d4], R206 ;  /* 0x0029d4ce01007387 */ /* 0x000fe80000100800 */
[----:B------:R-:W-:Y:S04]  /*35480*/  STL [R1+0x29d0], R205 ;  /* 0x0029d0cd01007387 */ /* 0x000fe80000100800 */
[----:B------:R-:W-:Y:S11]  /*35490*/  STL [R1+0x29cc], R204 ;  /* 0x0029cccc01007387 */ /* 0x000ff60000100800 */
[----:B------:R-:W-:Y:S03]  /*354a0*/  @!UPT UIADD3 URZ, URZ, URZ, URZ ;  /* 0x0000003f3f3ff290 */ /* 0x000fe6000fffe03f */
[----:B------:R-:W-:Y:S01]  /*354b0*/  STL [R1+0x2e4], R29 ;  /* 0x0002e41d01007387 */ /* 0x000fe20000100800 */
[----:B------:R-:W-:-:S03]  /*354c0*/  IMAD.MOV.U32 R207, RZ, RZ, R28 ;  /* 0x000000ffffcf7224 */ /* 0x000fc600078e001c */
[----:B------:R1:W-:Y:S02]  /*354d0*/  STL.64 [R1+0x2e8], R30 ;  /* 0x0002e81e01007387 */ /* 0x0003e40000100a00 */
[----:B-1----:R-:W-:Y:S02]  /*354e0*/  HMMA.1688.F32.TF32 R28, R220, R6, R224 ;  /* 0x00000006dc1c723c */ /* 0x002fe400000810e0 */
[----:B------:R-:W-:Y:S11]  /*354f0*/  STL [R1+0x29d8], R207 ;  /* 0x0029d8cf01007387 */ /* 0x000ff60000100800 */
[----:B------:R-:W-:Y:S10]  /*35500*/  @!UPT UIADD3 URZ, URZ, URZ, URZ ;  /* 0x0000003f3f3ff290 */ /* 0x000ff4000fffe03f */
[----:B------:R1:W-:Y:S04]  /*35510*/  STL.64 [R1+0x308], R30 ;  /* 0x0003081e01007387 */ /* 0x0003e80000100a00 */
[----:B------:R-:W2:Y:S04]  /*35520*/  LDL.LU R244, [R1+0xf80] ;  /* 0x000f800001f47983 */ /* 0x000ea80000300800 */
[----:B------:R-:W2:Y:S04]  /*35530*/  LDL.LU R245, [R1+0xf84] ;  /* 0x000f840001f57983 */ /* 0x000ea80000300800 */
[----:B------:R-:W2:Y:S04]  /*35540*/  LDL.LU R246, [R1+0xf88] ;  /* 0x000f880001f67983 */ /* 0x000ea80000300800 */
[----:B------:R-:W2:Y:S04]  /*35550*/  LDL.LU R247, [R1+0xf8c] ;  /* 0x000f8c0001f77983 */ /* 0x000ea80000300800 */
[----:B------:R-:W3:Y:S04]  /*35560*/  LDL.LU R248, [R1+0x1070] ;  /* 0x0010700001f87983 */ /* 0x000ee80000300800 */
[----:B------:R-:W3:Y:S04]  /*35570*/  LDL.LU R249, [R1+0x1074] ;  /* 0x0010740001f97983 */ /* 0x000ee80000300800 */
[----:B------:R-:W3:Y:S04]  /*35580*/  LDL.LU R250, [R1+0x1078] ;  /* 0x0010780001fa7983 */ /* 0x000ee80000300800 */
[----:B------:R-:W3:Y:S01]  /*35590*/  LDL.LU R251, [R1+0x107c] ;  /* 0x00107c0001fb7983 */ /* 0x000ee20000300800 */
[----:B------:R-:W-:-:S03]  /*355a0*/  IMAD.MOV.U32 R205, RZ, RZ, R28 ;  /* 0x000000ffffcd7224 */ /* 0x000fc600078e001c */
[----:B------:R-:W4:Y:S01]  /*355b0*/  LDL.LU R232, [R1+0x700] ;  /* 0x0007000001e87983 */ /* 0x000f220000300800 */
[----:B------:R-:W-:-:S03]  /*355c0*/  IMAD.MOV.U32 R204, RZ, RZ, R29 ;  /* 0x000000ffffcc7224 */ /* 0x000fc600078e001d */
[----:B------:R-:W4:Y:S04]  /*355d0*/  LDL.LU R233, [R1+0x704] ;  /* 0x0007040001e97983 */ /* 0x000f280000300800 */
[----:B------:R-:W4:Y:S04]  /*355e0*/  LDL.LU R234, [R1+0x708] ;  /* 0x0007080001ea7983 */ /* 0x000f280000300800 */
[----:B------:R-:W4:Y:S04]  /*355f0*/  LDL.LU R235, [R1+0x70c] ;  /* 0x00070c0001eb7983 */ /* 0x000f280000300800 */
        /* <DEDUP_REMOVED lines=40> */
[----:B------:R-:W-:Y:S04]  /*35880*/  STL [R1+0x29e0], R205 ;  /* 0x0029e0cd01007387 */ /* 0x000fe80000100800 */
[----:B------:R-:W-:Y:S01]  /*35890*/  STL [R1+0x29dc], R204 ;  /* 0x0029dccc01007387 */ /* 0x000fe20000100800 */
[C---:B--2---:R-:W-:Y:S11]  /*358a0*/  HMMA.1688.F32.TF32 R36, R220.reuse, R66, R120 ;  /* 0x00000042dc24723c */ /* 0x044ff60000081078 */
[----:B------:R-:W-:Y:S11]  /*358b0*/  @!UPT UIADD3 URZ, URZ, URZ, URZ ;  /* 0x0000003f3f3ff290 */ /* 0x000ff6000fffe03f */
[----:B------:R-:W-:Y:S01]  /*358c0*/  @!UPT UIADD3 URZ, URZ, URZ, URZ ;  /* 0x0000003f3f3ff290 */ /* 0x000fe2000fffe03f */
[----:B------:R3:W-:Y:S01]  /*358d0*/  STL.64 [R1+0x320], R36 ;  /* 0x0003202401007387 */ /* 0x0007e20000100a00 */
[----:B------:R-:W-:Y:S01]  /*358e0*/  MOV R207, R38 ;  /* 0x0000002600cf7202 */ /* 0x000fe20000000f00 */
[----:B------:R-:W-:Y:S02]  /*358f0*/  IMAD.MOV.U32 R206, RZ, RZ, R39 ;  /* 0x000000ffffce7224 */ /* 0x000fe400078e0027 */
[C---:B---3--:R-:W-:Y:S03]  /*35900*/  HMMA.1688.F32.TF32 R36, R220.reuse, R62, R116 ;  /* 0x0000003edc24723c */ /* 0x048fe60000081074 */
[----:B------:R-:W-:Y:S04]  /*35910*/  STL [R1+0x29e8], R206 ;  /* 0x0029e8ce01007387 */ /* 0x000fe80000100800 */
[----:B------:R-:W-:Y:S11]  /*35920*/  STL [R1+0x29e4], R207 ;  /* 0x0029e4cf01007387 */ /* 0x000ff60000100800 */
[----:B------:R-:W-:Y:S05]  /*35930*/  @!UPT UIADD3 URZ, URZ, URZ, URZ ;  /* 0x0000003f3f3ff290 */ /* 0x000fea000fffe03f */
[----:B------:R1:W-:Y:S01]  /*35940*/  STL.64 [R1+0x880], R36 ;  /* 0x0008802401007387 */ /* 0x0003e20000100a00 */
[----:B------:R-:W-:Y:S02]  /*35950*/  IMAD.MOV.U32 R205, RZ, RZ, R38 ;  /* 0x000000ffffcd7224 */ /* 0x000fe400078e0026 */
[----:B------:R-:W-:Y:S02]  /*35960*/  IMAD.MOV.U32 R204, RZ, RZ, R39 ;  /* 0x000000ffffcc7224 */ /* 0x000fe400078e0027 */
[C---:B-1----:R-:W-:Y:S08]  /*35970*/  HMMA.1688.F32.TF32 R36, R220.reuse, R18, R112 ;  /* 0x00000012dc24723c */ /* 0x042ff00000081070 */
[C---:B----4-:R-:W-:Y:S11]  /*35980*/  HMMA.1688.F32.TF32 R32, R220.reuse, R142, R32 ;  /* 0x0000008edc20723c */ /* 0x050ff60000081020 */
[----:B------:R-:W-:Y:S04]  /*35990*/  @!UPT UIADD3 URZ, URZ, URZ, URZ ;  /* 0x0000003f3f3ff290 */ /* 0x000fe8000fffe03f */
[----:B------:R1:W-:Y:S01]  /*359a0*/  STL.64 [R1+0x8b0], R36 ;  /* 0x0008b02401007387 */ /* 0x0003e20000100a00 */
[----:B------:R-:W-:Y:S01]  /*359b0*/  IMAD.MOV.U32 R206, RZ, RZ, R38 ;  /* 0x000000ffffce7224 */ /* 0x000fe200078e0026 */
[----:B------:R-:W-:Y:S02]  /*359c0*/  MOV R207, R39 ;  /* 0x0000002700cf7202 */ /* 0x000fe40000000f00 */
[C---:B-1----:R-:W-:Y:S04]  /*359d0*/  HMMA.1688.F32.TF32 R36, R220.reuse, R14, R108 ;  /* 0x0000000edc24723c */ /* 0x042fe8000008106c */
[----:B------:R-:W-:Y:S01]  /*359e0*/  STL.64 [R1+0x8f0], R32 ;  /* 0x0008f02001007387 */ /* 0x000fe20000100a00 */
[----:B------:R-:W-:Y:S11]  /*359f0*/  IMAD.MOV.U32 R208, RZ, RZ, R35 ;  /* 0x000000ffffd07224 */ /* 0x000ff600078e0023 */
[----:B------:R-:W-:Y:S07]  /*35a00*/  @!UPT UIADD3 URZ, URZ, URZ, URZ ;  /* 0x0000003f3f3ff290 */ /* 0x000fee000fffe03f */
[----:B------:R-:W-:Y:S04]  /*35a10*/  STL.64 [R1+0x900], R36 ;  /* 0x0009002401007387 */ /* 0x000fe80000100a00 */
[----:B------:R-:W-:Y:S04]  /*35a20*/  STL.64 [R1+0x908], R38 ;  /* 0x0009082601007387 */ /* 0x000fe80000100a00 */
[----:B------:R1:W-:Y:S02]  /*35a30*/  STL [R1+0x8f8], R34 ;  /* 0x0008f82201007387 */ /* 0x0003e40000100800 */
[C---:B-1----:R-:W-:Y:S08]  /*35a40*/  HMMA.1688.F32.TF32 R32, R220.reuse, R138, R28 ;  /* 0x0000008adc20723c */ /* 0x042ff0000008101c */
[----:B------:R-:W-:Y:S11]  /*35a50*/  HMMA.1688.F32.TF32 R28, R220, R134, R232 ;  /* 0x00000086dc1c723c */ /* 0x000ff600000810e8 */
[----:B------:R-:W-:Y:S04]  /*35a60*/  @!UPT UIADD3 URZ, URZ, URZ, URZ ;  /* 0x0000003f3f3ff290 */ /* 0x000fe8000fffe03f */
[----:B------:R-:W-:Y:S04]  /*35a70*/  STL.64 [R1+0x8e0], R32 ;  /* 0x0008e02001007387 */ /* 0x000fe80000100a00 */
[----:B------:R-:W-:Y:S04]  /*35a80*/  STL.64 [R1+0x8e8], R34 ;  /* 0x0008e82201007387 */ /* 0x000fe80000100a00 */
[----:B------:R1:W-:Y:S01]  /*35a90*/  STL [R1+0x8dc], R31 ;  /* 0x0008dc1f01007387 */ /* 0x0003e20000100800 */
[----:B------:R-:W-:Y:S02]  /*35aa0*/  IMAD.MOV.U32 R209, RZ, RZ, R28 ;  /* 0x000000ffffd17224 */ /* 0x000fe400078e001c */
[----:B------:R-:W-:-:S02]  /*35ab0*/  IMAD.MOV.U32 R210, RZ, RZ, R29 ;  /* 0x000000ffffd27224 */ /* 0x000fc400078e001d */
[----:B------:R-:W-:Y:S02]  /*35ac0*/  IMAD.MOV.U32 R211, RZ, RZ, R30 ;  /* 0x000000ffffd37224 */ /* 0x000fe400078e001e */
[----:B-1----:R-:W-:Y:S01]  /*35ad0*/  HMMA.1688.F32.TF32 R28, R220, R130, R228 ;  /* 0x00000082dc1c723c */ /* 0x002fe200000810e4 */
[----:B------:R-:W-:Y:S04]  /*35ae0*/  LDS R220, [R3+0xc500] ;  /* 0x00c5000003dc7984 */ /* 0x000fe80000000800 */
[----:B------:R-:W-:Y:S03]  /*35af0*/  LDS R222, [R3+0xe500] ;  /* 0x00e5000003de7984 */ /* 0x000fe60000000800 */
[C---:B------:R-:W-:Y:S01]  /*35b00*/  HMMA.1688.F32.TF32 R32, R216.reuse, R26, R212 ;  /* 0x0000001ad820723c */ /* 0x040fe200000810d4 */
[----:B------:R-:W-:Y:S04]  /*35b10*/  LDS R221, [R240+0xc500] ;  /* 0x00c50000f0dd7984 */ /* 0x000fe80000000800 */
[----:B------:R-:W1:Y:S10]  /*35b20*/  LDS R223, [R240+0xe500] ;  /* 0x00e50000f0df7984 */ /* 0x000e740000000800 */
[----:B------:R-:W-:Y:S04]  /*35b30*/  STL.64 [R1+0x890], R28 ;  /* 0x0008901c01007387 */ /* 0x000fe80000100a00 */
[----:B------:R2:W-:Y:S02]  /*35b40*/  STL.64 [R1+0x898], R30 ;  /* 0x0008981e01007387 */ /* 0x0005e40000100a00 */
[C---:B--2---:R-:W-:Y:S02]  /*35b50*/  HMMA.1688.F32.TF32 R28, R216.reuse, R22, R236 ;  /* 0x00000016d81c723c */ /* 0x044fe400000810ec */
[----:B------:R-:W-:Y:S04]  /*35b60*/  STL.64 [R1+0x910], R32 ;  /* 0x0009102001007387 */ /* 0x000fe80000100a00 */
[----:B------:R2:W-:Y:S02]  /*35b70*/  STL.64 [R1+0x918], R34 ;  /* 0x0009182201007387 */ /* 0x0005e40000100a00 */
[C---:B------:R-:W-:Y:S08]  /*35b80*/  HMMA.1688.F32.TF32 R36, R216.reuse, R50, R248 ;  /* 0x00000032d824723c */ /* 0x040ff000000810f8 */
[C---:B--2---:R-:W-:Y:S07]  /*35b90*/  HMMA.1688.F32.TF32 R32, R216.reuse, R46, R244 ;  /* 0x0000002ed820723c */ /* 0x044fee00000810f4 */
[----:B------:R-:W-:Y:S04]  /*35ba0*/  STL.64 [R1+0x930], R28 ;  /* 0x0009301c01007387 */ /* 0x000fe80000100a00 */
[----:B------:R2:W-:Y:S02]  /*35bb0*/  STL.64 [R1+0x938], R30 ;  /* 0x0009381e01007387 */ /* 0x0005e40000100a00 */
[C---:B--2---:R-:W-:Y:S02]  /*35bc0*/  HMMA.1688.F32.TF32 R28, R216.reuse, R58, R224 ;  /* 0x0000003ad81c723c */ /* 0x044fe400000810e0 */
        /* <DEDUP_REMOVED lines=26> */
[----:B---3--:R-:W3:Y:S04]  /*35d70*/  LDL.LU R28, [R1+0xc00] ;  /* 0x000c0000011c7983 */ /* 0x008ee80000300800 */
[----:B------:R-:W3:Y:S04]  /*35d80*/  LDL.LU R29, [R1+0xc04] ;  /* 0x000c0400011d7983 */ /* 0x000ee80000300800 */
[----:B----4-:R-:W3:Y:S04]  /*35d90*/  LDL.LU R30, [R1+0xc08] ;  /* 0x000c0800011e7983 */ /* 0x010ee80000300800 */
        /* <DEDUP_REMOVED lines=87> */
[C---:B----4-:R-:W-:Y:S08]  /*36310*/  HMMA.1688.F32.TF32 R84, R216.reuse, R142, R84 ;  /* 0x0000008ed854723c */ /* 0x050ff00000081054 */
[C---:B------:R-:W-:Y:S08]  /*36320*/  HMMA.1688.F32.TF32 R92, R216.reuse, R18, R92 ;  /* 0x00000012d85c723c */ /* 0x040ff0000008105c */
[C---:B------:R-:W-:Y:S08]  /*36330*/  HMMA.1688.F32.TF32 R96, R216.reuse, R62, R96 ;  /* 0x0000003ed860723c */ /* 0x040ff00000081060 */
[C---:B------:R-:W-:Y:S08]  /*36340*/  HMMA.1688.F32.TF32 R100, R216.reuse, R66, R100 ;  /* 0x00000042d864723c */ /* 0x040ff00000081064 */
[C---:B------:R-:W-:Y:S08]  /*36350*/  HMMA.1688.F32.TF32 R124, R216.reuse, R10, R188 ;  /* 0x0000000ad87c723c */ /* 0x040ff000000810bc */
[C---:B------:R-:W-:Y:S08]  /*36360*/  HMMA.1688.F32.TF32 R192, R216.reuse, R54, R192 ;  /* 0x00000036d8c0723c */ /* 0x040ff000000810c0 */
[C---:B------:R-:W-:Y:S08]  /*36370*/  HMMA.1688.F32.TF32 R104, R216.reuse, R6, R104 ;  /* 0x00000006d868723c */ /* 0x040ff00000081068 */
[C---:B------:R-:W-:Y:S07]  /*36380*/  HMMA.1688.F32.TF32 R88, R216.reuse, R14, R88 ;  /* 0x0000000ed858723c */ /* 0x040fee0000081058 */
[----:B------:R-:W-:Y:S04]  /*36390*/  STL.64 [R1+0x990], R192 ;  /* 0x000990c001007387 */ /* 0x000fe80000100a00 */
[----:B------:R-:W-:Y:S04]  /*363a0*/  STL.64 [R1+0x998], R194 ;  /* 0x000998c201007387 */ /* 0x000fe80000100a00 */
[----:B------:R-:W-:Y:S01]  /*363b0*/  STL.64 [R1+0x9a0], R124 ;  /* 0x0009a07c01007387 */ /* 0x000fe20000100a00 */
[----:B------:R-:W-:Y:S03]  /*363c0*/  HMMA.1688.F32.TF32 R72, R216, R130, R72 ;  /* 0x00000082d848723c */ /* 0x000fe60000081048 */
        /* <DEDUP_REMOVED lines=20> */
[----:B------:R-:W-:Y:S04]  /*36510*/  LDS R216, [R3+0xc580] ;  /* 0x00c5800003d87984 */ /* 0x000fe80000000800 */
[----:B------:R-:W-:Y:S01]  /*36520*/  LDS R218, [R3+0xe580] ;  /* 0x00e5800003da7984 */ /* 0x000fe20000000800 */
[C---:B--2---:R-:W-:Y:S03]  /*36530*/  HMMA.1688.F32.TF32 R72, R220.reuse, R22, R40 ;  /* 0x00000016dc48723c */ /* 0x044fe60000081028 */
[----:B------:R-:W-:Y:S04]  /*36540*/  LDS R217, [R240+0xc580] ;  /* 0x00c58000f0d97984 */ /* 0x000fe80000000800 */
[----:B------:R-:W1:Y:S01]  /*36550*/  LDS R219, [R240+0xe580] ;  /* 0x00e58000f0db7984 */ /* 0x000e620000000800 */
        /* <DEDUP_REMOVED lines=15> */
[C---:B--2---:R-:W-:Y:S08]  /*36650*/  HMMA.1688.F32.TF32 R36, R220.reuse, R6, R32 ;  /* 0x00000006dc24723c */ /* 0x044ff00000081020 */
        /* <DEDUP_REMOVED lines=23> */
[----:B--2---:R-:W-:Y:S01]  /*367d0*/  HMMA.1688.F32.TF32 R28, R220, R130, R224 ;  /* 0x00000082dc1c723c */ /* 0x004fe200000810e0 */
[----:B------:R-:W-:Y:S04]  /*367e0*/  LDS R220, [R3+0xc600] ;  /* 0x00c6000003dc7984 */ /* 0x000fe80000000800 */
[----:B------:R-:W-:Y:S04]  /*367f0*/  LDS R222, [R3+0xe600] ;  /* 0x00e6000003de7984 */ /* 0x000fe80000000800 */
[----:B------:R-:W-:Y:S04]  /*36800*/  STL.64 [R1+0xb50], R36 ;  /* 0x000b502401007387 */ /* 0x000fe80000100a00 */
[----:B------:R-:W-:Y:S04]  /*36810*/  STL.64 [R1+0xb58], R38 ;  /* 0x000b582601007387 */ /* 0x000fe80000100a00 */
[----:B------:R-:W2:Y:S04]  /*36820*/  LDL.LU R224, [R1+0xd40] ;  /* 0x000d400001e07983 */ /* 0x000ea80000300800 */
[----:B------:R-:W-:Y:S04]  /*36830*/  STL.64 [R1+0xb40], R32 ;  /* 0x000b402001007387 */ /* 0x000fe80000100a00 */
[----:B------:R-:W-:Y:S04]  /*36840*/  STL.64 [R1+0xb48], R34 ;  /* 0x000b482201007387 */ /* 0x000fe80000100a00 */
        /* <DEDUP_REMOVED lines=110> */
[----:B------:R-:W1:Y:S02]  /*36f30*/  LDS R223, [R240+0xe600] ;  /* 0x00e60000f0df7984 */ /* 0x000e640000000800 */
[C---:B-1----:R-:W-:Y:S08]  /*36f40*/  HMMA.1688.F32.TF32 R124, R216.reuse, R26, R192 ;  /* 0x0000001ad87c723c */ /* 0x042ff000000810c0 */
[C---:B--2---:R-:W-:Y:S08]  /*36f50*/  HMMA.1688.F32.TF32 R192, R216.reuse, R22, R188 ;  /* 0x00000016d8c0723c */ /* 0x044ff000000810bc */
[C---:B---3--:R-:W-:Y:S07]  /*36f60*/  HMMA.1688.F32.TF32 R188, R216.reuse, R50, R104 ;  /* 0x00000032d8bc723c */ /* 0x048fee0000081068 */
[----:B------:R-:W-:Y:S01]  /*36f70*/  STL.64 [R1+0xb90], R124 ;  /* 0x000b907c01007387 */ /* 0x000fe20000100a00 */
[C---:B------:R-:W-:Y:S03]  /*36f80*/  HMMA.1688.F32.TF32 R104, R216.reuse, R58, R96 ;  /* 0x0000003ad868723c */ /* 0x040fe60000081060 */
[----:B------:R1:W-:Y:S05]  /*36f90*/  STL.64 [R1+0xb98], R126 ;  /* 0x000b987e01007387 */ /* 0x0003ea0000100a00 */
[C---:B----4-:R-:W-:Y:S08]  /*36fa0*/  HMMA.1688.F32.TF32 R96, R216.reuse, R10, R88 ;  /* 0x0000000ad860723c */ /* 0x050ff00000081058 */
[C---:B-1----:R-:W-:Y:S08]  /*36fb0*/  HMMA.1688.F32.TF32 R124, R216.reuse, R46, R100 ;  /* 0x0000002ed87c723c */ /* 0x042ff00000081064 */
[C---:B------:R-:W-:Y:S08]  /*36fc0*/  HMMA.1688.F32.TF32 R100, R216.reuse, R54, R92 ;  /* 0x00000036d864723c */ /* 0x040ff0000008105c */
[C---:B------:R-:W-:Y:S08]  /*36fd0*/  HMMA.1688.F32.TF32 R92, R216.reuse, R6, R84 ;  /* 0x00000006d85c723c */ /* 0x040ff00000081054 */
[C---:B------:R-:W-:Y:S01]  /*36fe0*/  HMMA.1688.F32.TF32 R88, R216.reuse, R66, R80 ;  /* 0x00000042d858723c */ /* 0x040fe20000081050 */
[----:B------:R-:W-:Y:S07]  /*36ff0*/  STL.64 [R1+0xba0], R192 ;  /* 0x000ba0c001007387 */ /* 0x000fee0000100a00 */
        /* <DEDUP_REMOVED lines=9> */
[----:B------:R-:W-:Y:S04]  /*37090*/  STL.64 [R1+0xbd8], R126 ;  /* 0x000bd87e01007387 */ /* 0x000fe80000100a00 */
[----:B------:R-:W-:Y:S03]  /*370a0*/  STL.64 [R1+0xbe0], R104 ;  /* 0x000be06801007387 */ /* 0x000fe60000100a00 */
[C---:B------:R-:W-:Y:S01]  /*370b0*/  HMMA.1688.F32.TF32 R40, R216.reuse, R134, R120 ;  /* 0x00000086d828723c */ /* 0x040fe20000081078 */
[----:B------:R-:W-:Y:S04]  /*370c0*/  STL.64 [R1+0xbe8], R106 ;  /* 0x000be86a01007387 */ /* 0x000fe80000100a00 */
[----:B------:R-:W-:Y:S03]  /*370d0*/  STL.64 [R1+0xc00], R100 ;  /* 0x000c006401007387 */ /* 0x000fe60000100a00 */
[----:B------:R-:W-:Y:S01]  /*370e0*/  HMMA.1688.F32.TF32 R36, R216, R130, R116 ;  /* 0x00000082d824723c */ /* 0x000fe20000081074 */
        /* <DEDUP_REMOVED lines=24> */
[----:B------:R-:W-:Y:S01]  /*37270*/  LDS R218, [R3+0xe680] ;  /* 0x00e6800003da7984 */ /* 0x000fe20000000800 */
[C---:B-1----:R-:W-:Y:S03]  /*37280*/  HMMA.1688.F32.TF32 R36, R220.reuse, R50, R32 ;  /* 0x00000032dc24723c */ /* 0x042fe60000081020 */
[----:B------:R-:W-:Y:S04]  /*37290*/  LDS R217, [R240+0xc680] ;  /* 0x00c68000f0d97984 */ /* 0x000fe80000000800 */
[----:B------:R-:W1:Y:S01]  /*372a0*/  LDS R219, [R240+0xe680] ;  /* 0x00e68000f0db7984 */ /* 0x000e620000000800 */
        /* <DEDUP_REMOVED lines=23> */
[----:B--2---:R-:W-:Y:S07]  /*37420*/  HMMA.1688.F32.TF32 R28, R220, R18, R224 ;  /* 0x00000012dc1c723c */ /* 0x004fee00000810e0 */
        /* <DEDUP_REMOVED lines=22> */
[----:B---3--:R-:W1:Y:S04]  /*37590*/  LDL.LU R28, [R1+0xd20] ;  /* 0x000d2000011c7983 */ /* 0x008e680000300800 */
[----:B------:R-:W1:Y:S04]  /*375a0*/  LDL.LU R29, [R1+0xd24] ;  /* 0x000d2400011d7983 */ /* 0x000e680000300800 */
[----:B----4-:R-:W1:Y:S04]  /*375b0*/  LDL.LU R30, [R1+0xd28] ;  /* 0x000d2800011e7983 */ /* 0x010e680000300800 */
[----:B------:R-:W1:Y:S04]  /*375c0*/  LDL.LU R31, [R1+0xd2c] ;  /* 0x000d2c00011f7983 */ /* 0x000e680000300800 */
        /* <DEDUP_REMOVED lines=72> */
[C---:B-1----:R-:W-:Y:S08]  /*37a50*/  HMMA.1688.F32.TF32 R28, R216.reuse, R14, R28 ;  /* 0x0000000ed81c723c */ /* 0x042ff0000008101c */
[----:B---3--:R-:W-:Y:S08]  /*37a60*/  HMMA.1688.F32.TF32 R32, R216, R18, R32 ;  /* 0x00000012d820723c */ /* 0x008ff00000081020 */
[C---:B--2---:R-:W-:Y:S08]  /*37a70*/  HMMA.1688.F32.TF32 R80, R220.reuse, R130, R80 ;  /* 0x00000082dc50723c */ /* 0x044ff00000081050 */
[C---:B----4-:R-:W-:Y:S08]  /*37a80*/  HMMA.1688.F32.TF32 R84, R220.reuse, R134, R84 ;  /* 0x00000086dc54723c */ /* 0x050ff00000081054 */
[C---:B------:R-:W-:Y:S08]  /*37a90*/  HMMA.1688.F32.TF32 R92, R220.reuse, R142, R92 ;  /* 0x0000008edc5c723c */ /* 0x040ff0000008105c */
[C---:B------:R-:W-:Y:S08]  /*37aa0*/  HMMA.1688.F32.TF32 R96, R220.reuse, R14, R96 ;  /* 0x0000000edc60723c */ /* 0x040ff00000081060 */
[----:B------:R-:W-:Y:S01]  /*37ab0*/  HMMA.1688.F32.TF32 R88, R220, R138, R88 ;  /* 0x0000008adc58723c */ /* 0x000fe20000081058 */
[----:B------:R-:W-:Y:S04]  /*37ac0*/  LDS R220, [R3+0xc700] ;  /* 0x00c7000003dc7984 */ /* 0x000fe80000000800 */
[----:B------:R-:W-:Y:S10]  /*37ad0*/  LDS R222, [R3+0xe700] ;  /* 0x00e7000003de7984 */ /* 0x000ff40000000800 */
        /* <DEDUP_REMOVED lines=10> */
[----:B------:R-:W-:Y:S04]  /*37b80*/  LDS R221, [R240+0xc700] ;  /* 0x00c70000f0dd7984 */ /* 0x000fe80000000800 */
[----:B------:R-:W2:Y:S01]  /*37b90*/  LDS R223, [R240+0xe700] ;  /* 0x00e70000f0df7984 */ /* 0x000ea20000000800 */
[----:B-1----:R-:W-:Y:S01]  /*37ba0*/  HMMA.1688.F32.TF32 R80, R216, R26, R224 ;  /* 0x0000001ad850723c */ /* 0x002fe200000810e0 */
[----:B------:R-:W-:-:S02]  /*37bb0*/  IMAD.MOV.U32 R84, RZ, RZ, R49 ;  /* 0x000000ffff547224 */ /* 0x000fc400078e0031 */
[----:B------:R-:W-:Y:S01]  /*37bc0*/  LDS R224, [R3+0xc780] ;  /* 0x00c7800003e07984 */ /* 0x000fe20000000800 */
[----:B------:R-:W-:Y:S02]  /*37bd0*/  IMAD.MOV.U32 R85, RZ, RZ, R45 ;  /* 0x000000ffff557224 */ /* 0x000fe400078e002d */
[----:B------:R-:W-:Y:S01]  /*37be0*/  IMAD.MOV.U32 R86, RZ, RZ, R44 ;  /* 0x000000ffff567224 */ /* 0x000fe200078e002c */
[----:B------:R-:W-:Y:S01]  /*37bf0*/  LDS R226, [R3+0xe780] ;  /* 0x00e7800003e27984 */ /* 0x000fe20000000800 */
[----:B------:R-:W-:Y:S02]  /*37c00*/  IMAD.MOV.U32 R87, RZ, RZ, R48 ;  /* 0x000000ffff577224 */ /* 0x000fe400078e0030 */
[----:B------:R-:W-:Y:S01]  /*37c10*/  IMAD.MOV.U32 R90, RZ, RZ, R20 ;  /* 0x000000ffff5a7224 */ /* 0x000fe200078e0014 */
[----:B------:R-:W-:Y:S01]  /*37c20*/  LDS R225, [R240+0xc780] ;  /* 0x00c78000f0e17984 */ /* 0x000fe20000000800 */
[----:B------:R-:W-:-:S03]  /*37c30*/  IMAD.MOV.U32 R91, RZ, RZ, R21 ;  /* 0x000000ffff5b7224 */ /* 0x000fc600078e0015 */
[----:B------:R-:W1:Y:S08]  /*37c40*/  LDS R227, [R240+0xe780] ;  /* 0x00e78000f0e37984 */ /* 0x000e700000000800 */
[----:B------:R-:W-:Y:S04]  /*37c50*/  STL.64 [R1+0xef0], R80 ;  /* 0x000ef05001007387 */ /* 0x000fe80000100a00 */
[----:B------:R3:W-:Y:S02]  /*37c60*/  STL.64 [R1+0xef8], R82 ;  /* 0x000ef85201007387 */ /* 0x0007e40000100a00 */
[C---:B---3--:R-:W-:Y:S08]  /*37c70*/  HMMA.1688.F32.TF32 R80, R216.reuse, R22, R76 ;  /* 0x00000016d850723c */ /* 0x048ff0000008104c */
        /* <DEDUP_REMOVED lines=15> */
[C---:B---3--:R-:W-:Y:S03]  /*37d70*/  HMMA.1688.F32.TF32 R68, R216.reuse, R6, R116 ;  /* 0x00000006d844723c */ /* 0x048fe60000081074 */
[----:B------:R-:W-:Y:S04]  /*37d80*/  STL.64 [R1+0xfb0], R36 ;  /* 0x000fb02401007387 */ /* 0x000fe80000100a00 */
[----:B------:R3:W-:Y:S01]  /*37d90*/  STL.64 [R1+0xfb8], R38 ;  /* 0x000fb82601007387 */ /* 0x0007e20000100a00 */
[C---:B----4-:R-:W-:Y:S08]  /*37da0*/  HMMA.1688.F32.TF32 R40, R216.reuse, R66, R112 ;  /* 0x00000042d828723c */ /* 0x050ff00000081070 */
[C---:B---3--:R-:W-:Y:S07]  /*37db0*/  HMMA.1688.F32.TF32 R36, R216.reuse, R62, R108 ;  /* 0x0000003ed824723c */ /* 0x048fee000008106c */
        /* <DEDUP_REMOVED lines=14> */
[----:B------:R3:W-:Y:S04]  /*37ea0*/  STL.64 [R1+0x1068], R38 ;  /* 0x0010682601007387 */ /* 0x0007e80000100a00 */
[----:B------:R-:W-:Y:S04]  /*37eb0*/  STL.64 [R1+0x1050], R32 ;  /* 0x0010502001007387 */ /* 0x000fe80000100a00 */
[----:B------:R2:W-:Y:S01]  /*37ec0*/  STL.64 [R1+0x1058], R34 ;  /* 0x0010582201007387 */ /* 0x0005e20000100a00 */
[----:B---3--:R-:W-:Y:S03]  /*37ed0*/  HMMA.1688.F32.TF32 R36, R216, R130, R236 ;  /* 0x00000082d824723c */ /* 0x008fe600000810ec */
[----:B------:R-:W-:Y:S04]  /*37ee0*/  STL.64 [R1+0x1040], R28 ;  /* 0x0010401c01007387 */ /* 0x000fe80000100a00 */
[----:B------:R3:W-:Y:S01]  /*37ef0*/  STL.64 [R1+0x1048], R30 ;  /* 0x0010481e01007387 */ /* 0x0007e20000100a00 */
[C---:B--2---:R-:W-:Y:S08]  /*37f00*/  HMMA.1688.F32.TF32 R32, R220.reuse, R26, R248 ;  /* 0x0000001adc20723c */ /* 0x044ff000000810f8 */
[----:B---3--:R-:W-:Y:S01]  /*37f10*/  HMMA.1688.F32.TF32 R28, R220, R22, R244 ;  /* 0x00000016dc1c723c */ /* 0x008fe200000810f4 */
[----:B------:R-:W-:-:S06]  /*37f20*/  MOV R248, R24 ;  /* 0x0000001800f87202 */ /* 0x000fcc0000000f00 */
[----:B------:R-:W-:Y:S04]  /*37f30*/  STL.64 [R1+0x1010], R36 ;  /* 0x0010102401007387 */ /* 0x000fe80000100a00 */
[----:B------:R-:W-:Y:S04]  /*37f40*/  STL.64 [R1+0x1018], R38 ;  /* 0x0010182601007387 */ /* 0x000fe80000100a00 */
[----:B------:R-:W-:Y:S01]  /*37f50*/  STL.64 [R1+0x1030], R32 ;  /* 0x0010302001007387 */ /* 0x000fe20000100a00 */
[----:B------:R-:W-:-:S03]  /*37f60*/  IMAD.MOV.U32 R249, RZ, RZ, R25 ;  /* 0x000000fffff97224 */ /* 0x000fc600078e0019 */
[----:B------:R-:W-:Y:S01]  /*37f70*/  STL.64 [R1+0x1038], R34 ;  /* 0x0010382201007387 */ /* 0x000fe20000100a00 */
[----:B------:R-:W-:-:S03]  /*37f80*/  IMAD.MOV.U32 R236, RZ, RZ, R12 ;  /* 0x000000ffffec7224 */ /* 0x000fc600078e000c */
[----:B------:R-:W2:Y:S01]  /*37f90*/  LDL.LU R24, [R1+0x2c74] ;  /* 0x002c740001187983 */ /* 0x000ea20000300800 */
[----:B------:R-:W-:-:S03]  /*37fa0*/  MOV R237, R13 ;  /* 0x0000000d00ed7202 */ /* 0x000fc60000000f00 */
[----:B------:R3:W-:Y:S01]  /*37fb0*/  STL.64 [R1+0x10b0], R28 ;  /* 0x0010b01c01007387 */ /* 0x0007e20000100a00 */
[----:B------:R-:W-:-:S03]  /*37fc0*/  IMAD.MOV.U32 R212, RZ, RZ, R16 ;  /* 0x000000ffffd47224 */ /* 0x000fc600078e0010 */
[----:B------:R4:W-:Y:S01]  /*37fd0*/  STL.64 [R1+0x10b8], R30 ;  /* 0x0010b81e01007387 */ /* 0x0009e20000100a00 */
[----:B------:R-:W-:-:S03]  /*37fe0*/  IMAD.MOV.U32 R213, RZ, RZ, R17 ;  /* 0x000000ffffd57224 */ /* 0x000fc600078e0011 */
        /* <DEDUP_REMOVED lines=37> */
[----:B------:R-:W-:-:S03]  /*38240*/  IMAD.MOV.U32 R80, RZ, RZ, R60 ;  /* 0x000000ffff507224 */ /* 0x000fc600078e003c */
[----:B------:R-:W1:Y:S01]  /*38250*/  LDL.LU R72, [R1+0x1470] ;  /* 0x0014700001487983 */ /* 0x000e620000300800 */
[----:B------:R-:W-:-:S03]  /*38260*/  IMAD.MOV.U32 R81, RZ, RZ, R61 ;  /* 0x000000ffff517224 */ /* 0x000fc600078e003d */
[----:B------:R-:W1:Y:S01]  /*38270*/  LDL.LU R73, [R1+0x1474] ;  /* 0x0014740001497983 */ /* 0x000e620000300800 */
[----:B------:R-:W-:-:S03]  /*38280*/  IMAD.MOV.U32 R82, RZ, RZ, R64 ;  /* 0x000000ffff527224 */ /* 0x000fc600078e0040 */
[----:B------:R-:W1:Y:S01]  /*38290*/  LDL.LU R74, [R1+0x1478] ;  /* 0x00147800014a7983 */ /* 0x000e620000300800 */
[----:B------:R-:W-:-:S03]  /*382a0*/  MOV R83, R65 ;  /* 0x0000004100537202 */ /* 0x000fc60000000f00 */
[----:B------:R-:W1:Y:S04]  /*382b0*/  LDL.LU R75, [R1+0x147c] ;  /* 0x00147c00014b7983 */ /* 0x000e680000300800 */
[----:B------:R-:W3:Y:S04]  /*382c0*/  LDL.LU R60, [R1+0x2c5c] ;  /* 0x002c5c00013c7983 */ /* 0x000ee80000300800 */
[----:B------:R-:W3:Y:S04]  /*382d0*/  LDL.LU R61, [R1+0x2c58] ;  /* 0x002c5800013d7983 */ /* 0x000ee80000300800 */
[----:B------:R-:W3:Y:S04]  /*382e0*/  LDL.LU R64, [R1+0x2c54] ;  /* 0x002c540001407983 */ /* 0x000ee80000300800 */
[----:B------:R-:W3:Y:S04]  /*382f0*/  LDL.LU R65, [R1+0x2c50] ;  /* 0x002c500001417983 */ /* 0x000ee80000300800 */
[----:B------:R-:W3:Y:S04]  /*38300*/  LDL.LU R49, [R1+0x2c4c] ;  /* 0x002c4c0001317983 */ /* 0x000ee80000300800 */
[----:B------:R-:W4:Y:S04]  /*38310*/  LDL.LU R45, [R1+0x2c48] ;  /* 0x002c4800012d7983 */ /* 0x000f280000300800 */
[----:B------:R-:W4:Y:S04]  /*38320*/  LDL.LU R44, [R1+0x2c44] ;  /* 0x002c4400012c7983 */ /* 0x000f280000300800 */
[----:B------:R-:W4:Y:S01]  /*38330*/  LDL.LU R48, [R1+0x2c40] ;  /* 0x002c400001307983 */ /* 0x000f220000300800 */
[----:B--2---:R-:W-:Y:S01]  /*38340*/  IMAD.MOV.U32 R89, RZ, RZ, R24 ;  /* 0x000000ffff597224 */ /* 0x004fe200078e0018 */
[----:B------:R-:W-:-:S02]  /*38350*/  MOV R88, R25 ;  /* 0x0000001900587202 */ /* 0x000fc40000000f00 */
[----:B------:R-:W2:Y:S04]  /*38360*/  LDL.LU R25, [R1+0x2c3c] ;  /* 0x002c3c0001197983 */ /* 0x000ea80000300800 */
[----:B------:R-:W2:Y:S04]  /*38370*/  LDL.LU R24, [R1+0x2c38] ;  /* 0x002c380001187983 */ /* 0x000ea80000300800 */
[----:B------:R-:W2:Y:S04]  /*38380*/  LDL.LU R20, [R1+0x2c34] ;  /* 0x002c340001147983 */ /* 0x000ea80000300800 */
[----:B------:R-:W2:Y:S01]  /*38390*/  LDL.LU R21, [R1+0x2c30] ;  /* 0x002c300001157983 */ /* 0x000ea20000300800 */
[----:B---3--:R-:W-:-:S02]  /*383a0*/  IMAD.MOV.U32 R99, RZ, RZ, R49 ;  /* 0x000000ffff637224 */ /* 0x008fc400078e0031 */
[----:B----4-:R-:W-:Y:S02]  /*383b0*/  IMAD.MOV.U32 R98, RZ, RZ, R45 ;  /* 0x000000ffff627224 */ /* 0x010fe400078e002d */
[----:B------:R-:W-:Y:S02]  /*383c0*/  IMAD.MOV.U32 R96, RZ, RZ, R44 ;  /* 0x000000ffff607224 */ /* 0x000fe400078e002c */
[----:B------:R-:W3:Y:S01]  /*383d0*/  LDL.LU R44, [R1+0x2c2c] ;  /* 0x002c2c00012c7983 */ /* 0x000ee20000300800 */
[----:B------:R-:W-:-:S03]  /*383e0*/  MOV R97, R48 ;  /* 0x0000003000617202 */ /* 0x000fc60000000f00 */
[----:B------:R-:W4:Y:S04]  /*383f0*/  LDL.LU R48, [R1+0x2c28] ;  /* 0x002c280001307983 */ /* 0x000f280000300800 */
[----:B------:R-:W4:Y:S04]  /*38400*/  LDL.LU R45, [R1+0x2c24] ;  /* 0x002c2400012d7983 */ /* 0x000f280000300800 */
[----:B------:R-:W4:Y:S01]  /*38410*/  LDL.LU R49, [R1+0x2c20] ;  /* 0x002c200001317983 */ /* 0x000f220000300800 */
[----:B--2---:R-:W-:Y:S01]  /*38420*/  IMAD.MOV.U32 R103, RZ, RZ, R25 ;  /* 0x000000ffff677224 */ /* 0x004fe200078e0019 */
[----:B------:R-:W-:Y:S01]  /*38430*/  MOV R102, R24 ;  /* 0x0000001800667202 */ /* 0x000fe20000000f00 */
[----:B------:R-:W-:-:S02]  /*38440*/  IMAD.MOV.U32 R100, RZ, RZ, R20 ;  /* 0x000000ffff647224 */ /* 0x000fc400078e0014 */
[----:B------:R-:W2:Y:S01]  /*38450*/  LDL.LU R20, [R1+0x2c1c] ;  /* 0x002c1c0001147983 */ /* 0x000ea20000300800 */
[----:B------:R-:W-:-:S03]  /*38460*/  IMAD.MOV.U32 R101, RZ, RZ, R21 ;  /* 0x000000ffff657224 */ /* 0x000fc600078e0015 */
[----:B------:R-:W2:Y:S04]  /*38470*/  LDL.LU R21, [R1+0x2c18] ;  /* 0x002c180001157983 */ /* 0x000ea80000300800 */
[----:B------:R-:W2:Y:S04]  /*38480*/  LDL.LU R24, [R1+0x2c14] ;  /* 0x002c140001187983 */ /* 0x000ea80000300800 */
[----:B------:R-:W2:Y:S01]  /*38490*/  LDL.LU R25, [R1+0x2c10] ;  /* 0x002c100001197983 */ /* 0x000ea20000300800 */
[----:B---3--:R-:W-:Y:S01]  /*384a0*/  MOV R107, R44 ;  /* 0x0000002c006b7202 */ /* 0x008fe20000000f00 */
[----:B----4-:R-:W-:-:S02]  /*384b0*/  IMAD.MOV.U32 R106, RZ, RZ, R48 ;  /* 0x000000ffff6a7224 */ /* 0x010fc400078e0030 */
[----:B------:R-:W-:Y:S02]  /*384c0*/  IMAD.MOV.U32 R104, RZ, RZ, R45 ;  /* 0x000000ffff687224 */ /* 0x000fe400078e002d */
[----:B------:R-:W3:Y:S01]  /*384d0*/  LDL.LU R45, [R1+0x2c0c] ;  /* 0x002c0c00012d7983 */ /* 0x000ee20000300800 */
[----:B------:R-:W-:-:S03]  /*384e0*/  IMAD.MOV.U32 R105, RZ, RZ, R49 ;  /* 0x000000ffff697224 */ /* 0x000fc600078e0031 */
        /* <DEDUP_REMOVED lines=24> */
[----:B---3--:R-:W-:Y:S02]  /*38670*/  IMAD.MOV.U32 R191, RZ, RZ, R45 ;  /* 0x000000ffffbf7224 */ /* 0x008fe400078e002d */
[----:B----4-:R-:W-:Y:S02]  /*38680*/  IMAD.MOV.U32 R190, RZ, RZ, R49 ;  /* 0x000000ffffbe7224 */ /* 0x010fe400078e0031 */
[----:B--2---:R-:W-:Y:S02]  /*38690*/  IMAD.MOV.U32 R189, RZ, RZ, R48 ;  /* 0x000000ffffbd7224 */ /* 0x004fe400078e0030 */
[----:B------:R-:W-:Y:S02]  /*386a0*/  IMAD.MOV.U32 R188, RZ, RZ, R44 ;  /* 0x000000ffffbc7224 */ /* 0x000fe400078e002c */
[----:B------:R-:W2:Y:S04]  /*386b0*/  LDL.LU R44, [R1+0x2bfc] ;  /* 0x002bfc00012c7983 */ /* 0x000ea80000300800 */
[----:B------:R-:W3:Y:S04]  /*386c0*/  LDL.LU R48, [R1+0x2bf8] ;  /* 0x002bf80001307983 */ /* 0x000ee80000300800 */
[----:B------:R-:W4:Y:S04]  /*386d0*/  LDL.LU R49, [R1+0x2bf4] ;  /* 0x002bf40001317983 */ /* 0x000f280000300800 */
[----:B------:R-:W4:Y:S01]  /*386e0*/  LDL.LU R45, [R1+0x2bf0] ;  /* 0x002bf000012d7983 */ /* 0x000f220000300800 */
[C---:B------:R-:W-:Y:S08]  /*386f0*/  HMMA.1688.F32.TF32 R200, R220.reuse, R46, R200 ;  /* 0x0000002edcc8723c */ /* 0x040ff000000810c8 */
[C---:B------:R-:W-:Y:S08]  /*38700*/  HMMA.1688.F32.TF32 R124, R220.reuse, R50, R124 ;  /* 0x00000032dc7c723c */ /* 0x040ff0000008107c */
[C---:B------:R-:W-:Y:S11]  /*38710*/  HMMA.1688.F32.TF32 R196, R220.reuse, R58, R196 ;  /* 0x0000003adcc4723c */ /* 0x040ff600000810c4 */
[----:B------:R-:W-:Y:S04]  /*38720*/  @!UPT UIADD3 URZ, URZ, URZ, URZ ;  /* 0x0000003f3f3ff290 */ /* 0x000fe8000fffe03f */
        /* <DEDUP_REMOVED lines=12> */
[----:B------:R-:W4:Y:S01]  /*387f0*/  LDL.LU R13, [R1+0x1534] ;  /* 0x00153400010d7983 */ /* 0x000f220000300800 */
[----:B------:R-:W-:Y:S01]  /*38800*/  HMMA.1688.F32.TF32 R216, R220, R54, R216 ;  /* 0x00000036dcd8723c */ /* 0x000fe200000810d8 */
[----:B------:R-:W-:Y:S01]  /*38810*/  MOV R92, R65 ;  /* 0x00000041005c7202 */ /* 0x000fe20000000f00 */
[----:B------:R-:W-:-:S02]  /*38820*/  IMAD.MOV.U32 R93, RZ, RZ, R64 ;  /* 0x000000ffff5d7224 */ /* 0x000fc400078e0040 */
[----:B------:R-:W-:-:S04]  /*38830*/  IMAD.MOV.U32 R94, RZ, RZ, R61 ;  /* 0x000000ffff5e7224 */ /* 0x000fc800078e003d */
[----:B------:R-:W-:Y:S01]  /*38840*/  HMMA.1688.F32.TF32 R192, R220, R10, R192 ;  /* 0x0000000adcc0723c */ /* 0x000fe200000810c0 */
[----:B------:R-:W-:-:S07]  /*38850*/  IMAD.MOV.U32 R95, RZ, RZ, R60 ;  /* 0x000000ffff5f7224 */ /* 0x000fce00078e003c */
[----:B------:R-:W-:Y:S01]  /*38860*/  HMMA.1688.F32.TF32 R188, R220, R6, R188 ;  /* 0x00000006dcbc723c */ /* 0x000fe200000810bc */
[----:B------:R-:W-:-:S07]  /*38870*/  IMAD.MOV.U32 R76, RZ, RZ, R57 ;  /* 0x000000ffff4c7224 */ /* 0x000fce00078e0039 */
[----:B------:R-:W-:Y:S01]  /*38880*/  HMMA.1688.F32.TF32 R104, R220, R66, R104 ;  /* 0x00000042dc68723c */ /* 0x000fe20000081068 */
[----:B------:R-:W-:Y:S01]  /*38890*/  MOV R77, R56 ;  /* 0x00000038004d7202 */ /* 0x000fe20000000f00 */
[----:B------:R-:W-:-:S06]  /*388a0*/  IMAD.MOV.U32 R78, RZ, RZ, R53 ;  /* 0x000000ffff4e7224 */ /* 0x000fcc00078e0035 */
[----:B------:R-:W-:Y:S01]  /*388b0*/  HMMA.1688.F32.TF32 R100, R220, R62, R100 ;  /* 0x0000003edc64723c */ /* 0x000fe20000081064 */
[----:B------:R-:W-:-:S07]  /*388c0*/  IMAD.MOV.U32 R79, RZ, RZ, R52 ;  /* 0x000000ffff4f7224 */ /* 0x000fce00078e0034 */
[C---:B------:R-:W-:Y:S08]  /*388d0*/  HMMA.1688.F32.TF32 R96, R220.reuse, R18, R96 ;  /* 0x00000012dc60723c */ /* 0x040ff00000081060 */
[----:B------:R-:W-:Y:S01]  /*388e0*/  HMMA.1688.F32.TF32 R92, R220, R14, R92 ;  /* 0x0000000edc5c723c */ /* 0x000fe2000008105c */
[----:B------:R-:W-:-:S07]  /*388f0*/  IMAD.MOV.U32 R108, RZ, RZ, R25 ;  /* 0x000000ffff6c7224 */ /* 0x000fce00078e0019 */
[----:B------:R-:W-:Y:S01]  /*38900*/  HMMA.1688.F32.TF32 R88, R220, R142, R88 ;  /* 0x0000008edc58723c */ /* 0x000fe20000081058 */
[----:B------:R-:W-:-:S07]  /*38910*/  MOV R109, R24 ;  /* 0x00000018006d7202 */ /* 0x000fce0000000f00 */
[----:B------:R-:W-:Y:S01]  /*38920*/  HMMA.1688.F32.TF32 R84, R220, R138, R84 ;  /* 0x0000008adc54723c */ /* 0x000fe20000081054 */
[----:B------:R-:W-:Y:S01]  /*38930*/  IMAD.MOV.U32 R110, RZ, RZ, R21 ;  /* 0x000000ffff6e7224 */ /* 0x000fe200078e0015 */
[----:B------:R-:W-:Y:S01]  /*38940*/  STL.64 [R1+0x1150], R216 ;  /* 0x001150d801007387 */ /* 0x000fe20000100a00 */
[----:B------:R-:W-:-:S05]  /*38950*/  IMAD.MOV.U32 R111, RZ, RZ, R20 ;  /* 0x000000ffff6f7224 */ /* 0x000fca00078e0014 */
[C---:B------:R-:W-:Y:S01]  /*38960*/  HMMA.1688.F32.TF32 R80, R220.reuse, R134, R80 ;  /* 0x00000086dc50723c */ /* 0x040fe20000081050 */
[----:B------:R-:W-:Y:S07]  /*38970*/  STL.64 [R1+0x1158], R218 ;  /* 0x001158da01007387 */ /* 0x000fee0000100a00 */
[----:B------:R-:W-:Y:S01]  /*38980*/  HMMA.1688.F32.TF32 R76, R220, R130, R76 ;  /* 0x00000082dc4c723c */ /* 0x000fe2000008104c */
[----:B------:R-:W-:Y:S07]  /*38990*/  STL.64 [R1+0x1170], R192 ;  /* 0x001170c001007387 */ /* 0x000fee0000100a00 */
        /* <DEDUP_REMOVED lines=15> */
[----:B------:R-:W-:Y:S01]  /*38a90*/  STL.64 [R1+0x1280], R84 ;  /* 0x0012805401007387 */ /* 0x000fe20000100a00 */
[----:B--2---:R-:W-:-:S03]  /*38aa0*/  IMAD.MOV.U32 R39, RZ, RZ, R44 ;  /* 0x000000ffff277224 */ /* 0x004fc600078e002c */
[----:B------:R-:W-:Y:S01]  /*38ab0*/  STL.64 [R1+0x1288], R86 ;  /* 0x0012885601007387 */ /* 0x000fe20000100a00 */
[----:B---3--:R-:W-:-:S03]  /*38ac0*/  MOV R37, R48 ;  /* 0x0000003000257202 */ /* 0x008fc60000000f00 */
[----:B------:R-:W-:Y:S01]  /*38ad0*/  STL.64 [R1+0x1270], R80 ;  /* 0x0012705001007387 */ /* 0x000fe20000100a00 */
[----:B----4-:R-:W-:Y:S02]  /*38ae0*/  IMAD.MOV.U32 R36, RZ, RZ, R49 ;  /* 0x000000ffff247224 */ /* 0x010fe400078e0031 */
[----:B------:R-:W-:Y:S01]  /*38af0*/  IMAD.MOV.U32 R38, RZ, RZ, R45 ;  /* 0x000000ffff267224 */ /* 0x000fe200078e002d */
[----:B------:R-:W-:Y:S01]  /*38b00*/  STL.64 [R1+0x1278], R82 ;  /* 0x0012785201007387 */ /* 0x000fe20000100a00 */
[C---:B------:R-:W-:Y:S03]  /*38b10*/  HMMA.1688.F32.TF32 R40, R224.reuse, R50, R40 ;  /* 0x00000032e028723c */ /* 0x040fe60000081028 */
[----:B------:R-:W-:Y:S04]  /*38b20*/  STL.64 [R1+0x11d0], R76 ;  /* 0x0011d04c01007387 */ /* 0x000fe80000100a00 */
[----:B------:R-:W-:Y:S04]  /*38b30*/  STL.64 [R1+0x11d8], R78 ;  /* 0x0011d84e01007387 */ /* 0x000fe80000100a00 */
[----:B------:R-:W-:Y:S04]  /*38b40*/  STL.64 [R1+0x11c0], R24 ;  /* 0x0011c01801007387 */ /* 0x000fe80000100a00 */
[----:B------:R1:W-:Y:S04]  /*38b50*/  STL.64 [R1+0x11c8], R26 ;  /* 0x0011c81a01007387 */ /* 0x0003e80000100a00 */
[----:B------:R-:W-:Y:S04]  /*38b60*/  STL.64 [R1+0x11b0], R20 ;  /* 0x0011b01401007387 */ /* 0x000fe80000100a00 */
[----:B------:R2:W-:Y:S01]  /*38b70*/  STL.64 [R1+0x11b8], R22 ;  /* 0x0011b81601007387 */ /* 0x0005e20000100a00 */
[----:B-1----:R-:W-:Y:S01]  /*38b80*/  HMMA.1688.F32.TF32 R24, R224, R46, R36 ;  /* 0x0000002ee018723c */ /* 0x002fe20000081024 */
[----:B------:R-:W-:Y:S01]  /*38b90*/  IMAD.MOV.U32 R244, RZ, RZ, R9 ;  /* 0x000000fffff47224 */ /* 0x000fe200078e0009 */
[----:B------:R-:W-:Y:S01]  /*38ba0*/  MOV R245, R8 ;  /* 0x0000000800f57202 */ /* 0x000fe20000000f00 */
[----:B------:R-:W-:-:S02]  /*38bb0*/  IMAD.MOV.U32 R246, RZ, RZ, R5 ;  /* 0x000000fffff67224 */ /* 0x000fc400078e0005 */
[----:B------:R-:W-:Y:S01]  /*38bc0*/  IMAD.MOV.U32 R247, RZ, RZ, R4 ;  /* 0x000000fffff77224 */ /* 0x000fe200078e0004 */
[----:B------:R-:W-:Y:S01]  /*38bd0*/  MOV R229, R16 ;  /* 0x0000001000e57202 */ /* 0x000fe20000000f00 */
[----:B------:R-:W-:Y:S01]  /*38be0*/  IMAD.MOV.U32 R228, RZ, RZ, R17 ;  /* 0x000000ffffe47224 */ /* 0x000fe200078e0011 */
[C---:B--2---:R-:W-:Y:S01]  /*38bf0*/  HMMA.1688.F32.TF32 R20, R224.reuse, R58, R120 ;  /* 0x0000003ae014723c */ /* 0x044fe20000081078 */
[----:B------:R-:W-:Y:S04]  /*38c00*/  STL.64 [R1+0x1260], R40 ;  /* 0x0012602801007387 */ /* 0x000fe80000100a00 */
[----:B------:R-:W-:Y:S03]  /*38c10*/  STL.64 [R1+0x1268], R42 ;  /* 0x0012682a01007387 */ /* 0x000fe60000100a00 */
[C---:B------:R-:W-:Y:S01]  /*38c20*/  HMMA.1688.F32.TF32 R36, R224.reuse, R54, R116 ;  /* 0x00000036e024723c */ /* 0x040fe20000081074 */
[----:B------:R-:W-:Y:S01]  /*38c30*/  IMAD.MOV.U32 R231, RZ, RZ, R12 ;  /* 0x000000ffffe77224 */ /* 0x000fe200078e000c */
[----:B------:R-:W-:Y:S01]  /*38c40*/  MOV R214, R141 ;  /* 0x0000008d00d67202 */ /* 0x000fe20000000f00 */
[----:B------:R-:W-:Y:S01]  /*38c50*/  IMAD.MOV.U32 R215, RZ, RZ, R140 ;  /* 0x000000ffffd77224 */ /* 0x000fe200078e008c */
[----:B------:R-:W-:Y:S04]  /*38c60*/  LDS R216, [R3+0x10000] ;  /* 0x0100000003d87984 */ /* 0x000fe80000000800 */
[----:B------:R-:W-:Y:S04]  /*38c70*/  STL.64 [R1+0x1250], R24 ;  /* 0x0012501801007387 */ /* 0x000fe80000100a00 */
        /* <DEDUP_REMOVED lines=9> */
[C---:B--2---:R-:W-:Y:S01]  /*38d10*/  HMMA.1688.F32.TF32 R20, R224.reuse, R6, R108 ;  /* 0x00000006e014723c */ /* 0x044fe2000008106c */
[----:B------:R-:W-:Y:S02]  /*38d20*/  IMAD.MOV.U32 R251, RZ, RZ, R132 ;  /* 0x000000fffffb7224 */ /* 0x000fe400078e0084 */
[----:B------:R-:W-:Y:S04]  /*38d30*/  LDS R219, [R240+0x12000] ;  /* 0x01200000f0db7984 */ /* 0x000fe80000000800 */
[----:B------:R-:W-:Y:S01]  /*38d40*/  LDS R220, [R3+0x10080] ;  /* 0x0100800003dc7984 */ /* 0x000fe20000000800 */
[C---:B------:R-:W-:Y:S03]  /*38d50*/  HMMA.1688.F32.TF32 R8, R224.reuse, R66, R32 ;  /* 0x00000042e008723c */ /* 0x040fe60000081020 */
[----:B------:R-:W-:Y:S04]  /*38d60*/  LDS R222, [R3+0x12080] ;  /* 0x0120800003de7984 */ /* 0x000fe80000000800 */
[----:B------:R-:W-:Y:S01]  /*38d70*/  LDS R221, [R240+0x10080] ;  /* 0x01008000f0dd7984 */ /* 0x000fe20000000800 */
[C---:B------:R-:W-:Y:S03]  /*38d80*/  HMMA.1688.F32.TF32 R4, R224.reuse, R62, R28 ;  /* 0x0000003ee004723c */ /* 0x040fe6000008101c */
        /* <DEDUP_REMOVED lines=12> */
[----:B------:R-:W-:Y:S05]  /*38e50*/  LDS R223, [R240+0x12080] ;  /* 0x01208000f0df7984 */ /* 0x000fea0000000800 */
[C---:B--2---:R-:W-:Y:S01]  /*38e60*/  HMMA.1688.F32.TF32 R4, R224.reuse, R142, R212 ;  /* 0x0000008ee004723c */ /* 0x044fe200000810d4 */
[----:B------:R-:W-:Y:S04]  /*38e70*/  STL.64 [R1+0x11e0], R16 ;  /* 0x0011e01001007387 */ /* 0x000fe80000100a00 */
[----:B------:R1:W-:Y:S04]  /*38e80*/  STL.64 [R1+0x11e8], R18 ;  /* 0x0011e81201007387 */ /* 0x0003e80000100a00 */
[----:B------:R-:W2:Y:S04]  /*38e90*/  LDSM.16.M88.4 R140, [R13+0x40080] ;  /* 0x040080000d8c783b */ /* 0x000ea80000000200 */
[----:B------:R-:W-:Y:S01]  /*38ea0*/  LDSM.16.M88.4 R64, [R13+0x46080] ;  /* 0x046080000d40783b */ /* 0x000fe20000000200 */
[C---:B-1----:R-:W-:Y:S03]  /*38eb0*/  HMMA.1688.F32.TF32 R16, R224.reuse, R138, R236 ;  /* 0x0000008ae010723c */ /* 0x042fe600000810ec */
[----:B------:R-:W-:Y:S04]  /*38ec0*/  STL.64 [R1+0x11a0], R8 ;  /* 0x0011a00801007387 */ /* 0x000fe80000100a00 */
[----:B------:R1:W-:Y:S04]  /*38ed0*/  STL.64 [R1+0x11a8], R10 ;  /* 0x0011a80a01007387 */ /* 0x0003e80000100a00 */
[----:B------:R-:W-:Y:S04]  /*38ee0*/  STL.64 [R1+0x1180], R4 ;  /* 0x0011800401007387 */ /* 0x000fe80000100a00 */
[----:B------:R3:W-:Y:S01]  /*38ef0*/  STL.64 [R1+0x1188], R6 ;  /* 0x0011880601007387 */ /* 0x0007e20000100a00 */
[C---:B-1----:R-:W-:Y:S03]  /*38f00*/  HMMA.1688.F32.TF32 R8, R224.reuse, R134, R248 ;  /* 0x00000086e008723c */ /* 0x042fe600000810f8 */
[----:B------:R-:W1:Y:S04]  /*38f10*/  LDSM.16.M88.4 R136, [R13+0x41080] ;  /* 0x041080000d88783b */ /* 0x000e680000000200 */
[----:B------:R-:W-:Y:S01]  /*38f20*/  LDSM.16.M88.4 R132, [R13+0x44080] ;  /* 0x044080000d84783b */ /* 0x000fe20000000200 */
[----:B---3--:R-:W-:Y:S03]  /*38f30*/  HMMA.1688.F32.TF32 R4, R224, R130, R244 ;  /* 0x00000082e004723c */ /* 0x008fe600000810f4 */
[----:B------:R-:W-:Y:S04]  /*38f40*/  STL.64 [R1+0x1160], R16 ;  /* 0x0011601001007387 */ /* 0x000fe80000100a00 */
[----:B------:R-:W-:Y:S04]  /*38f50*/  STL.64 [R1+0x1168], R18 ;  /* 0x0011681201007387 */ /* 0x000fe80000100a00 */
[----:B------:R-:W3:Y:S04]  /*38f60*/  LDSM.16.M88.4 R16, [R13+0x42080] ;  /* 0x042080000d10783b */ /* 0x000ee80000000200 */
[----:B------:R-:W-:Y:S04]  /*38f70*/  LDSM.16.M88.4 R128, [R13+0x45080] ;  /* 0x045080000d80783b */ /* 0x000fe80000000200 */
[----:B------:R-:W-:Y:S04]  /*38f80*/  STL.64 [R1+0x1140], R8 ;  /* 0x0011400801007387 */ /* 0x000fe80000100a00 */
[----:B------:R-:W-:Y:S04]  /*38f90*/  STL.64 [R1+0x1148], R10 ;  /* 0x0011480a01007387 */ /* 0x000fe80000100a00 */
[----:B------:R-:W-:Y:S04]  /*38fa0*/  STL.64 [R1+0x1100], R4 ;  /* 0x0011000401007387 */ /* 0x000fe80000100a00 */
[----:B------:R-:W-:Y:S04]  /*38fb0*/  STL.64 [R1+0x1108], R6 ;  /* 0x0011080601007387 */ /* 0x000fe80000100a00 */
[----:B------:R-:W4:Y:S04]  /*38fc0*/  LDSM.16.M88.4 R4, [R13+0x43080] ;  /* 0x043080000d04783b */ /* 0x000f280000000200 */
[----:B------:R-:W1:Y:S04]  /*38fd0*/  LDSM.16.M88.4 R60, [R13+0x47080] ;  /* 0x047080000d3c783b */ /* 0x000e680000000200 */
[----:B------:R-:W3:Y:S04]  /*38fe0*/  LDSM.16.M88.4 R56, [R13+0x48080] ;  /* 0x048080000d38783b */ /* 0x000ee80000000200 */
[----:B------:R-:W3:Y:S04]  /*38ff0*/  LDSM.16.M88.4 R52, [R13+0x49080] ;  /* 0x049080000d34783b */ /* 0x000ee80000000200 */
[----:B------:R-:W4:Y:S04]  /*39000*/  LDSM.16.M88.4 R48, [R13+0x4a080] ;  /* 0x04a080000d30783b */ /* 0x000f280000000200 */
[----:B------:R-:W4:Y:S04]  /*39010*/  LDSM.16.M88.4 R44, [R13+0x4b080] ;  /* 0x04b080000d2c783b */ /* 0x000f280000000200 */
[----:B------:R-:W4:Y:S04]  /*39020*/  LDSM.16.M88.4 R24, [R13+0x4c080] ;  /* 0x04c080000d18783b */ /* 0x000f280000000200 */
[----:B------:R-:W4:Y:S04]  /*39030*/  LDSM.16.M88.4 R20, [R13+0x4d080] ;  /* 0x04d080000d14783b */ /* 0x000f280000000200 */
[----:B------:R-:W4:Y:S04]  /*39040*/  LDSM.16.M88.4 R8, [R13+0x4e080] ;  /* 0x04e080000d08783b */ /* 0x000f280000000200 */
[----:B--2---:R-:W-:Y:S04]  /*39050*/  STL [R1+0x2990], R142 ;  /* 0x0029908e01007387 */ /* 0x004fe80000100800 */
[----:B------:R-:W-:Y:S04]  /*39060*/  STL [R1+0x298c], R143 ;  /* 0x00298c8f01007387 */ /* 0x000fe80000100800 */
[----:B-1----:R-:W-:Y:S04]  /*39070*/  STL [R1+0x2984], R138 ;  /* 0x0029848a01007387 */ /* 0x002fe80000100800 */
[----:B------:R-:W-:Y:S04]  /*39080*/  STL [R1+0x2980], R139 ;  /* 0x0029808b01007387 */ /* 0x000fe80000100800 */
[----:B---3--:R-:W-:Y:S04]  /*39090*/  STL [R1+0x2994], R18 ;  /* 0x0029941201007387 */ /* 0x008fe80000100800 */
[----:B------:R-:W-:Y:S04]  /*390a0*/  STL [R1+0x2988], R19 ;  /* 0x0029881301007387 */ /* 0x000fe80000100800 */
[----:B----4-:R-:W-:Y:S04]  /*390b0*/  STL [R1+0x299c], R6 ;  /* 0x00299c0601007387 */ /* 0x010fe80000100800 */
        /* <DEDUP_REMOVED lines=52> */
[----:B------:R-:W1:Y:S01]  /*39400*/  LDSM.16.M88.4 R12, [R13+0x4f080] ;  /* 0x04f080000d0c783b */ /* 0x000e620000000200 */
[----:B------:R-:W-:-:S03]  /*39410*/  IMAD.MOV.U32 R249, RZ, RZ, R252 ;  /* 0x000000fffff97224 */ /* 0x000fc600078e00fc */
[----:B-1----:R-:W-:Y:S04]  /*39420*/  STL [R1+0x28ec], R14 ;  /* 0x0028ec0e01007387 */ /* 0x002fe80000100800 */
[----:B------:R-:W-:Y:S01]  /*39430*/  STL [R1+0x28e8], R15 ;  /* 0x0028e80f01007387 */ /* 0x000fe20000100800 */
[----:B------:R-:W-:Y:S01]  /*39440*/  MOV R250, R243 ;  /* 0x000000f300fa7202 */ /* 0x000fe20000000f00 */
[----:B------:R-:W-:Y:S01]  /*39450*/  IMAD.MOV.U32 R251, RZ, RZ, R242 ;  /* 0x000000fffffb7224 */ /* 0x000fe200078e00f2 */
[----:B---3--:R-:W-:Y:S11]  /*39460*/  HMMA.1688.F32.TF32 R32, R216, R140, R32 ;  /* 0x0000008cd820723c */ /* 0x008ff60000081020 */
[----:B------:R-:W-:Y:S11]  /*39470*/  @!UPT UIADD3 URZ, URZ, URZ, URZ ;  /* 0x0000003f3f3ff290 */ /* 0x000ff6000fffe03f */
[----:B------:R-:W-:Y:S01]  /*39480*/  @!UPT UIADD3 URZ, URZ, URZ, URZ ;  /* 0x0000003f3f3ff290 */ /* 0x000fe2000fffe03f */
[----:B------:R-:W-:Y:S01]  /*39490*/  STL.64 [R1+0x1120], R32 ;  /* 0x0011202001007387 */ /* 0x000fe20000100a00 */
[----:B------:R-:W-:-:S03]  /*394a0*/  IMAD.MOV.U32 R252, RZ, RZ, R35 ;  /* 0x000000fffffc7224 */ /* 0x000fc600078e0023 */
[----:B------:R2:W-:Y:S02]  /*394b0*/  STL [R1+0x1128], R34 ;  /* 0x0011282201007387 */ /* 0x0005e40000100800 */
[C---:B--2---:R-:W-:Y:S02]  /*394c0*/  HMMA.1688.F32.TF32 R32, R216.reuse, R136, R244 ;  /* 0x00000088d820723c */ /* 0x044fe400000810f4 */
[----:B------:R-:W2:Y:S04]  /*394d0*/  LDL.LU R244, [R1+0x7d0] ;  /* 0x0007d00001f47983 */ /* 0x000ea80000300800 */
[----:B------:R-:W2:Y:S02]  /*394e0*/  LDL.LU R245, [R1+0x7d4] ;  /* 0x0007d40001f57983 */ /* 0x000ea40000300800 */
[C---:B------:R-:W-:Y:S01]  /*394f0*/  HMMA.1688.F32.TF32 R28, R216.reuse, R16, R28 ;  /* 0x00000010d81c723c */ /* 0x040fe2000008101c */
[----:B------:R-:W-:Y:S01]  /*39500*/  IMAD.MOV.U32 R246, RZ, RZ, R2 ;  /* 0x000000fffff67224 */ /* 0x000fe200078e0002 */
[----:B------:R-:W-:Y:S11]  /*39510*/  MOV R247, R0 ;  /* 0x0000000000f77202 */ /* 0x000ff60000000f00 */
[----:B------:R-:W-:Y:S11]  /*39520*/  @!UPT UIADD3 URZ, URZ, URZ, URZ ;  /* 0x0000003f3f3ff290 */ /* 0x000ff6000fffe03f */
[----:B------:R-:W-:Y:S01]  /*39530*/  IMAD.MOV.U32 R18, RZ, RZ, R28 ;  /* 0x000000ffff127224 */ /* 0x000fe200078e001c */
[----:B------:R-:W-:Y:S01]  /*39540*/  MOV R0, R31 ;  /* 0x0000001f00007202 */ /* 0x000fe20000000f00 */
[----:B------:R-:W-:Y:S02]  /*39550*/  IMAD.MOV.U32 R142, RZ, RZ, R29 ;  /* 0x000000ffff8e7224 */ /* 0x000fe400078e001d */
[----:B------:R-:W-:Y:S02]  /*39560*/  IMAD.MOV.U32 R2, RZ, RZ, R30 ;  /* 0x000000ffff027224 */ /* 0x000fe400078e001e */
[----:B----4-:R-:W-:Y:S01]  /*39570*/  HMMA.1688.F32.TF32 R28, R216, R4, R232 ;  /* 0x00000004d81c723c */ /* 0x010fe200000810e8 */
[----:B------:R-:W-:Y:S01]  /*39580*/  IMAD.MOV.U32 R6, RZ, RZ, R32 ;  /* 0x000000ffff067224 */ /* 0x000fe200078e0020 */
[----:B------:R-:W-:Y:S01]  /*39590*/  MOV R7, R33 ;  /* 0x0000002100077202 */ /* 0x000fe20000000f00 */
[----:B------:R-:W-:Y:S02]  /*395a0*/  IMAD.MOV.U32 R243, RZ, RZ, R34 ;  /* 0x000000fffff37224 */ /* 0x000fe400078e0022 */
[----:B------:R-:W-:-:S03]  /*395b0*/  IMAD.MOV.U32 R242, RZ, RZ, R35 ;  /* 0x000000fffff27224 */ /* 0x000fc600078e0023 */
[C---:B------:R-:W-:Y:S08]  /*395c0*/  HMMA.1688.F32.TF32 R36, R216.reuse, R132, R228 ;  /* 0x00000084d824723c */ /* 0x040ff000000810e4 */
[----:B------:R-:W-:Y:S08]  /*395d0*/  HMMA.1688.F32.TF32 R32, R216, R128, R212 ;  /* 0x00000080d820723c */ /* 0x000ff000000810d4 */
[----:B------:R-:W-:Y:S01]  /*395e0*/  IMAD.MOV.U32 R143, RZ, RZ, R28 ;  /* 0x000000ffff8f7224 */ /* 0x000fe200078e001c */
[----:B------:R-:W-:Y:S01]  /*395f0*/  MOV R139, R31 ;  /* 0x0000001f008b7202 */ /* 0x000fe20000000f00 */
[----:B------:R-:W-:-:S02]  /*39600*/  IMAD.MOV.U32 R19, RZ, RZ, R29 ;  /* 0x000000ffff137224 */ /* 0x000fc400078e001d */
[----:B------:R-:W-:Y:S02]  /*39610*/  IMAD.MOV.U32 R138, RZ, RZ, R30 ;  /* 0x000000ffff8a7224 */ /* 0x000fe400078e001e */
[----:B------:R-:W-:Y:S01]  /*39620*/  HMMA.1688.F32.TF32 R28, R216, R64, R236 ;  /* 0x00000040d81c723c */ /* 0x000fe200000810ec */
[----:B------:R-:W-:Y:S04]  /*39630*/  STL.64 [R1+0x10a0], R36 ;  /* 0x0010a02401007387 */ /* 0x000fe80000100a00 */
[----:B------:R-:W-:Y:S04]  /*39640*/  STL.64 [R1+0x10a8], R38 ;  /* 0x0010a82601007387 */ /* 0x000fe80000100a00 */
[----:B------:R-:W-:Y:S04]  /*39650*/  STL.64 [R1+0x1020], R32 ;  /* 0x0010202001007387 */ /* 0x000fe80000100a00 */
[----:B------:R-:W-:Y:S10]  /*39660*/  STL.64 [R1+0x1028], R34 ;  /* 0x0010282201007387 */ /* 0x000ff40000100a00 */
[----:B------:R1:W-:Y:S01]  /*39670*/  STL [R1+0x1000], R28 ;  /* 0x0010001c01007387 */ /* 0x0003e20000100800 */
[----:B------:R-:W-:-:S02]  /*39680*/  IMAD.MOV.U32 R10, RZ, RZ, R29 ;  /* 0x000000ffff0a7224 */ /* 0x000fc400078e001d */
[----:B------:R-:W-:Y:S02]  /*39690*/  IMAD.MOV.U32 R11, RZ, RZ, R30 ;  /* 0x000000ffff0b7224 */ /* 0x000fe400078e001e */
[----:B------:R-:W-:Y:S02]  /*396a0*/  IMAD.MOV.U32 R22, RZ, RZ, R31 ;  /* 0x000000ffff167224 */ /* 0x000fe400078e001f */
[C---:B-1----:R-:W-:Y:S03]  /*396b0*/  HMMA.1688.F32.TF32 R28, R216.reuse, R60, R248 ;  /* 0x0000003cd81c723c */ /* 0x042fe600000810f8 */
[----:B------:R-:W-:Y:S04]  /*396c0*/  STL [R1+0x2958], R22 ;  /* 0x0029581601007387 */ /* 0x000fe80000100800 */
[----:B------:R-:W-:Y:S04]  /*396d0*/  STL [R1+0x2954], R11 ;  /* 0x0029540b01007387 */ /* 0x000fe80000100800 */
[----:B------:R-:W-:Y:S11]  /*396e0*/  STL [R1+0x2950], R10 ;  /* 0x0029500a01007387 */ /* 0x000ff60000100800 */
[----:B------:R-:W-:Y:S02]  /*396f0*/  @!UPT UIADD3 URZ, URZ, URZ, URZ ;  /* 0x0000003f3f3ff290 */ /* 0x000fe4000fffe03f */
[----:B------:R-:W-:Y:S01]  /*39700*/  MOV R47, R28 ;  /* 0x0000001c002f7202 */ /* 0x000fe20000000f00 */
[----:B------:R-:W-:Y:S01]  /*39710*/  IMAD.MOV.U32 R50, RZ, RZ, R29 ;  /* 0x000000ffff327224 */ /* 0x000fe200078e001d */
[----:B------:R-:W3:Y:S01]  /*39720*/  LDL.LU R28, [R1+0x7c0] ;  /* 0x0007c000011c7983 */ /* 0x000ee20000300800 */
[----:B------:R-:W-:Y:S02]  /*39730*/  IMAD.MOV.U32 R51, RZ, RZ, R30 ;  /* 0x000000ffff337224 */ /* 0x000fe400078e001e */
[----:B------:R-:W-:Y:S01]  /*39740*/  IMAD.MOV.U32 R54, RZ, RZ, R31 ;  /* 0x000000ffff367224 */ /* 0x000fe200078e001f */
[----:B------:R-:W3:Y:S04]  /*39750*/  LDL.LU R29, [R1+0x7c4] ;  /* 0x0007c400011d7983 */ /* 0x000ee80000300800 */
[----:B------:R-:W3:Y:S04]  /*39760*/  LDL.LU R30, [R1+0x7c8] ;  /* 0x0007c800011e7983 */ /* 0x000ee80000300800 */
[----:B------:R-:W3:Y:S04]  /*39770*/  LDL.LU R31, [R1+0x7cc] ;  /* 0x0007cc00011f7983 */ /* 0x000ee80000300800 */
[----:B------:R-:W-:Y:S04]  /*39780*/  STL [R1+0x2968], R54 ;  /* 0x0029683601007387 */ /* 0x000fe80000100800 */
[----:B------:R-:W-:Y:S04]  /*39790*/  STL [R1+0x2964], R51 ;  /* 0x0029643301007387 */ /* 0x000fe80000100800 */
[----:B------:R-:W-:Y:S04]  /*397a0*/  STL [R1+0x2960], R50 ;  /* 0x0029603201007387 */ /* 0x000fe80000100800 */
[----:B------:R1:W-:Y:S04]  /*397b0*/  STL [R1+0x295c], R47 ;  /* 0x00295c2f01007387 */ /* 0x0003e80000100800 */
        /* <DEDUP_REMOVED lines=20> */
[----:B------:R-:W2:Y:S04]  /*39900*/  LDL.LU R247, [R1+0x5fc] ;  /* 0x0005fc0001f77983 */ /* 0x000ea80000300800 */
[----:B------:R-:W2:Y:S04]  /*39910*/  LDL.LU R248, [R1+0x770] ;  /* 0x0007700001f87983 */ /* 0x000ea80000300800 */
[----:B------:R-:W2:Y:S04]  /*39920*/  LDL.LU R249, [R1+0x774] ;  /* 0x0007740001f97983 */ /* 0x000ea80000300800 */
[----:B------:R-:W2:Y:S01]  /*39930*/  LDL.LU R250, [R1+0x778] ;  /* 0x0007780001fa7983 */ /* 0x000ea20000300800 */
[----:B------:R-:W-:Y:S01]  /*39940*/  MOV R251, R241 ;  /* 0x000000f100fb7202 */ /* 0x000fe20000000f00 */
[C---:B---3--:R-:W-:Y:S11]  /*39950*/  HMMA.1688.F32.TF32 R28, R216.reuse, R52, R28 ;  /* 0x00000034d81c723c */ /* 0x048ff6000008101c */
[----:B------:R-:W-:Y:S11]  /*39960*/  @!UPT UIADD3 URZ, URZ, URZ, URZ ;  /* 0x0000003f3f3ff290 */ /* 0x000ff6000fffe03f */
[----:B------:R-:W-:Y:S02]  /*39970*/  @!UPT UIADD3 URZ, URZ, URZ, URZ ;  /* 0x0000003f3f3ff290 */ /* 0x000fe4000fffe03f */
[----:B------:R-:W-:Y:S01]  /*39980*/  IMAD.MOV.U32 R63, RZ, RZ, R28 ;  /* 0x000000ffff3f7224 */ /* 0x000fe200078e001c */
[----:B------:R-:W-:Y:S01]  /*39990*/  MOV R135, R31 ;  /* 0x0000001f00877202 */ /* 0x000fe20000000f00 */
[----:B------:R-:W-:Y:S02]  /*399a0*/  IMAD.MOV.U32 R66, RZ, RZ, R29 ;  /* 0x000000ffff427224 */ /* 0x000fe400078e001d */
[----:B------:R-:W-:Y:S02]  /*399b0*/  IMAD.MOV.U32 R134, RZ, RZ, R30 ;  /* 0x000000ffff867224 */ /* 0x000fe400078e001e */
[C---:B----4-:R-:W-:Y:S11]  /*399c0*/  HMMA.1688.F32.TF32 R28, R216.reuse, R48, R232 ;  /* 0x00000030d81c723c */ /* 0x050ff600000810e8 */
        /* <DEDUP_REMOVED lines=13> */
[C---:B------:R-:W-:Y:S01]  /*39aa0*/  HMMA.1688.F32.TF32 R28, R216.reuse, R24, R212 ;  /* 0x00000018d81c723c */ /* 0x040fe200000810d4 */
[----:B------:R-:W-:Y:S02]  /*39ab0*/  IMAD.MOV.U32 R62, RZ, RZ, R35 ;  /* 0x000000ffff3e7224 */ /* 0x000fe400078e0023 */
[----:B------:R-:W-:Y:S01]  /*39ac0*/  IMAD.MOV.U32 R59, RZ, RZ, R34 ;  /* 0x000000ffff3b7224 */ /* 0x000fe200078e0022 */
[----:B------:R-:W-:Y:S01]  /*39ad0*/  MOV R55, R32 ;  /* 0x0000002000377202 */ /* 0x000fe20000000f00 */
[----:B------:R-:W-:Y:S11]  /*39ae0*/  IMAD.MOV.U32 R58, RZ, RZ, R33 ;  /* 0x000000ffff3a7224 */ /* 0x000ff600078e0021 */
[----:B------:R-:W-:Y:S08]  /*39af0*/  @!UPT UIADD3 URZ, URZ, URZ, URZ ;  /* 0x0000003f3f3ff290 */ /* 0x000ff0000fffe03f */
[----:B-1----:R-:W-:Y:S01]  /*39b00*/  IMAD.MOV.U32 R47, RZ, RZ, R28 ;  /* 0x000000ffff2f7224 */ /* 0x002fe200078e001c */
[----:B------:R-:W-:Y:S01]  /*39b10*/  MOV R10, R31 ;  /* 0x0000001f000a7202 */ /* 0x000fe20000000f00 */
[----:B------:R-:W-:Y:S02]  /*39b20*/  IMAD.MOV.U32 R22, RZ, RZ, R29 ;  /* 0x000000ffff167224 */ /* 0x000fe400078e001d */
[----:B------:R-:W-:Y:S02]  /*39b30*/  IMAD.MOV.U32 R11, RZ, RZ, R30 ;  /* 0x000000ffff0b7224 */ /* 0x000fe400078e001e */
[----:B------:R-:W-:Y:S01]  /*39b40*/  HMMA.1688.F32.TF32 R28, R216, R20, R236 ;  /* 0x00000014d81c723c */ /* 0x000fe200000810ec */
[----:B------:R-:W-:Y:S04]  /*39b50*/  STL [R1+0x2978], R62 ;  /* 0x0029783e01007387 */ /* 0x000fe80000100800 */
[----:B------:R-:W-:Y:S04]  /*39b60*/  STL [R1+0x2974], R59 ;  /* 0x0029743b01007387 */ /* 0x000fe80000100800 */
[----:B------:R-:W-:Y:S04]  /*39b70*/  STL [R1+0x2970], R58 ;  /* 0x0029703a01007387 */ /* 0x000fe80000100800 */
[----:B------:R1:W-:Y:S11]  /*39b80*/  STL [R1+0x296c], R55 ;  /* 0x00296c3701007387 */ /* 0x0003f60000100800 */
[----:B-1----:R-:W-:Y:S01]  /*39b90*/  IMAD.MOV.U32 R55, RZ, RZ, R28 ;  /* 0x000000ffff377224 */ /* 0x002fe200078e001c */
[----:B------:R-:W-:Y:S01]  /*39ba0*/  MOV R50, R31 ;  /* 0x0000001f00327202 */ /* 0x000fe20000000f00 */
[----:B------:R-:W-:-:S02]  /*39bb0*/  IMAD.MOV.U32 R54, RZ, RZ, R29 ;  /* 0x000000ffff367224 */ /* 0x000fc400078e001d */
[----:B------:R-:W-:Y:S01]  /*39bc0*/  IMAD.MOV.U32 R51, RZ, RZ, R30 ;  /* 0x000000ffff337224 */ /* 0x000fe200078e001e */
[----:B------:R1:W-:Y:S01]  /*39bd0*/  STL [R1+0x297c], R63 ;  /* 0x00297c3f01007387 */ /* 0x0003e20000100800 */
[C---:B--2---:R-:W-:Y:S11]  /*39be0*/  HMMA.1688.F32.TF32 R28, R216.reuse, R8, R248 ;  /* 0x00000008d81c723c */ /* 0x044ff600000810f8 */
[----:B------:R-:W-:Y:S11]  /*39bf0*/  @!UPT UIADD3 URZ, URZ, URZ, URZ ;  /* 0x0000003f3f3ff290 */ /* 0x000ff6000fffe03f */
[----:B------:R-:W-:Y:S02]  /*39c00*/  @!UPT UIADD3 URZ, URZ, URZ, URZ ;  /* 0x0000003f3f3ff290 */ /* 0x000fe4000fffe03f */
[----:B-1----:R-:W-:Y:S01]  /*39c10*/  IMAD.MOV.U32 R63, RZ, RZ, R28 ;  /* 0x000000ffff3f7224 */ /* 0x002fe200078e001c */
[----:B------:R-:W-:Y:S01]  /*39c20*/  MOV R58, R31 ;  /* 0x0000001f003a7202 */ /* 0x000fe20000000f00 */
[----:B------:R-:W-:Y:S02]  /*39c30*/  IMAD.MOV.U32 R62, RZ, RZ, R29 ;  /* 0x000000ffff3e7224 */ /* 0x000fe400078e001d */
[----:B------:R-:W-:Y:S02]  /*39c40*/  IMAD.MOV.U32 R59, RZ, RZ, R30 ;  /* 0x000000ffff3b7224 */ /* 0x000fe400078e001e */
[----:B------:R-:W-:Y:S01]  /*39c50*/  HMMA.1688.F32.TF32 R28, R216, R12, R244 ;  /* 0x0000000cd81c723c */ /* 0x000fe200000810f4 */
[----:B------:R-:W2:Y:S04]  /*39c60*/  LDL.LU R244, [R1+0x3a0] ;  /* 0x0003a00001f47983 */ /* 0x000ea80000300800 */
[----:B------:R-:W-:Y:S04]  /*39c70*/  LDS R216, [R3+0x10100] ;  /* 0x0101000003d87984 */ /* 0x000fe80000000800 */
[----:B------:R-:W-:Y:S04]  /*39c80*/  LDS R218, [R3+0x12100] ;  /* 0x0121000003da7984 */ /* 0x000fe80000000800 */
[----:B------:R-:W-:Y:S04]  /*39c90*/  LDS R217, [R240+0x10100] ;  /* 0x01010000f0d97984 */ /* 0x000fe80000000800 */
[----:B------:R-:W1:Y:S06]  /*39ca0*/  LDS R219, [R240+0x12100] ;  /* 0x01210000f0db7984 */ /* 0x000e6c0000000800 */
        /* <DEDUP_REMOVED lines=84> */
[----:B------:R-:W3:Y:S01]  /*3a1f0*/  LDL.LU R231, [R1+0x3fc] ;  /* 0x0003fc0001e77983 */ /* 0x000ee20000300800 */
        /* <DEDUP_REMOVED lines=28> */
[C---:B-1----:R-:W-:Y:S08]  /*3a3c0*/  HMMA.1688.F32.TF32 R40, R220.reuse, R48, R116 ;  /* 0x00000030dc28723c */ /* 0x042ff00000081074 */
[C---:B--2---:R-:W-:Y:S07]  /*3a3d0*/  HMMA.1688.F32.TF32 R36, R220.reuse, R44, R112 ;  /* 0x0000002cdc24723c */ /* 0x044fee0000081070 */
[----:B------:R-:W-:Y:S04]  /*3a3e0*/  STL.64 [R1+0xda0], R68 ;  /* 0x000da04401007387 */ /* 0x000fe80000100a00 */
[----:B------:R-:W-:Y:S04]  /*3a3f0*/  STL.64 [R1+0xda8], R70 ;  /* 0x000da84601007387 */ /* 0x000fe80000100a00 */
[----:B------:R-:W-:Y:S04]  /*3a400*/  STL.64 [R1+0xd80], R40 ;  /* 0x000d802801007387 */ /* 0x000fe80000100a00 */
[----:B------:R-:W-:Y:S01]  /*3a410*/  STL.64 [R1+0xd88], R42 ;  /* 0x000d882a01007387 */ /* 0x000fe20000100a00 */
[----:B------:R-:W-:Y:S03]  /*3a420*/  HMMA.1688.F32.TF32 R32, R220, R20, R32 ;  /* 0x00000014dc20723c */ /* 0x000fe60000081020 */
[----:B------:R-:W-:Y:S01]  /*3a430*/  STL [R1+0xd60], R36 ;  /* 0x000d602401007387 */ /* 0x000fe20000100800 */
[----:B------:R-:W-:-:S02]  /*3a440*/  IMAD.MOV.U32 R14, RZ, RZ, R37 ;  /* 0x000000ffff0e7224 */ /* 0x000fc400078e0025 */
[----:B------:R-:W-:Y:S01]  /*3a450*/  IMAD.MOV.U32 R15, RZ, RZ, R38 ;  /* 0x000000ffff0f7224 */ /* 0x000fe200078e0026 */
[----:B------:R1:W-:Y:S02]  /*3a460*/  STL [R1+0xd6c], R39 ;  /* 0x000d6c2701007387 */ /* 0x0003e40000100800 */
[----:B-1----:R-:W-:Y:S02]  /*3a470*/  HMMA.1688.F32.TF32 R36, R220, R24, R108 ;  /* 0x00000018dc24723c */ /* 0x002fe4000008106c */
[----:B------:R1:W-:Y:S04]  /*3a480*/  STL [R1+0x28f4], R15 ;  /* 0x0028f40f01007387 */ /* 0x0003e80000100800 */
[----:B------:R2:W-:Y:S09]  /*3a490*/  STL [R1+0x28f0], R14 ;  /* 0x0028f00e01007387 */ /* 0x0005f20000100800 */
[----:B-1----:R-:W-:Y:S01]  /*3a4a0*/  IMAD.MOV.U32 R15, RZ, RZ, R34 ;  /* 0x000000ffff0f7224 */ /* 0x002fe200078e0022 */
[----:B--2---:R-:W-:-:S07]  /*3a4b0*/  MOV R14, R35 ;  /* 0x00000023000e7202 */ /* 0x004fce0000000f00 */
[----:B------:R-:W-:Y:S04]  /*3a4c0*/  STL.64 [R1+0xd40], R36 ;  /* 0x000d402401007387 */ /* 0x000fe80000100a00 */
[----:B------:R-:W-:Y:S04]  /*3a4d0*/  STL.64 [R1+0xd48], R38 ;  /* 0x000d482601007387 */ /* 0x000fe80000100a00 */
[----:B------:R3:W-:Y:S02]  /*3a4e0*/  STL.64 [R1+0xd20], R32 ;  /* 0x000d202001007387 */ /* 0x0007e40000100a00 */
[C---:B---3--:R-:W-:Y:S08]  /*3a4f0*/  HMMA.1688.F32.TF32 R32, R220.reuse, R8, R28 ;  /* 0x00000008dc20723c */ /* 0x048ff0000008101c */
[----:B------:R-:W-:Y:S01]  /*3a500*/  HMMA.1688.F32.TF32 R28, R220, R12, R232 ;  /* 0x0000000cdc1c723c */ /* 0x000fe200000810e8 */
[----:B------:R-:W-:Y:S04]  /*3a510*/  LDS R220, [R3+0x10180] ;  /* 0x0101800003dc7984 */ /* 0x000fe80000000800 */
[----:B------:R-:W-:Y:S03]  /*3a520*/  LDS R222, [R3+0x12180] ;  /* 0x0121800003de7984 */ /* 0x000fe60000000800 */
[C---:B------:R-:W-:Y:S01]  /*3a530*/  HMMA.1688.F32.TF32 R36, R216.reuse, R16, R236 ;  /* 0x00000010d824723c */ /* 0x040fe200000810ec */
[----:B------:R-:W-:Y:S04]  /*3a540*/  LDS R221, [R240+0x10180] ;  /* 0x01018000f0dd7984 */ /* 0x000fe80000000800 */
[----:B------:R-:W1:Y:S04]  /*3a550*/  LDS R223, [R240+0x12180] ;  /* 0x01218000f0df7984 */ /* 0x000e680000000800 */
[----:B------:R-:W-:Y:S04]  /*3a560*/  STL.64 [R1+0xd00], R32 ;  /* 0x000d002001007387 */ /* 0x000fe80000100a00 */
[----:B------:R2:W-:Y:S04]  /*3a570*/  STL.64 [R1+0xd08], R34 ;  /* 0x000d082201007387 */ /* 0x0005e80000100a00 */
[----:B------:R-:W-:Y:S04]  /*3a580*/  STL.64 [R1+0xca0], R28 ;  /* 0x000ca01c01007387 */ /* 0x000fe80000100a00 */
[----:B------:R4:W-:Y:S01]  /*3a590*/  STL.64 [R1+0xca8], R30 ;  /* 0x000ca81e01007387 */ /* 0x0009e20000100a00 */
[C---:B--2---:R-:W-:Y:S08]  /*3a5a0*/  HMMA.1688.F32.TF32 R32, R216.reuse, R140, R228 ;  /* 0x0000008cd820723c */ /* 0x044ff000000810e4 */
[C---:B----4-:R-:W-:Y:S11]  /*3a5b0*/  HMMA.1688.F32.TF32 R28, R216.reuse, R136, R212 ;  /* 0x00000088d81c723c */ /* 0x050ff600000810d4 */
[----:B------:R-:W-:Y:S04]  /*3a5c0*/  @!UPT UIADD3 URZ, URZ, URZ, URZ ;  /* 0x0000003f3f3ff290 */ /* 0x000fe8000fffe03f */
[----:B------:R-:W-:Y:S04]  /*3a5d0*/  STL.64 [R1+0xc90], R32 ;  /* 0x000c902001007387 */ /* 0x000fe80000100a00 */
[----:B------:R2:W-:Y:S04]  /*3a5e0*/  STL.64 [R1+0xc98], R34 ;  /* 0x000c982201007387 */ /* 0x0005e80000100a00 */
[----:B------:R-:W-:Y:S04]  /*3a5f0*/  STL.64 [R1+0xc60], R28 ;  /* 0x000c601c01007387 */ /* 0x000fe80000100a00 */
[----:B------:R3:W-:Y:S01]  /*3a600*/  STL.64 [R1+0xc68], R30 ;  /* 0x000c681e01007387 */ /* 0x0007e20000100a00 */
[C---:B--2---:R-:W-:Y:S08]  /*3a610*/  HMMA.1688.F32.TF32 R32, R216.reuse, R4, R248 ;  /* 0x00000004d820723c */ /* 0x044ff000000810f8 */
[C---:B---3--:R-:W-:Y:S01]  /*3a620*/  HMMA.1688.F32.TF32 R28, R216.reuse, R132, R244 ;  /* 0x00000084d81c723c */ /* 0x048fe200000810f4 */
[----:B------:R-:W-:Y:S04]  /*3a630*/  STL.64 [R1+0xc40], R36 ;  /* 0x000c402401007387 */ /* 0x000fe80000100a00 */
[----:B------:R-:W-:Y:S04]  /*3a640*/  STL.64 [R1+0xc48], R38 ;  /* 0x000c482601007387 */ /* 0x000fe80000100a00 */
[----:B------:R-:W2:Y:S06]  /*3a650*/  LDL.LU R236, [R1+0x1d0] ;  /* 0x0001d00001ec7983 */ /* 0x000eac0000300800 */
        /* <DEDUP_REMOVED lines=115> */
[C---:B------:R-:W-:Y:S11]  /*3ad90*/  HMMA.1688.F32.TF32 R104, R216.reuse, R60, R104 ;  /* 0x0000003cd868723c */ /* 0x040ff60000081068 */
        /* <DEDUP_REMOVED lines=20> */
[----:B------:R-:W3:Y:S01]  /*3aee0*/  LDL.LU.64 R244, [R1+0x2b70] ;  /* 0x002b700001f47983 */ /* 0x000ee20000300a00 */
[C---:B------:R-:W-:Y:S08]  /*3aef0*/  HMMA.1688.F32.TF32 R224, R216.reuse, R48, R224 ;  /* 0x00000030d8e0723c */ /* 0x040ff000000810e0 */
[C---:B------:R-:W-:Y:S08]  /*3af00*/  HMMA.1688.F32.TF32 R96, R216.reuse, R44, R96 ;  /* 0x0000002cd860723c */ /* 0x040ff00000081060 */
[C---:B------:R-:W-:Y:S08]  /*3af10*/  HMMA.1688.F32.TF32 R92, R216.reuse, R24, R92 ;  /* 0x00000018d85c723c */ /* 0x040ff0000008105c */
[C---:B------:R-:W-:Y:S08]  /*3af20*/  HMMA.1688.F32.TF32 R88, R216.reuse, R20, R88 ;  /* 0x00000014d858723c */ /* 0x040ff00000081058 */
[C---:B------:R-:W-:Y:S08]  /*3af30*/  HMMA.1688.F32.TF32 R84, R216.reuse, R8, R84 ;  /* 0x00000008d854723c */ /* 0x040ff00000081054 */
[----:B------:R-:W-:Y:S08]  /*3af40*/  HMMA.1688.F32.TF32 R80, R216, R12, R80 ;  /* 0x0000000cd850723c */ /* 0x000ff00000081050 */
        /* <DEDUP_REMOVED lines=33> */
[----:B------:R-:W1:Y:S04]  /*3b160*/  LDS R219, [R240+0x12200] ;  /* 0x01220000f0db7984 */ /* 0x000e680000000800 */
[----:B------:R-:W-:Y:S04]  /*3b170*/  STL.64 [R1+0x810], R68 ;  /* 0x0008104401007387 */ /* 0x000fe80000100a00 */
[----:B------:R1:W-:Y:S04]  /*3b180*/  STL.64 [R1+0x818], R70 ;  /* 0x0008184601007387 */ /* 0x0003e80000100a00 */
[----:B------:R-:W-:Y:S04]  /*3b190*/  STL.64 [R1+0x800], R40 ;  /* 0x0008002801007387 */ /* 0x000fe80000100a00 */
[----:B------:R1:W-:Y:S02]  /*3b1a0*/  STL.64 [R1+0x808], R42 ;  /* 0x0008082a01007387 */ /* 0x0003e40000100a00 */
[C---:B-1----:R-:W-:Y:S02]  /*3b1b0*/  HMMA.1688.F32.TF32 R68, R220.reuse, R56, R108 ;  /* 0x00000038dc44723c */ /* 0x042fe4000008106c */
[----:B------:R-:W-:Y:S04]  /*3b1c0*/  STL.64 [R1+0x7f0], R36 ;  /* 0x0007f02401007387 */ /* 0x000fe80000100a00 */
[----:B------:R1:W-:Y:S02]  /*3b1d0*/  STL.64 [R1+0x7f8], R38 ;  /* 0x0007f82601007387 */ /* 0x0003e40000100a00 */
[C---:B------:R-:W-:Y:S08]  /*3b1e0*/  HMMA.1688.F32.TF32 R40, R220.reuse, R52, R32 ;  /* 0x00000034dc28723c */ /* 0x040ff00000081020 */
[C---:B-1----:R-:W-:Y:S08]  /*3b1f0*/  HMMA.1688.F32.TF32 R36, R220.reuse, R48, R28 ;  /* 0x00000030dc24723c */ /* 0x042ff0000008101c */
        /* <DEDUP_REMOVED lines=14> */
[----:B-1----:R-:W-:Y:S01]  /*3b2e0*/  HMMA.1688.F32.TF32 R28, R220, R12, R248 ;  /* 0x0000000cdc1c723c */ /* 0x002fe200000810f8 */
[----:B------:R-:W-:Y:S04]  /*3b2f0*/  LDS R220, [R3+0x10280] ;  /* 0x0102800003dc7984 */ /* 0x000fe80000000800 */
[----:B------:R-:W-:Y:S04]  /*3b300*/  LDS R222, [R3+0x12280] ;  /* 0x0122800003de7984 */ /* 0x000fe80000000800 */
[----:B------:R1:W-:Y:S04]  /*3b310*/  STL.64 [R1+0x790], R36 ;  /* 0x0007902401007387 */ /* 0x0003e80000100a00 */
[----:B------:R4:W-:Y:S04]  /*3b320*/  STL.64 [R1+0x798], R38 ;  /* 0x0007982601007387 */ /* 0x0009e80000100a00 */
[----:B------:R-:W-:Y:S04]  /*3b330*/  STL.64 [R1+0x780], R32 ;  /* 0x0007802001007387 */ /* 0x000fe80000100a00 */
[----:B------:R-:W-:Y:S01]  /*3b340*/  STL.64 [R1+0x788], R34 ;  /* 0x0007882201007387 */ /* 0x000fe20000100a00 */
[----:B--2---:R-:W-:-:S02]  /*3b350*/  IMAD.MOV.U32 R225, RZ, RZ, R247 ;  /* 0x000000ffffe17224 */ /* 0x004fc400078e00f7 */
[----:B---3--:R-:W-:Y:S01]  /*3b360*/  IMAD.MOV.U32 R224, RZ, RZ, R245 ;  /* 0x000000ffffe07224 */ /* 0x008fe200078e00f5 */
[----:B------:R-:W-:Y:S01]  /*3b370*/  MOV R227, R246 ;  /* 0x000000f600e37202 */ /* 0x000fe20000000f00 */
[----:B------:R-:W2:Y:S01]  /*3b380*/  LDL.LU R245, [R1+0x2b6c] ;  /* 0x002b6c0001f57983 */ /* 0x000ea20000300800 */
[----:B------:R-:W-:-:S03]  /*3b390*/  IMAD.MOV.U32 R226, RZ, RZ, R244 ;  /* 0x000000ffffe27224 */ /* 0x000fc600078e00f4 */
[----:B------:R3:W-:Y:S04]  /*3b3a0*/  STL.64 [R1+0x770], R28 ;  /* 0x0007701c01007387 */ /* 0x0007e80000100a00 */
[----:B------:R1:W-:Y:S04]  /*3b3b0*/  STL.64 [R1+0x778], R30 ;  /* 0x0007781e01007387 */ /* 0x0003e80000100a00 */
[----:B------:R-:W3:Y:S04]  /*3b3c0*/  LDL.LU R247, [R1+0x2b68] ;  /* 0x002b680001f77983 */ /* 0x000ee80000300800 */
[----:B------:R-:W4:Y:S04]  /*3b3d0*/  LDL.LU R244, [R1+0x2b64] ;  /* 0x002b640001f47983 */ /* 0x000f280000300800 */
[----:B------:R-:W4:Y:S04]  /*3b3e0*/  LDL.LU R246, [R1+0x2b60] ;  /* 0x002b600001f67983 */ /* 0x000f280000300800 */
[----:B------:R-:W4:Y:S04]  /*3b3f0*/  LDL.LU R248, [R1+0x20] ;  /* 0x0000200001f87983 */ /* 0x000f280000300800 */
[----:B------:R-:W4:Y:S04]  /*3b400*/  LDL.LU R249, [R1+0x24] ;  /* 0x0000240001f97983 */ /* 0x000f280000300800 */
[----:B------:R-:W4:Y:S04]  /*3b410*/  LDL.LU R250, [R1+0x28] ;  /* 0x0000280001fa7983 */ /* 0x000f280000300800 */
[----:B------:R-:W4:Y:S04]  /*3b420*/  LDL.LU R251, [R1+0x2c] ;  /* 0x00002c0001fb7983 */ /* 0x000f280000300800 */
[----:B------:R-:W-:Y:S04]  /*3b430*/  LDS R221, [R240+0x10280] ;  /* 0x01028000f0dd7984 */ /* 0x000fe80000000800 */
[----:B------:R-:W1:Y:S01]  /*3b440*/  LDS R223, [R240+0x12280] ;  /* 0x01228000f0df7984 */ /* 0x000e620000000800 */
[----:B--2---:R-:W-:Y:S01]  /*3b450*/  MOV R239, R245 ;  /* 0x000000f500ef7202 */ /* 0x004fe20000000f00 */
[----:B---3--:R-:W-:-:S02]  /*3b460*/  IMAD.MOV.U32 R238, RZ, RZ, R247 ;  /* 0x000000ffffee7224 */ /* 0x008fc400078e00f7 */
[----:B----4-:R-:W-:Y:S02]  /*3b470*/  IMAD.MOV.U32 R236, RZ, RZ, R244 ;  /* 0x000000ffffec7224 */ /* 0x010fe400078e00f4 */
[----:B------:R-:W2:Y:S01]  /*3b480*/  LDL.LU R244, [R1+0x2b5c] ;  /* 0x002b5c0001f47983 */ /* 0x000ea20000300800 */
[----:B------:R-:W-:-:S03]  /*3b490*/  IMAD.MOV.U32 R237, RZ, RZ, R246 ;  /* 0x000000ffffed7224 */ /* 0x000fc600078e00f6 */
        /* <DEDUP_REMOVED lines=63> */
[----:B--2---:R-:W-:-:S03]  /*3b890*/  MOV R231, R244 ;  /* 0x000000f400e77202 */ /* 0x004fc60000000f00 */
[----:B------:R-:W2:Y:S01]  /*3b8a0*/  LDL.LU R244, [R1+0x90] ;  /* 0x0000900001f47983 */ /* 0x000ea20000300800 */
[----:B---3--:R-:W-:Y:S02]  /*3b8b0*/  IMAD.MOV.U32 R229, RZ, RZ, R246 ;  /* 0x000000ffffe57224 */ /* 0x008fe400078e00f6 */
[----:B----4-:R-:W-:Y:S02]  /*3b8c0*/  IMAD.MOV.U32 R228, RZ, RZ, R247 ;  /* 0x000000ffffe47224 */ /* 0x010fe400078e00f7 */
[----:B------:R-:W-:Y:S02]  /*3b8d0*/  IMAD.MOV.U32 R230, RZ, RZ, R245 ;  /* 0x000000ffffe67224 */ /* 0x000fe400078e00f5 */
        /* <DEDUP_REMOVED lines=15> */
[C---:B------:R-:W-:Y:S08]  /*3b9d0*/  HMMA.1688.F32.TF32 R112, R216.reuse, R24, R112 ;  /* 0x00000018d870723c */ /* 0x040ff00000081070 */
        /* <DEDUP_REMOVED lines=9> */
[C---:B------:R-:W-:Y:S11]  /*3ba70*/  HMMA.1688.F32.TF32 R88, R216.reuse, R16, R88 ;  /* 0x00000010d858723c */ /* 0x040ff60000081058 */
[----:B------:R-:W-:Y:S04]  /*3ba80*/  @!UPT UIADD3 URZ, URZ, URZ, URZ ;  /* 0x0000003f3f3ff290 */ /* 0x000fe8000fffe03f */
[----:B------:R-:W-:Y:S04]  /*3ba90*/  STL.64 [R1+0x760], R96 ;  /* 0x0007606001007387 */ /* 0x000fe80000100a00 */
[----:B------:R1:W-:Y:S01]  /*3baa0*/  STL.64 [R1+0x768], R98 ;  /* 0x0007686201007387 */ /* 0x0003e20000100a00 */
[C---:B------:R-:W-:Y:S03]  /*3bab0*/  HMMA.1688.F32.TF32 R72, R216.reuse, R64, R72 ;  /* 0x00000040d848723c */ /* 0x040fe60000081048 */
[----:B-1----:R-:W3:Y:S04]  /*3bac0*/  LDL.LU.64 R98, [R1+0x2b48] ;  /* 0x002b480001627983 */ /* 0x002ee80000300a00 */
[----:B------:R-:W3:Y:S04]  /*3bad0*/  LDL.LU.64 R96, [R1+0x2b40] ;  /* 0x002b400001607983 */ /* 0x000ee80000300a00 */
[----:B------:R-:W-:Y:S04]  /*3bae0*/  STL.64 [R1+0x750], R92 ;  /* 0x0007505c01007387 */ /* 0x000fe80000100a00 */
[----:B------:R1:W-:Y:S01]  /*3baf0*/  STL.64 [R1+0x758], R94 ;  /* 0x0007585e01007387 */ /* 0x0003e20000100a00 */
[C---:B------:R-:W-:Y:S03]  /*3bb00*/  HMMA.1688.F32.TF32 R120, R216.reuse, R48, R120 ;  /* 0x00000030d878723c */ /* 0x040fe60000081078 */
[----:B-1----:R-:W3:Y:S04]  /*3bb10*/  LDL.LU.64 R94, [R1+0x2b38] ;  /* 0x002b3800015e7983 */ /* 0x002ee80000300a00 */
[----:B------:R-:W3:Y:S04]  /*3bb20*/  LDL.LU.64 R92, [R1+0x2b30] ;  /* 0x002b3000015c7983 */ /* 0x000ee80000300a00 */
[----:B------:R-:W-:Y:S04]  /*3bb30*/  STL.64 [R1+0x740], R88 ;  /* 0x0007405801007387 */ /* 0x000fe80000100a00 */
[----:B------:R1:W-:Y:S04]  /*3bb40*/  STL.64 [R1+0x748], R90 ;  /* 0x0007485a01007387 */ /* 0x0003e80000100a00 */
[----:B-1----:R-:W3:Y:S04]  /*3bb50*/  LDL.LU.64 R90, [R1+0x2b28] ;  /* 0x002b2800015a7983 */ /* 0x002ee80000300a00 */
[----:B------:R-:W3:Y:S04]  /*3bb60*/  LDL.LU.64 R88, [R1+0x2b20] ;  /* 0x002b200001587983 */ /* 0x000ee80000300a00 */
[----:B------:R-:W-:Y:S04]  /*3bb70*/  STL.64 [R1+0x730], R84 ;  /* 0x0007305401007387 */ /* 0x000fe80000100a00 */
[----:B------:R1:W-:Y:S04]  /*3bb80*/  STL.64 [R1+0x738], R86 ;  /* 0x0007385601007387 */ /* 0x0003e80000100a00 */
        /* <DEDUP_REMOVED lines=8> */
[----:B------:R1:W-:Y:S01]  /*3bc10*/  STL.64 [R1+0x718], R78 ;  /* 0x0007184e01007387 */ /* 0x0003e20000100a00 */
[----:B--2---:R-:W-:Y:S03]  /*3bc20*/  HMMA.1688.F32.TF32 R244, R216, R8, R244 ;  /* 0x00000008d8f4723c */ /* 0x004fe600000810f4 */
        /* <DEDUP_REMOVED lines=37> */
[----:B------:R-:W2:Y:S01]  /*3be80*/  LDL.LU.64 R244, [R1+0x2a60] ;  /* 0x002a600001f47983 */ /* 0x000ea20000300a00 */
[C---:B----4-:R-:W-:Y:S08]  /*3be90*/  HMMA.1688.F32.TF32 R32, R220.reuse, R140, R32 ;  /* 0x0000008cdc20723c */ /* 0x050ff00000081020 */
[C---:B---3--:R-:W-:Y:S08]  /*3bea0*/  HMMA.1688.F32.TF32 R28, R220.reuse, R136, R28 ;  /* 0x00000088dc1c723c */ /* 0x048ff0000008101c */
[C---:B------:R-:W-:Y:S08]  /*3beb0*/  HMMA.1688.F32.TF32 R232, R220.reuse, R16, R232 ;  /* 0x00000010dce8723c */ /* 0x040ff000000810e8 */
[C---:B------:R-:W-:Y:S08]  /*3bec0*/  HMMA.1688.F32.TF32 R228, R220.reuse, R4, R228 ;  /* 0x00000004dce4723c */ /* 0x040ff000000810e4 */
[C---:B------:R-:W-:Y:S08]  /*3bed0*/  HMMA.1688.F32.TF32 R212, R220.reuse, R132, R212 ;  /* 0x00000084dcd4723c */ /* 0x040ff000000810d4 */
[C---:B------:R-:W-:Y:S08]  /*3bee0*/  HMMA.1688.F32.TF32 R236, R220.reuse, R128, R236 ;  /* 0x00000080dcec723c */ /* 0x040ff000000810ec */
[----:B------:R-:W-:Y:S08]  /*3bef0*/  HMMA.1688.F32.TF32 R248, R220, R64, R248 ;  /* 0x00000040dcf8723c */ /* 0x000ff000000810f8 */
[----:B--2---:R-:W-:Y:S01]  /*3bf00*/  HMMA.1688.F32.TF32 R216, R216, R12, R244 ;  /* 0x0000000cd8d8723c */ /* 0x004fe200000810f4 */
[----:B------:R-:W2:Y:S11]  /*3bf10*/  LDL.LU R244, [R1+0x10] ;  /* 0x0000100001f47983 */ /* 0x000eb60000300800 */
[----:B------:R-:W-:Y:S11]  /*3bf20*/  @!UPT UIADD3 URZ, URZ, URZ, URZ ;  /* 0x0000003f3f3ff290 */ /* 0x000ff6000fffe03f */
[----:B------:R-:W-:Y:S04]  /*3bf30*/  STL.64 [R1+0x670], R216 ;  /* 0x000670d801007387 */ /* 0x000fe80000100a00 */
[----:B------:R-:W-:Y:S04]  /*3bf40*/  STL.64 [R1+0x678], R218 ;  /* 0x000678da01007387 */ /* 0x000fe80000100a00 */
[----:B------:R-:W2:Y:S04]  /*3bf50*/  LDL.LU R245, [R1+0x14] ;  /* 0x0000140001f57983 */ /* 0x000ea80000300800 */
[----:B------:R-:W2:Y:S04]  /*3bf60*/  LDL.LU R246, [R1+0x18] ;  /* 0x0000180001f67983 */ /* 0x000ea80000300800 */
[----:B------:R-:W2:Y:S04]  /*3bf70*/  LDL.LU R247, [R1+0x1c] ;  /* 0x00001c0001f77983 */ /* 0x000ea80000300800 */
[----:B------:R-:W-:Y:S04]  /*3bf80*/  STL.64 [R1+0x660], R32 ;  /* 0x0006602001007387 */ /* 0x000fe80000100a00 */
[----:B------:R1:W-:Y:S01]  /*3bf90*/  STL.64 [R1+0x668], R34 ;  /* 0x0006682201007387 */ /* 0x0003e20000100a00 */
[C---:B------:R-:W-:Y:S03]  /*3bfa0*/  HMMA.1688.F32.TF32 R224, R220.reuse, R56, R224 ;  /* 0x00000038dce0723c */ /* 0x040fe600000810e0 */
[----:B------:R-:W-:Y:S04]  /*3bfb0*/  LDS R216, [R3+0x10300] ;  /* 0x0103000003d87984 */ /* 0x000fe80000000800 */
[----:B------:R-:W-:Y:S04]  /*3bfc0*/  LDS R218, [R3+0x12300] ;  /* 0x0123000003da7984 */ /* 0x000fe80000000800 */
[----:B-1----:R-:W3:Y:S04]  /*3bfd0*/  LDL.LU.64 R34, [R1+0x2a58] ;  /* 0x002a580001227983 */ /* 0x002ee80000300a00 */
[----:B------:R-:W3:Y:S04]  /*3bfe0*/  LDL.LU.64 R32, [R1+0x2a50] ;  /* 0x002a500001207983 */ /* 0x000ee80000300a00 */
[----:B------:R-:W-:Y:S04]  /*3bff0*/  STL.64 [R1+0x650], R28 ;  /* 0x0006501c01007387 */ /* 0x000fe80000100a00 */
[----:B------:R1:W-:Y:S04]  /*3c000*/  STL.64 [R1+0x658], R30 ;  /* 0x0006581e01007387 */ /* 0x0003e80000100a00 */
[----:B------:R-:W-:Y:S04]  /*3c010*/  LDS R217, [R240+0x10300] ;  /* 0x01030000f0d97984 */ /* 0x000fe80000000800 */
[----:B------:R-:W4:Y:S04]  /*3c020*/  LDS R219, [R240+0x12300] ;  /* 0x01230000f0db7984 */ /* 0x000f280000000800 */
        /* <DEDUP_REMOVED lines=21> */
[----:B------:R-:W4:Y:S01]  /*3c180*/  LDL.LU.64 R248, [R1+0x29f0] ;  /* 0x0029f00001f87983 */ /* 0x000f220000300a00 */
[C---:B--2---:R-:W-:Y:S11]  /*3c190*/  HMMA.1688.F32.TF32 R244, R220.reuse, R60, R244 ;  /* 0x0000003cdcf4723c */ /* 0x044ff600000810f4 */
[----:B------:R-:W-:Y:S11]  /*3c1a0*/  @!UPT UIADD3 URZ, URZ, URZ, URZ ;  /* 0x0000003f3f3ff290 */ /* 0x000ff6000fffe03f */
[----:B------:R-:W-:Y:S01]  /*3c1b0*/  @!UPT UIADD3 URZ, URZ, URZ, URZ ;  /* 0x0000003f3f3ff290 */ /* 0x000fe2000fffe03f */
[----:B------:R-:W-:Y:S04]  /*3c1c0*/  STL.64 [R1+0x5f0], R244 ;  /* 0x0005f0f401007387 */ /* 0x000fe80000100a00 */
[----:B------:R-:W-:Y:S04]  /*3c1d0*/  STL.64 [R1+0x5f8], R246 ;  /* 0x0005f8f601007387 */ /* 0x000fe80000100a00 */
[----:B------:R-:W-:Y:S04]  /*3c1e0*/  STL.64 [R1+0x5e0], R224 ;  /* 0x0005e0e001007387 */ /* 0x000fe80000100a00 */
[----:B------:R1:W-:Y:S01]  /*3c1f0*/  STL.64 [R1+0x5e8], R226 ;  /* 0x0005e8e201007387 */ /* 0x0003e20000100a00 */
[C---:B---3--:R-:W-:Y:S08]  /*3c200*/  HMMA.1688.F32.TF32 R32, R220.reuse, R12, R32 ;  /* 0x0000000cdc20723c */ /* 0x048ff00000081020 */
[C---:B----4-:R-:W-:Y:S08]  /*3c210*/  HMMA.1688.F32.TF32 R228, R220.reuse, R24, R228 ;  /* 0x00000018dce4723c */ /* 0x050ff000000810e4 */
[C---:B------:R-:W-:Y:S08]  /*3c220*/  HMMA.1688.F32.TF32 R212, R220.reuse, R44, R212 ;  /* 0x0000002cdcd4723c */ /* 0x040ff000000810d4 */
[C---:B-1----:R-:W-:Y:S01]  /*3c230*/  HMMA.1688.F32.TF32 R224, R220.reuse, R48, R236 ;  /* 0x00000030dce0723c */ /* 0x042fe200000810ec */
[----:B------:R-:W-:Y:S04]  /*3c240*/  LDS R236, [R3+0x10400] ;  /* 0x0104000003ec7984 */ /* 0x000fe80000000800 */
[----:B------:R-:W-:Y:S04]  /*3c250*/  LDS R238, [R3+0x12400] ;  /* 0x0124000003ee7984 */ /* 0x000fe80000000800 */
[----:B------:R-:W-:Y:S04]  /*3c260*/  LDS R237, [R240+0x10400] ;  /* 0x01040000f0ed7984 */ /* 0x000fe80000000800 */
[----:B------:R-:W-:Y:S01]  /*3c270*/  LDS R239, [R240+0x12400] ;  /* 0x01240000f0ef7984 */ /* 0x000fe20000000800 */
[C---:B------:R-:W-:Y:S11]  /*3c280*/  HMMA.1688.F32.TF32 R244, R220.reuse, R52, R248 ;  /* 0x00000034dcf4723c */ /* 0x040ff600000810f8 */
[----:B------:R-:W-:Y:S11]  /*3c290*/  @!UPT UIADD3 URZ, URZ, URZ, URZ ;  /* 0x0000003f3f3ff290 */ /* 0x000ff6000fffe03f */
[----:B------:R-:W-:Y:S01]  /*3c2a0*/  @!UPT UIADD3 URZ, URZ, URZ, URZ ;  /* 0x0000003f3f3ff290 */ /* 0x000fe2000fffe03f */
[----:B------:R-:W-:Y:S04]  /*3c2b0*/  STL.64 [R1+0x5d0], R244 ;  /* 0x0005d0f401007387 */ /* 0x000fe80000100a00 */
[----:B------:R-:W-:Y:S04]  /*3c2c0*/  STL.64 [R1+0x5d8], R246 ;  /* 0x0005d8f601007387 */ /* 0x000fe80000100a00 */
        /* <DEDUP_REMOVED lines=28> */
[C---:B-1----:R-:W-:Y:S08]  /*3c490*/  HMMA.1688.F32.TF32 R108, R216.reuse, R132, R36 ;  /* 0x00000084d86c723c */ /* 0x042ff00000081024 */
[----:B------:R-:W-:Y:S01]  /*3c4a0*/  STL.64 [R1+0x530], R32 ;  /* 0x0005302001007387 */ /* 0x000fe20000100a00 */
[C---:B------:R-:W-:Y:S03]  /*3c4b0*/  HMMA.1688.F32.TF32 R36, R216.reuse, R128, R40 ;  /* 0x00000080d824723c */ /* 0x040fe60000081028 */
[----:B------:R1:W-:Y:S05]  /*3c4c0*/  STL.64 [R1+0x538], R34 ;  /* 0x0005382201007387 */ /* 0x0003ea0000100a00 */
[C---:B-1----:R-:W-:Y:S06]  /*3c4d0*/  HMMA.1688.F32.TF32 R32, R216.reuse, R64, R68 ;  /* 0x00000040d820723c */ /* 0x042fec0000081044 */
[----:B------:R-:W-:Y:S04]  /*3c4e0*/  STL.64 [R1+0x520], R108 ;  /* 0x0005206c01007387 */ /* 0x000fe80000100a00 */
[----:B------:R-:W-:Y:S01]  /*3c4f0*/  STL.64 [R1+0x528], R110 ;  /* 0x0005286e01007387 */ /* 0x000fe20000100a00 */
[C---:B------:R-:W-:Y:S04]  /*3c500*/  HMMA.1688.F32.TF32 R40, R216.reuse, R60, R72 ;  /* 0x0000003cd828723c */ /* 0x040fe80000081048 */
[----:B------:R-:W-:Y:S04]  /*3c510*/  STL.64 [R1+0x510], R36 ;  /* 0x0005102401007387 */ /* 0x000fe80000100a00 */
[----:B------:R1:W-:Y:S04]  /*3c520*/  STL.64 [R1+0x518], R38 ;  /* 0x0005182601007387 */ /* 0x0003e80000100a00 */
[----:B------:R-:W-:Y:S01]  /*3c530*/  STL.64 [R1+0x500], R32 ;  /* 0x0005002001007387 */ /* 0x000fe20000100a00 */
[----:B-1----:R-:W-:Y:S03]  /*3c540*/  HMMA.1688.F32.TF32 R36, R216, R56, R76 ;  /* 0x00000038d824723c */ /* 0x002fe6000008104c */
[----:B------:R1:W-:Y:S01]  /*3c550*/  STL.64 [R1+0x508], R34 ;  /* 0x0005082201007387 */ /* 0x0003e20000100a00 */
[----:B------:R-:W-:-:S02]  /*3c560*/  IMAD.MOV.U32 R230, RZ, RZ, R206 ;  /* 0x000000ffffe67224 */ /* 0x000fc400078e00ce */
[----:B------:R-:W-:Y:S01]  /*3c570*/  IMAD.MOV.U32 R231, RZ, RZ, R207 ;  /* 0x000000ffffe77224 */ /* 0x000fe200078e00cf */
[----:B------:R-:W-:Y:S01]  /*3c580*/  MOV R235, R204 ;  /* 0x000000cc00eb7202 */ /* 0x000fe20000000f00 */
[----:B------:R-:W-:Y:S01]  /*3c590*/  IMAD.MOV.U32 R234, RZ, RZ, R205 ;  /* 0x000000ffffea7224 */ /* 0x000fe200078e00cd */
[----:B------:R-:W-:Y:S01]  /*3c5a0*/  MOV R223, R208 ;  /* 0x000000d000df7202 */ /* 0x000fe20000000f00 */
[----:B------:R-:W-:Y:S01]  /*3c5b0*/  IMAD.MOV.U32 R244, RZ, RZ, R209 ;  /* 0x000000fffff47224 */ /* 0x000fe200078e00d1 */
[----:B------:R-:W-:Y:S01]  /*3c5c0*/  LDS R76, [R3+0x10580] ;  /* 0x01058000034c7984 */ /* 0x000fe20000000800 */
[C---:B-1----:R-:W-:Y:S03]  /*3c5d0*/  HMMA.1688.F32.TF32 R32, R216.reuse, R52, R80 ;  /* 0x00000034d820723c */ /* 0x042fe60000081050 */
[----:B------:R-:W-:Y:S04]  /*3c5e0*/  STL.64 [R1+0x4f0], R40 ;  /* 0x0004f02801007387 */ /* 0x000fe80000100a00 */
[----:B------:R1:W-:Y:S04]  /*3c5f0*/  STL.64 [R1+0x4f8], R42 ;  /* 0x0004f82a01007387 */ /* 0x0003e80000100a00 */
[----:B------:R-:W-:Y:S04]  /*3c600*/  STL.64 [R1+0x4e0], R36 ;  /* 0x0004e02401007387 */ /* 0x000fe80000100a00 */
[----:B------:R3:W-:Y:S01]  /*3c610*/  STL.64 [R1+0x4e8], R38 ;  /* 0x0004e82601007387 */ /* 0x0007e20000100a00 */
[----:B-1----:R-:W-:Y:S01]  /*3c620*/  HMMA.1688.F32.TF32 R40, R216, R48, R84 ;  /* 0x00000030d828723c */ /* 0x002fe20000081054 */
[----:B------:R-:W-:-:S02]  /*3c630*/  IMAD.MOV.U32 R245, RZ, RZ, R210 ;  /* 0x000000fffff57224 */ /* 0x000fc400078e00d2 */
[----:B------:R-:W-:Y:S04]  /*3c640*/  LDS R78, [R3+0x12580] ;  /* 0x01258000034e7984 */ /* 0x000fe80000000800 */
[----:B------:R-:W-:Y:S01]  /*3c650*/  STL.64 [R1+0x4d0], R32 ;  /* 0x0004d02001007387 */ /* 0x000fe20000100a00 */
[----:B---3--:R-:W-:Y:S03]  /*3c660*/  HMMA.1688.F32.TF32 R36, R216, R44, R88 ;  /* 0x0000002cd824723c */ /* 0x008fe60000081058 */
[----:B------:R1:W-:Y:S01]  /*3c670*/  STL.64 [R1+0x4d8], R34 ;  /* 0x0004d82201007387 */ /* 0x0003e20000100a00 */
[----:B------:R-:W-:-:S03]  /*3c680*/  IMAD.MOV.U32 R246, RZ, RZ, R211 ;  /* 0x000000fffff67224 */ /* 0x000fc600078e00d3 */
[----:B------:R-:W-:Y:S04]  /*3c690*/  LDS R77, [R240+0x10580] ;  /* 0x01058000f04d7984 */ /* 0x000fe80000000800 */
[----:B------:R-:W-:Y:S01]  /*3c6a0*/  LDS R79, [R240+0x12580] ;  /* 0x01258000f04f7984 */ /* 0x000fe20000000800 */
[C---:B-1----:R-:W-:Y:S03]  /*3c6b0*/  HMMA.1688.F32.TF32 R32, R216.reuse, R24, R92 ;  /* 0x00000018d820723c */ /* 0x042fe6000008105c */
[----:B------:R-:W-:Y:S04]  /*3c6c0*/  STL.64 [R1+0x4c0], R40 ;  /* 0x0004c02801007387 */ /* 0x000fe80000100a00 */
[----:B------:R1:W-:Y:S04]  /*3c6d0*/  STL.64 [R1+0x4c8], R42 ;  /* 0x0004c82a01007387 */ /* 0x0003e80000100a00 */
[----:B------:R-:W-:Y:S04]  /*3c6e0*/  STL.64 [R1+0x4b0], R36 ;  /* 0x0004b02401007387 */ /* 0x000fe80000100a00 */
[----:B------:R3:W-:Y:S01]  /*3c6f0*/  STL.64 [R1+0x4b8], R38 ;  /* 0x0004b82601007387 */ /* 0x0007e20000100a00 */
[C---:B-1----:R-:W-:Y:S07]  /*3c700*/  HMMA.1688.F32.TF32 R40, R216.reuse, R20, R96 ;  /* 0x00000014d828723c */ /* 0x042fee0000081060 */
[----:B------:R-:W-:Y:S01]  /*3c710*/  STL.64 [R1+0x4a0], R32 ;  /* 0x0004a02001007387 */ /* 0x000fe20000100a00 */
[C---:B---3--:R-:W-:Y:S03]  /*3c720*/  HMMA.1688.F32.TF32 R36, R216.reuse, R8, R100 ;  /* 0x00000008d824723c */ /* 0x048fe60000081064 */
[----:B------:R1:W-:Y:S05]  /*3c730*/  STL.64 [R1+0x4a8], R34 ;  /* 0x0004a82201007387 */ /* 0x0003ea0000100a00 */
[----:B-1----:R-:W-:Y:S07]  /*3c740*/  HMMA.1688.F32.TF32 R32, R216, R12, R104 ;  /* 0x0000000cd820723c */ /* 0x002fee0000081068 */
[----:B------:R-:W-:Y:S04]  /*3c750*/  STL.64 [R1+0x490], R40 ;  /* 0x0004902801007387 */ /* 0x000fe80000100a00 */
[----:B------:R2:W-:Y:S04]  /*3c760*/  STL.64 [R1+0x498], R42 ;  /* 0x0004982a01007387 */ /* 0x0005e80000100a00 */
[----:B------:R-:W-:Y:S04]  /*3c770*/  STL.64 [R1+0x480], R36 ;  /* 0x0004802401007387 */ /* 0x000fe80000100a00 */
[----:B------:R1:W-:Y:S01]  /*3c780*/  STL.64 [R1+0x488], R38 ;  /* 0x0004882601007387 */ /* 0x0003e20000100a00 */
[C---:B--2---:R-:W-:Y:S03]  /*3c790*/  HMMA.1688.F32.TF32 R40, R28.reuse, R140, R188 ;  /* 0x0000008c1c28723c */ /* 0x044fe600000810bc */
[----:B------:R-:W-:Y:S05]  /*3c7a0*/  STL.64 [R1+0x470], R32 ;  /* 0x0004702001007387 */ /* 0x000fea0000100a00 */
[C---:B-1----:R-:W-:Y:S01]  /*3c7b0*/  HMMA.1688.F32.TF32 R36, R28.reuse, R136, R192 ;  /* 0x000000881c24723c */ /* 0x042fe200000810c0 */
        /* <DEDUP_REMOVED lines=37> */
[C---:B-1----:R-:W-:Y:S08]  /*3ca10*/  HMMA.1688.F32.TF32 R32, R28.reuse, R8, R180 ;  /* 0x000000081c20723c */ /* 0x042ff000000810b4 */
[----:B------:R-:W-:Y:S01]  /*3ca20*/  HMMA.1688.F32.TF32 R28, R28, R12, R184 ;  /* 0x0000000c1c1c723c */ /* 0x000fe200000810b8 */
[----:B------:R-:W-:Y:S04]  /*3ca30*/  STL.64 [R1+0x3a0], R40 ;  /* 0x0003a02801007387 */ /* 0x000fe80000100a00 */
[----:B------:R-:W-:Y:S04]  /*3ca40*/  STL.64 [R1+0x3a8], R42 ;  /* 0x0003a82a01007387 */ /* 0x000fe80000100a00 */
[----:B------:R1:W-:Y:S04]  /*3ca50*/  STL.64 [R1+0x380], R36 ;  /* 0x0003802401007387 */ /* 0x0003e80000100a00 */
[----:B------:R2:W-:Y:S04]  /*3ca60*/  STL.64 [R1+0x388], R38 ;  /* 0x0003882601007387 */ /* 0x0005e80000100a00 */
[----:B------:R-:W3:Y:S04]  /*3ca70*/  LDL.LU R228, [R1+0x8b0] ;  /* 0x0008b00001e47983 */ /* 0x000ee80000300800 */
[----:B------:R-:W-:Y:S04]  /*3ca80*/  STL.64 [R1+0x370], R32 ;  /* 0x0003702001007387 */ /* 0x000fe80000100a00 */
[----:B------:R-:W-:Y:S04]  /*3ca90*/  STL.64 [R1+0x378], R34 ;  /* 0x0003782201007387 */ /* 0x000fe80000100a00 */
[----:B------:R-:W-:Y:S04]  /*3caa0*/  STL.64 [R1+0x1d0], R28 ;  /* 0x0001d01c01007387 */ /* 0x000fe80000100a00 */
[----:B------:R4:W-:Y:S04]  /*3cab0*/  STL.64 [R1+0x1d8], R30 ;  /* 0x0001d81e01007387 */ /* 0x0009e80000100a00 */
[----:B------:R-:W3:Y:S04]  /*3cac0*/  LDL.LU R229, [R1+0x8b4] ;  /* 0x0008b40001e57983 */ /* 0x000ee80000300800 */
[----:B------:R-:W2:Y:S04]  /*3cad0*/  LDL.LU R206, [R1+0x29e8] ;  /* 0x0029e80001ce7983 */ /* 0x000ea80000300800 */
        /* <DEDUP_REMOVED lines=11> */
[----:B--2---:R-:W-:-:S02]  /*3cb90*/  IMAD.MOV.U32 R111, RZ, RZ, R206 ;  /* 0x000000ffff6f7224 */ /* 0x004fc400078e00ce */
[----:B---3--:R-:W-:Y:S02]  /*3cba0*/  IMAD.MOV.U32 R110, RZ, RZ, R207 ;  /* 0x000000ffff6e7224 */ /* 0x008fe400078e00cf */
[----:B------:R-:W2:Y:S04]  /*3cbb0*/  LDL.LU R207, [R1+0x29d8] ;  /* 0x0029d80001cf7983 */ /* 0x000ea80000300800 */
[----:B------:R-:W3:Y:S01]  /*3cbc0*/  LDL.LU R206, [R1+0x29d4] ;  /* 0x0029d40001ce7983 */ /* 0x000ee20000300800 */
[----:B----4-:R-:W-:-:S03]  /*3cbd0*/  IMAD.MOV.U32 R112, RZ, RZ, R205 ;  /* 0x000000ffff707224 */ /* 0x010fc600078e00cd */
[----:B------:R-:W4:Y:S01]  /*3cbe0*/  LDL.LU R205, [R1+0x29d0] ;  /* 0x0029d00001cd7983 */ /* 0x000f220000300800 */
[----:B------:R-:W-:-:S03]  /*3cbf0*/  MOV R113, R204 ;  /* 0x000000cc00717202 */ /* 0x000fc60000000f00 */
[----:B------:R-:W2:Y:S04]  /*3cc00*/  LDL.LU R204, [R1+0x29cc] ;  /* 0x0029cc0001cc7983 */ /* 0x000ea80000300800 */
[----:B------:R-:W2:Y:S04]  /*3cc10*/  LDL.LU R114, [R1+0x308] ;  /* 0x0003080001727983 */ /* 0x000ea80000300800 */
[----:B------:R-:W2:Y:S04]  /*3cc20*/  LDL.LU R115, [R1+0x30c] ;  /* 0x00030c0001737983 */ /* 0x000ea80000300800 */
[----:B------:R-:W2:Y:S01]  /*3cc30*/  LDL.LU R120, [R1+0x190] ;  /* 0x0001900001787983 */ /* 0x000ea20000300800 */
[----:B---3--:R-:W-:-:S03]  /*3cc40*/  IMAD.MOV.U32 R121, RZ, RZ, R206 ;  /* 0x000000ffff797224 */ /* 0x008fc600078e00ce */
[----:B------:R-:W3:Y:S01]  /*3cc50*/  LDL.LU R206, [R1+0x29c8] ;  /* 0x0029c80001ce7983 */ /* 0x000ee20000300800 */
[----:B----4-:R-:W-:-:S03]  /*3cc60*/  IMAD.MOV.U32 R122, RZ, RZ, R205 ;  /* 0x000000ffff7a7224 */ /* 0x010fc600078e00cd */
[----:B------:R-:W4:Y:S01]  /*3cc70*/  LDL.LU R205, [R1+0x29c4] ;  /* 0x0029c40001cd7983 */ /* 0x000f220000300800 */
[----:B--2---:R-:W-:-:S03]  /*3cc80*/  IMAD.MOV.U32 R123, RZ, RZ, R204 ;  /* 0x000000ffff7b7224 */ /* 0x004fc600078e00cc */
[----:B------:R-:W2:Y:S04]  /*3cc90*/  LDL.LU R204, [R1+0x29c0] ;  /* 0x0029c00001cc7983 */ /* 0x000ea80000300800 */
[----:B-1----:R-:W2:Y:S04]  /*3cca0*/  LDL.LU R36, [R1+0x180] ;  /* 0x0001800001247983 */ /* 0x002ea80000300800 */
[----:B------:R-:W2:Y:S04]  /*3ccb0*/  LDL.LU R37, [R1+0x184] ;  /* 0x0001840001257983 */ /* 0x000ea80000300800 */
[----:B------:R-:W2:Y:S04]  /*3ccc0*/  LDL.LU R38, [R1+0x188] ;  /* 0x0001880001267983 */ /* 0x000ea80000300800 */
[----:B------:R-:W2:Y:S04]  /*3ccd0*/  LDL.LU R39, [R1+0x18c] ;  /* 0x00018c0001277983 */ /* 0x000ea80000300800 */
[----:B------:R-:W2:Y:S01]  /*3cce0*/  LDL.LU R40, [R1+0x170] ;  /* 0x0001700001287983 */ /* 0x000ea20000300800 */
[----:B------:R-:W-:-:S02]  /*3ccf0*/  IMAD.MOV.U32 R116, RZ, RZ, R207 ;  /* 0x000000ffff747224 */ /* 0x000fc400078e00cf */
[----:B---3--:R-:W-:Y:S02]  /*3cd00*/  IMAD.MOV.U32 R43, RZ, RZ, R206 ;  /* 0x000000ffff2b7224 */ /* 0x008fe400078e00ce */
[----:B----4-:R-:W-:Y:S01]  /*3cd10*/  IMAD.MOV.U32 R42, RZ, RZ, R205 ;  /* 0x000000ffff2a7224 */ /* 0x010fe200078e00cd */
[----:B--2---:R-:W-:Y:S02]  /*3cd20*/  MOV R41, R204 ;  /* 0x000000cc00297202 */ /* 0x004fe40000000f00 */
        /* <DEDUP_REMOVED lines=8> */
[----:B------:R-:W4:Y:S04]  /*3cdb0*/  LDL.LU R117, [R1+0x2e4] ;  /* 0x0002e40001757983 */ /* 0x000f280000300800 */
[----:B------:R-:W4:Y:S04]  /*3cdc0*/  LDL.LU R118, [R1+0x2e8] ;  /* 0x0002e80001767983 */ /* 0x000f280000300800 */
[----:B------:R-:W4:Y:S04]  /*3cdd0*/  LDL.LU R119, [R1+0x2ec] ;  /* 0x0002ec0001777983 */ /* 0x000f280000300800 */
[----:B------:R-:W3:Y:S01]  /*3cde0*/  LDL.LU R248, [R1+0x8e0] ;  /* 0x0008e00001f87983 */ /* 0x000ee20000300800 */
[C---:B--2---:R-:W-:Y:S11]  /*3cdf0*/  HMMA.1688.F32.TF32 R28, R236.reuse, R140, R204 ;  /* 0x0000008cec1c723c */ /* 0x044ff600000810cc */
[----:B------:R-:W-:Y:S11]  /*3ce00*/  @!UPT UIADD3 URZ, URZ, URZ, URZ ;  /* 0x0000003f3f3ff290 */ /* 0x000ff6000fffe03f */
[----:B------:R-:W-:Y:S01]  /*3ce10*/  @!UPT UIADD3 URZ, URZ, URZ, URZ ;  /* 0x0000003f3f3ff290 */ /* 0x000fe2000fffe03f */
        /* <DEDUP_REMOVED lines=18> */
[----:B------:R-:W4:Y:S04]  /*3cf40*/  LDL.LU R225, [R1+0x894] ;  /* 0x0008940001e17983 */ /* 0x000f280000300800 */
[----:B------:R-:W4:Y:S04]  /*3cf50*/  LDL.LU R226, [R1+0x898] ;  /* 0x0008980001e27983 */ /* 0x000f280000300800 */
[----:B------:R-:W4:Y:S01]  /*3cf60*/  LDL.LU R227, [R1+0x89c] ;  /* 0x00089c0001e37983 */ /* 0x000f220000300800 */
[C---:B---3--:R-:W-:Y:S08]  /*3cf70*/  HMMA.1688.F32.TF32 R72, R236.reuse, R16, R68 ;  /* 0x00000010ec48723c */ /* 0x048ff00000081044 */
[C---:B------:R-:W-:Y:S08]  /*3cf80*/  HMMA.1688.F32.TF32 R68, R236.reuse, R4, R40 ;  /* 0x00000004ec44723c */ /* 0x040ff00000081028 */
[C---:B------:R-:W-:Y:S08]  /*3cf90*/  HMMA.1688.F32.TF32 R40, R236.reuse, R128, R120 ;  /* 0x00000080ec28723c */ /* 0x040ff00000081078 */
[C---:B-1----:R-:W-:Y:S01]  /*3cfa0*/  HMMA.1688.F32.TF32 R28, R236.reuse, R136, R208 ;  /* 0x00000088ec1c723c */ /* 0x042fe200000810d0 */
[----:B------:R-:W-:Y:S04]  /*3cfb0*/  LDS R208, [R3+0x10680] ;  /* 0x0106800003d07984 */ /* 0x000fe80000000800 */
[----:B------:R-:W-:Y:S03]  /*3cfc0*/  LDS R210, [R3+0x12680] ;  /* 0x0126800003d27984 */ /* 0x000fe60000000800 */
[C---:B--2---:R-:W-:Y:S01]  /*3cfd0*/  HMMA.1688.F32.TF32 R248, R236.reuse, R20, R248 ;  /* 0x00000014ecf8723c */ /* 0x044fe200000810f8 */
[----:B------:R-:W-:Y:S04]  /*3cfe0*/  LDS R209, [R240+0x10680] ;  /* 0x01068000f0d17984 */ /* 0x000fe80000000800 */
[----:B------:R-:W-:Y:S10]  /*3cff0*/  LDS R211, [R240+0x12680] ;  /* 0x01268000f0d37984 */ /* 0x000ff40000000800 */
[----:B------:R-:W-:Y:S04]  /*3d000*/  STL.64 [R1+0xb0], R28 ;  /* 0x0000b01c01007387 */ /* 0x000fe80000100a00 */
[----:B------:R1:W-:Y:S02]  /*3d010*/  STL.64 [R1+0xb8], R30 ;  /* 0x0000b81e01007387 */ /* 0x0003e40000100a00 */
[C---:B-1----:R-:W-:Y:S02]  /*3d020*/  HMMA.1688.F32.TF32 R28, R236.reuse, R132, R36 ;  /* 0x00000084ec1c723c */ /* 0x042fe40000081024 */
[----:B------:R-:W-:Y:S04]  /*3d030*/  STL.64 [R1+0xa0], R72 ;  /* 0x0000a04801007387 */ /* 0x000fe80000100a00 */
[----:B------:R-:W-:Y:S04]  /*3d040*/  STL.64 [R1+0xa8], R74 ;  /* 0x0000a84a01007387 */ /* 0x000fe80000100a00 */
[----:B------:R-:W-:Y:S01]  /*3d050*/  STL.64 [R1+0x90], R68 ;  /* 0x0000904401007387 */ /* 0x000fe20000100a00 */
[C---:B----4-:R-:W-:Y:S03]  /*3d060*/  HMMA.1688.F32.TF32 R36, R236.reuse, R64, R116 ;  /* 0x00000040ec24723c */ /* 0x050fe60000081074 */
[----:B------:R-:W-:Y:S09]  /*3d070*/  STL.64 [R1+0x98], R70 ;  /* 0x0000984601007387 */ /* 0x000ff20000100a00 */
[----:B------:R-:W-:Y:S04]  /*3d080*/  STL.64 [R1+0x80], R28 ;  /* 0x0000801c01007387 */ /* 0x000fe80000100a00 */
[----:B------:R1:W-:Y:S02]  /*3d090*/  STL.64 [R1+0x88], R30 ;  /* 0x0000881e01007387 */ /* 0x0003e40000100a00 */
[C---:B-1----:R-:W-:Y:S02]  /*3d0a0*/  HMMA.1688.F32.TF32 R28, R236.reuse, R60, R112 ;  /* 0x0000003cec1c723c */ /* 0x042fe40000081070 */
[----:B------:R-:W-:Y:S04]  /*3d0b0*/  STL.64 [R1+0x70], R40 ;  /* 0x0000702801007387 */ /* 0x000fe80000100a00 */
[----:B------:R1:W-:Y:S04]  /*3d0c0*/  STL.64 [R1+0x78], R42 ;  /* 0x0000782a01007387 */ /* 0x0003e80000100a00 */
[----:B------:R-:W-:Y:S04]  /*3d0d0*/  STL.64 [R1+0x60], R36 ;  /* 0x0000602401007387 */ /* 0x000fe80000100a00 */
[----:B------:R2:W-:Y:S01]  /*3d0e0*/  STL.64 [R1+0x68], R38 ;  /* 0x0000682601007387 */ /* 0x0005e20000100a00 */
[C---:B-1----:R-:W-:Y:S08]  /*3d0f0*/  HMMA.1688.F32.TF32 R40, R236.reuse, R56, R108 ;  /* 0x00000038ec28723c */ /* 0x042ff0000008106c */
[----:B------:R-:W-:Y:S01]  /*3d100*/  STL.64 [R1+0x50], R28 ;  /* 0x0000501c01007387 */ /* 0x000fe20000100a00 */
[C---:B--2---:R-:W-:Y:S03]  /*3d110*/  HMMA.1688.F32.TF32 R36, R236.reuse, R52, R232 ;  /* 0x00000034ec24723c */ /* 0x044fe600000810e8 */
[----:B------:R1:W-:Y:S05]  /*3d120*/  STL.64 [R1+0x58], R30 ;  /* 0x0000581e01007387 */ /* 0x0003ea0000100a00 */
[C---:B-1----:R-:W-:Y:S06]  /*3d130*/  HMMA.1688.F32.TF32 R28, R236.reuse, R48, R228 ;  /* 0x00000030ec1c723c */ /* 0x042fec00000810e4 */
        /* <DEDUP_REMOVED lines=8> */
[----:B------:R-:W2:Y:S01]  /*3d1c0*/  LDL.LU R234, [R1+0x918] ;  /* 0x0009180001ea7983 */ /* 0x000ea20000300800 */
[C---:B-1----:R-:W-:Y:S03]  /*3d1d0*/  HMMA.1688.F32.TF32 R28, R236.reuse, R44, R212 ;  /* 0x0000002cec1c723c */ /* 0x042fe600000810d4 */
[----:B------:R-:W2:Y:S04]  /*3d1e0*/  LDL.LU R235, [R1+0x91c] ;  /* 0x00091c0001eb7983 */ /* 0x000ea80000300800 */
[----:B------:R-:W3:Y:S04]  /*3d1f0*/  LDL.LU R228, [R1+0x930] ;  /* 0x0009300001e47983 */ /* 0x000ee80000300800 */
[----:B------:R-:W3:Y:S04]  /*3d200*/  LDL.LU R229, [R1+0x934] ;  /* 0x0009340001e57983 */ /* 0x000ee80000300800 */
[----:B------:R-:W3:Y:S04]  /*3d210*/  LDL.LU R230, [R1+0x938] ;  /* 0x0009380001e67983 */ /* 0x000ee80000300800 */
[----:B------:R-:W3:Y:S04]  /*3d220*/  LDL.LU R231, [R1+0x93c] ;  /* 0x00093c0001e77983 */ /* 0x000ee80000300800 */
[----:B------:R-:W4:Y:S04]  /*3d230*/  LDL.LU R212, [R1+0x940] ;  /* 0x0009400001d47983 */ /* 0x000f280000300800 */
[----:B------:R-:W-:Y:S04]  /*3d240*/  STL.64 [R1+0x10], R28 ;  /* 0x0000101c01007387 */ /* 0x000fe80000100a00 */
[----:B------:R1:W-:Y:S01]  /*3d250*/  STL.64 [R1+0x18], R30 ;  /* 0x0000181e01007387 */ /* 0x0003e20000100a00 */
[C---:B------:R-:W-:Y:S03]  /*3d260*/  HMMA.1688.F32.TF32 R244, R236.reuse, R8, R244 ;  /* 0x00000008ecf4723c */ /* 0x040fe600000810f4 */
[----:B------:R-:W4:Y:S04]  /*3d270*/  LDL.LU R213, [R1+0x944] ;  /* 0x0009440001d57983 */ /* 0x000f280000300800 */
[----:B------:R-:W4:Y:S01]  /*3d280*/  LDL.LU R214, [R1+0x948] ;  /* 0x0009480001d67983 */ /* 0x000f220000300800 */
[C---:B-1----:R-:W-:Y:S03]  /*3d290*/  HMMA.1688.F32.TF32 R28, R236.reuse, R24, R220 ;  /* 0x00000018ec1c723c */ /* 0x042fe600000810dc */
[----:B------:R-:W4:Y:S04]  /*3d2a0*/  LDL.LU R215, [R1+0x94c] ;  /* 0x00094c0001d77983 */ /* 0x000f280000300800 */
[----:B------:R-:W-:Y:S01]  /*3d2b0*/  STL.64 [R1+0x27f8], R250 ;  /* 0x0027f8fa01007387 */ /* 0x000fe20000100a00 */
[----:B------:R-:W-:Y:S11]  /*3d2c0*/  HMMA.1688.F32.TF32 R236, R236, R12, R224 ;  /* 0x0000000cecec723c */ /* 0x000ff600000810e0 */
[----:B------:R-:W-:Y:S04]  /*3d2d0*/  @!UPT UIADD3 URZ, URZ, URZ, URZ ;  /* 0x0000003f3f3ff290 */ /* 0x000fe8000fffe03f */
[----:B------:R-:W-:Y:S04]  /*3d2e0*/  STL.64 [R1], R28 ;  /* 0x0000001c01007387 */ /* 0x000fe80000100a00 */
        /* <DEDUP_REMOVED lines=13> */
[----:B------:R-:W-:Y:S04]  /*3d3c0*/  STL [R1+0x2818], R237 ;  /* 0x002818ed01007387 */ /* 0x000fe80000100800 */
[----:B------:R-:W-:Y:S04]  /*3d3d0*/  STL [R1+0x2814], R238 ;  /* 0x002814ee01007387 */ /* 0x000fe80000100800 */
[----:B------:R-:W-:Y:S04]  /*3d3e0*/  STL [R1+0x2810], R239 ;  /* 0x002810ef01007387 */ /* 0x000fe80000100800 */
[----:B------:R-:W-:Y:S04]  /*3d3f0*/  LDS R28, [R3+0x10500] ;  /* 0x01050000031c7984 */ /* 0x000fe80000000800 */
[----:B------:R-:W-:Y:S04]  /*3d400*/  LDS R30, [R3+0x12500] ;  /* 0x01250000031e7984 */ /* 0x000fe80000000800 */
[----:B------:R-:W-:Y:S04]  /*3d410*/  LDS R29, [R240+0x10500] ;  /* 0x01050000f01d7984 */ /* 0x000fe80000000800 */
[----:B------:R-:W1:Y:S01]  /*3d420*/  LDS R31, [R240+0x12500] ;  /* 0x01250000f01f7984 */ /* 0x000e620000000800 */
[C---:B--2---:R-:W-:Y:S03]  /*3d430*/  HMMA.1688.F32.TF32 R40, R32.reuse, R140, R232 ;  /* 0x0000008c2028723c */ /* 0x044fe600000810e8 */
[----:B------:R-:W2:Y:S05]  /*3d440*/  LDL.LU R232, [R1+0x990] ;  /* 0x0009900001e87983 */ /* 0x000eaa0000300800 */
[C---:B---3--:R-:W-:Y:S11]  /*3d450*/  HMMA.1688.F32.TF32 R36, R32.reuse, R136, R228 ;  /* 0x000000882024723c */ /* 0x048ff600000810e4 */
[----:B------:R-:W-:Y:S04]  /*3d460*/  @!UPT UIADD3 URZ, URZ, URZ, URZ ;  /* 0x0000003f3f3ff290 */ /* 0x000fe8000fffe03f */
[----:B------:R-:W-:Y:S04]  /*3d470*/  STL.64 [R1+0x1b0], R40 ;  /* 0x0001b02801007387 */ /* 0x000fe80000100a00 */
[----:B------:R-:W-:Y:S04]  /*3d480*/  STL.64 [R1+0x1b8], R42 ;  /* 0x0001b82a01007387 */ /* 0x000fe80000100a00 */
[----:B------:R-:W-:Y:S04]  /*3d490*/  STL.64 [R1+0x1a0], R36 ;  /* 0x0001a02401007387 */ /* 0x000fe80000100a00 */
[----:B------:R4:W-:Y:S04]  /*3d4a0*/  STL.64 [R1+0x1a8], R38 ;  /* 0x0001a82601007387 */ /* 0x0009e80000100a00 */
[----:B------:R-:W2:Y:S04]  /*3d4b0*/  LDL.LU R233, [R1+0x994] ;  /* 0x0009940001e97983 */ /* 0x000ea80000300800 */
[----:B------:R-:W2:Y:S01]  /*3d4c0*/  LDL.LU R234, [R1+0x998] ;  /* 0x0009980001ea7983 */ /* 0x000ea20000300800 */
[----:B----4-:R-:W-:Y:S03]  /*3d4d0*/  HMMA.1688.F32.TF32 R36, R32, R16, R212 ;  /* 0x000000102024723c */ /* 0x010fe600000810d4 */
[----:B------:R-:W2:Y:S04]  /*3d4e0*/  LDL.LU R235, [R1+0x99c] ;  /* 0x00099c0001eb7983 */ /* 0x000ea80000300800 */
[----:B------:R-:W3:Y:S04]  /*3d4f0*/  LDL.LU R228, [R1+0x9a0] ;  /* 0x0009a00001e47983 */ /* 0x000ee80000300800 */
[----:B------:R-:W3:Y:S04]  /*3d500*/  LDL.LU R229, [R1+0x9a4] ;  /* 0x0009a40001e57983 */ /* 0x000ee80000300800 */
[----:B------:R-:W3:Y:S04]  /*3d510*/  LDL.LU R230, [R1+0x9a8] ;  /* 0x0009a80001e67983 */ /* 0x000ee80000300800 */
[----:B------:R-:W3:Y:S05]  /*3d520*/  LDL.LU R231, [R1+0x9ac] ;  /* 0x0009ac0001e77983 */ /* 0x000eea0000300800 */
[----:B------:R-:W-:Y:S01]  /*3d530*/  MOV R247, R36 ;  /* 0x0000002400f77202 */ /* 0x000fe20000000f00 */
[----:B------:R-:W-:-:S02]  /*3d540*/  IMAD.MOV.U32 R246, RZ, RZ, R37 ;  /* 0x000000fffff67224 */ /* 0x000fc400078e0025 */
[----:B------:R-:W-:Y:S02]  /*3d550*/  IMAD.MOV.U32 R245, RZ, RZ, R38 ;  /* 0x000000fffff57224 */ /* 0x000fe400078e0026 */
[----:B------:R-:W-:Y:S02]  /*3d560*/  IMAD.MOV.U32 R244, RZ, RZ, R39 ;  /* 0x000000fffff47224 */ /* 0x000fe400078e0027 */
[C---:B------:R-:W-:Y:S03]  /*3d570*/  HMMA.1688.F32.TF32 R36, R32.reuse, R4, R224 ;  /* 0x000000042024723c */ /* 0x040fe600000810e0 */
[----:B------:R-:W-:Y:S04]  /*3d580*/  STL [R1+0x282c], R244 ;  /* 0x00282cf401007387 */ /* 0x000fe80000100800 */
[----:B------:R-:W-:Y:S04]  /*3d590*/  STL [R1+0x2828], R246 ;  /* 0x002828f601007387 */ /* 0x000fe80000100800 */
[----:B------:R-:W-:Y:S04]  /*3d5a0*/  STL [R1+0x2824], R247 ;  /* 0x002824f701007387 */ /* 0x000fe80000100800 */
[----:B------:R-:W-:Y:S04]  /*3d5b0*/  STL [R1+0x2820], R245 ;  /* 0x002820f501007387 */ /* 0x000fe80000100800 */
[----:B------:R-:W4:Y:S04]  /*3d5c0*/  LDL.LU R224, [R1+0x9c0] ;  /* 0x0009c00001e07983 */ /* 0x000f280000300800 */
        /* <DEDUP_REMOVED lines=12> */
[----:B------:R-:W-:Y:S01]  /*3d690*/  MOV R251, R36 ;  /* 0x0000002400fb7202 */ /* 0x000fe20000000f00 */
[----:B------:R-:W-:Y:S02]  /*3d6a0*/  IMAD.MOV.U32 R250, RZ, RZ, R37 ;  /* 0x000000fffffa7224 */ /* 0x000fe400078e0025 */
[----:B------:R-:W-:Y:S02]  /*3d6b0*/  IMAD.MOV.U32 R249, RZ, RZ, R38 ;  /* 0x000000fffff97224 */ /* 0x000fe400078e0026 */
[----:B------:R-:W-:-:S05]  /*3d6c0*/  IMAD.MOV.U32 R248, RZ, RZ, R39 ;  /* 0x000000fffff87224 */ /* 0x000fca00078e0027 */
[----:B------:R-:W-:Y:S04]  /*3d6d0*/  STL [R1+0x283c], R248 ;  /* 0x00283cf801007387 */ /* 0x000fe80000100800 */
[----:B------:R-:W-:Y:S04]  /*3d6e0*/  STL [R1+0x2838], R249 ;  /* 0x002838f901007387 */ /* 0x000fe80000100800 */
[----:B------:R-:W-:Y:S04]  /*3d6f0*/  STL [R1+0x2834], R250 ;  /* 0x002834fa01007387 */ /* 0x000fe80000100800 */
[----:B------:R-:W-:Y:S01]  /*3d700*/  STL [R1+0x2830], R251 ;  /* 0x002830fb01007387 */ /* 0x000fe20000100800 */
[----:B--2---:R-:W-:Y:S11]  /*3d710*/  HMMA.1688.F32.TF32 R36, R32, R128, R232 ;  /* 0x000000802024723c */ /* 0x004ff600000810e8 */
[----:B------:R-:W-:Y:S11]  /*3d720*/  @!UPT UIADD3 URZ, URZ, URZ, URZ ;  /* 0x0000003f3f3ff290 */ /* 0x000ff6000fffe03f */
[----:B------:R-:W-:Y:S01]  /*3d730*/  @!UPT UIADD3 URZ, URZ, URZ, URZ ;  /* 0x0000003f3f3ff290 */ /* 0x000fe2000fffe03f */
[----:B------:R3:W-:Y:S04]  /*3d740*/  STL.64 [R1+0x168], R38 ;  /* 0x0001682601007387 */ /* 0x0007e80000100a00 */
[----:B------:R-:W2:Y:S04]  /*3d750*/  LDL.LU R232, [R1+0x9d0] ;  /* 0x0009d00001e87983 */ /* 0x000ea80000300800 */
[----:B------:R-:W2:Y:S04]  /*3d760*/  LDL.LU R233, [R1+0x9d4] ;  /* 0x0009d40001e97983 */ /* 0x000ea80000300800 */
[----:B------:R-:W2:Y:S04]  /*3d770*/  LDL.LU R234, [R1+0x9d8] ;  /* 0x0009d80001ea7983 */ /* 0x000ea80000300800 */
[----:B------:R-:W2:Y:S01]  /*3d780*/  LDL.LU R235, [R1+0x9dc] ;  /* 0x0009dc0001eb7983 */ /* 0x000ea20000300800 */
[----:B------:R-:W-:Y:S01]  /*3d790*/  MOV R247, R36 ;  /* 0x0000002400f77202 */ /* 0x000fe20000000f00 */
[----:B------:R-:W-:-:S02]  /*3d7a0*/  IMAD.MOV.U32 R245, RZ, RZ, R37 ;  /* 0x000000fffff57224 */ /* 0x000fc400078e0025 */
[----:B---3--:R-:W-:Y:S03]  /*3d7b0*/  HMMA.1688.F32.TF32 R36, R32, R64, R228 ;  /* 0x000000402024723c */ /* 0x008fe600000810e4 */
[----:B------:R1:W-:Y:S04]  /*3d7c0*/  STL [R1+0x2844], R245 ;  /* 0x002844f501007387 */ /* 0x0003e80000100800 */
[----:B------:R3:W-:Y:S04]  /*3d7d0*/  STL [R1+0x2840], R247 ;  /* 0x002840f701007387 */ /* 0x0007e80000100800 */
[----:B------:R-:W2:Y:S04]  /*3d7e0*/  LDL.LU R228, [R1+0x9f0] ;  /* 0x0009f00001e47983 */ /* 0x000ea80000300800 */
[----:B------:R-:W2:Y:S04]  /*3d7f0*/  LDL.LU R229, [R1+0x9f4] ;  /* 0x0009f40001e57983 */ /* 0x000ea80000300800 */
[----:B------:R-:W2:Y:S04]  /*3d800*/  LDL.LU R230, [R1+0x9f8] ;  /* 0x0009f80001e67983 */ /* 0x000ea80000300800 */
[----:B------:R-:W2:Y:S01]  /*3d810*/  LDL.LU R231, [R1+0x9fc] ;  /* 0x0009fc0001e77983 */ /* 0x000ea20000300800 */
[----:B------:R-:W-:Y:S01]  /*3d820*/  IMAD.MOV.U32 R246, RZ, RZ, R39 ;  /* 0x000000fffff67224 */ /* 0x000fe200078e0027 */
[----:B------:R-:W-:Y:S01]  /*3d830*/  MOV R244, R38 ;  /* 0x0000002600f47202 */ /* 0x000fe20000000f00 */
[----:B------:R-:W-:-:S02]  /*3d840*/  IMAD.MOV.U32 R250, RZ, RZ, R36 ;  /* 0x000000fffffa7224 */ /* 0x000fc400078e0024 */
[----:B------:R-:W-:Y:S01]  /*3d850*/  IMAD.MOV.U32 R251, RZ, RZ, R37 ;  /* 0x000000fffffb7224 */ /* 0x000fe200078e0025 */
[----:B------:R1:W-:Y:S01]  /*3d860*/  STL [R1+0x2854], R246 ;  /* 0x002854f601007387 */ /* 0x0003e20000100800 */
[C---:B----4-:R-:W-:Y:S03]  /*3d870*/  HMMA.1688.F32.TF32 R40, R32.reuse, R60, R212 ;  /* 0x0000003c2028723c */ /* 0x050fe600000810d4 */
[----:B------:R-:W-:Y:S04]  /*3d880*/  STL [R1+0x2850], R244 ;  /* 0x002850f401007387 */ /* 0x000fe80000100800 */
[----:B------:R4:W-:Y:S04]  /*3d890*/  STL [R1+0x284c], R250 ;  /* 0x00284cfa01007387 */ /* 0x0009e80000100800 */
[----:B------:R1:W-:Y:S01]  /*3d8a0*/  STL [R1+0x2848], R251 ;  /* 0x002848fb01007387 */ /* 0x0003e20000100800 */
[----:B------:R-:W-:Y:S11]  /*3d8b0*/  HMMA.1688.F32.TF32 R36, R32, R56, R224 ;  /* 0x000000382024723c */ /* 0x000ff600000810e0 */
        /* <DEDUP_REMOVED lines=10> */
[----:B-1----:R-:W-:Y:S01]  /*3d960*/  IMAD.MOV.U32 R245, RZ, RZ, R36 ;  /* 0x000000fffff57224 */ /* 0x002fe200078e0024 */
[----:B------:R-:W-:Y:S01]  /*3d970*/  MOV R248, R38 ;  /* 0x0000002600f87202 */ /* 0x000fe20000000f00 */
[----:B---3--:R-:W-:-:S02]  /*3d980*/  IMAD.MOV.U32 R247, RZ, RZ, R37 ;  /* 0x000000fffff77224 */ /* 0x008fc400078e0025 */
[----:B------:R-:W-:-:S05]  /*3d990*/  IMAD.MOV.U32 R249, RZ, RZ, R39 ;  /* 0x000000fffff97224 */ /* 0x000fca00078e0027 */
[----:B------:R1:W-:Y:S04]  /*3d9a0*/  STL [R1+0x2864], R249 ;  /* 0x002864f901007387 */ /* 0x0003e80000100800 */
[----:B------:R-:W-:Y:S04]  /*3d9b0*/  STL [R1+0x2860], R248 ;  /* 0x002860f801007387 */ /* 0x000fe80000100800 */
[----:B------:R3:W-:Y:S04]  /*3d9c0*/  STL [R1+0x285c], R245 ;  /* 0x00285cf501007387 */ /* 0x0007e80000100800 */
[----:B------:R1:W-:Y:S01]  /*3d9d0*/  STL [R1+0x2858], R247 ;  /* 0x002858f701007387 */ /* 0x0003e20000100800 */
[C---:B--2---:R-:W-:Y:S11]  /*3d9e0*/  HMMA.1688.F32.TF32 R36, R32.reuse, R52, R232 ;  /* 0x000000342024723c */ /* 0x044ff600000810e8 */
[----:B------:R-:W-:Y:S11]  /*3d9f0*/  @!UPT UIADD3 URZ, URZ, URZ, URZ ;  /* 0x0000003f3f3ff290 */ /* 0x000ff6000fffe03f */
[----:B------:R-:W-:Y:S02]  /*3da00*/  @!UPT UIADD3 URZ, URZ, URZ, URZ ;  /* 0x0000003f3f3ff290 */ /* 0x000fe4000fffe03f */
[----:B------:R-:W-:Y:S01]  /*3da10*/  IMAD.MOV.U32 R246, RZ, RZ, R36 ;  /* 0x000000fffff67224 */ /* 0x000fe200078e0024 */
[----:B----4-:R-:W-:Y:S01]  /*3da20*/  MOV R250, R38 ;  /* 0x0000002600fa7202 */ /* 0x010fe20000000f00 */
[----:B------:R-:W-:Y:S02]  /*3da30*/  IMAD.MOV.U32 R244, RZ, RZ, R37 ;  /* 0x000000fffff47224 */ /* 0x000fe400078e0025 */
[----:B------:R-:W-:Y:S02]  /*3da40*/  IMAD.MOV.U32 R251, RZ, RZ, R39 ;  /* 0x000000fffffb7224 */ /* 0x000fe400078e0027 */
[----:B------:R-:W-:Y:S03]  /*3da50*/  HMMA.1688.F32.TF32 R36, R32, R48, R228 ;  /* 0x000000302024723c */ /* 0x000fe600000810e4 */
[----:B------:R-:W-:Y:S04]  /*3da60*/  STL [R1+0x2874], R251 ;  /* 0x002874fb01007387 */ /* 0x000fe80000100800 */
[----:B------:R-:W-:Y:S04]  /*3da70*/  STL [R1+0x2870], R250 ;  /* 0x002870fa01007387 */ /* 0x000fe80000100800 */
[----:B------:R-:W-:Y:S04]  /*3da80*/  STL [R1+0x286c], R246 ;  /* 0x00286cf601007387 */ /* 0x000fe80000100800 */
[----:B------:R-:W-:Y:S04]  /*3da90*/  STL [R1+0x2868], R244 ;  /* 0x002868f401007387 */ /* 0x000fe80000100800 */
[----:B------:R-:W2:Y:S04]  /*3daa0*/  LDL.LU R220, [R1+0xa10] ;  /* 0x000a100001dc7983 */ /* 0x000ea80000300800 */
[----:B------:R-:W2:Y:S01]  /*3dab0*/  LDL.LU R221, [R1+0xa14] ;  /* 0x000a140001dd7983 */ /* 0x000ea20000300800 */
[----:B-1----:R-:W-:Y:S01]  /*3dac0*/  IMAD.MOV.U32 R249, RZ, RZ, R36 ;  /* 0x000000fffff97224 */ /* 0x002fe200078e0024 */
[----:B---3--:R-:W-:Y:S01]  /*3dad0*/  MOV R245, R38 ;  /* 0x0000002600f57202 */ /* 0x008fe20000000f00 */
[----:B------:R-:W-:Y:S01]  /*3dae0*/  IMAD.MOV.U32 R248, RZ, RZ, R37 ;  /* 0x000000fffff87224 */ /* 0x000fe200078e0025 */
[----:B------:R-:W2:Y:S01]  /*3daf0*/  LDL.LU R222, [R1+0xa18] ;  /* 0x000a180001de7983 */ /* 0x000ea20000300800 */
[----:B------:R-:W-:-:S03]  /*3db00*/  IMAD.MOV.U32 R247, RZ, RZ, R39 ;  /* 0x000000fffff77224 */ /* 0x000fc600078e0027 */
[----:B------:R-:W2:Y:S04]  /*3db10*/  LDL.LU R223, [R1+0xa1c] ;  /* 0x000a1c0001df7983 */ /* 0x000ea80000300800 */
[----:B------:R-:W3:Y:S04]  /*3db20*/  LDL.LU R232, [R1+0xa00] ;  /* 0x000a000001e87983 */ /* 0x000ee80000300800 */
[----:B------:R-:W3:Y:S04]  /*3db30*/  LDL.LU R233, [R1+0xa04] ;  /* 0x000a040001e97983 */ /* 0x000ee80000300800 */
[----:B------:R-:W3:Y:S04]  /*3db40*/  LDL.LU R234, [R1+0xa08] ;  /* 0x000a080001ea7983 */ /* 0x000ee80000300800 */
[----:B------:R-:W3:Y:S04]  /*3db50*/  LDL.LU R235, [R1+0xa0c] ;  /* 0x000a0c0001eb7983 */ /* 0x000ee80000300800 */
[----:B------:R-:W-:Y:S04]  /*3db60*/  STL [R1+0x2884], R247 ;  /* 0x002884f701007387 */ /* 0x000fe80000100800 */
[----:B------:R-:W-:Y:S04]  /*3db70*/  STL [R1+0x2880], R245 ;  /* 0x002880f501007387 */ /* 0x000fe80000100800 */
[----:B------:R-:W-:Y:S04]  /*3db80*/  STL [R1+0x287c], R249 ;  /* 0x00287cf901007387 */ /* 0x000fe80000100800 */
[----:B------:R-:W-:Y:S04]  /*3db90*/  STL [R1+0x2878], R248 ;  /* 0x002878f801007387 */ /* 0x000fe80000100800 */
[----:B------:R-:W4:Y:S01]  /*3dba0*/  LDL.LU R228, [R1+0x9e0] ;  /* 0x0009e00001e47983 */ /* 0x000f220000300800 */
[C---:B------:R-:W-:Y:S11]  /*3dbb0*/  HMMA.1688.F32.TF32 R36, R32.reuse, R44, R212 ;  /* 0x0000002c2024723c */ /* 0x040ff600000810d4 */
[----:B------:R-:W-:Y:S11]  /*3dbc0*/  @!UPT UIADD3 URZ, URZ, URZ, URZ ;  /* 0x0000003f3f3ff290 */ /* 0x000ff6000fffe03f */
[----:B------:R-:W-:Y:S01]  /*3dbd0*/  @!UPT UIADD3 URZ, URZ, URZ, URZ ;  /* 0x0000003f3f3ff290 */ /* 0x000fe2000fffe03f */
[----:B------:R-:W-:Y:S04]  /*3dbe0*/  STL.64 [R1+0x100], R36 ;  /* 0x0001002401007387 */ /* 0x000fe80000100a00 */
[----:B------:R1:W-:Y:S04]  /*3dbf0*/  STL.64 [R1+0x108], R38 ;  /* 0x0001082601007387 */ /* 0x0003e80000100a00 */
[----:B------:R-:W4:Y:S04]  /*3dc00*/  LDL.LU R229, [R1+0x9e4] ;  /* 0x0009e40001e57983 */ /* 0x000f280000300800 */
[----:B------:R-:W4:Y:S04]  /*3dc10*/  LDL.LU R230, [R1+0x9e8] ;  /* 0x0009e80001e67983 */ /* 0x000f280000300800 */
[----:B------:R-:W4:Y:S01]  /*3dc20*/  LDL.LU R231, [R1+0x9ec] ;  /* 0x0009ec0001e77983 */ /* 0x000f220000300800 */
[----:B-1----:R-:W-:Y:S03]  /*3dc30*/  HMMA.1688.F32.TF32 R36, R32, R24, R224 ;  /* 0x000000182024723c */ /* 0x002fe600000810e0 */
        /* <DEDUP_REMOVED lines=20> */
[----:B------:R-:W-:Y:S01]  /*3dd80*/  MOV R249, R38 ;  /* 0x0000002600f97202 */ /* 0x000fe20000000f00 */
[----:B------:R-:W-:Y:S02]  /*3dd90*/  IMAD.MOV.U32 R245, RZ, RZ, R37 ;  /* 0x000000fffff57224 */ /* 0x000fe400078e0025 */
[----:B------:R-:W-:Y:S02]  /*3dda0*/  IMAD.MOV.U32 R248, RZ, RZ, R39 ;  /* 0x000000fffff87224 */ /* 0x000fe400078e0027 */
[C---:B---3--:R-:W-:Y:S11]  /*3ddb0*/  HMMA.1688.F32.TF32 R36, R32.reuse, R8, R232 ;  /* 0x000000082024723c */ /* 0x048ff600000810e8 */
[----:B------:R-:W-:Y:S11]  /*3ddc0*/  @!UPT UIADD3 URZ, URZ, URZ, URZ ;  /* 0x0000003f3f3ff290 */ /* 0x000ff6000fffe03f */
[----:B------:R-:W-:Y:S02]  /*3ddd0*/  @!UPT UIADD3 URZ, URZ, URZ, URZ ;  /* 0x0000003f3f3ff290 */ /* 0x000fe4000fffe03f */
[----:B-1----:R-:W-:Y:S01]  /*3dde0*/  IMAD.MOV.U32 R244, RZ, RZ, R36 ;  /* 0x000000fffff47224 */ /* 0x002fe200078e0024 */
[----:B------:R-:W-:Y:S01]  /*3ddf0*/  MOV R251, R38 ;  /* 0x0000002600fb7202 */ /* 0x000fe20000000f00 */
[----:B------:R-:W-:Y:S02]  /*3de00*/  IMAD.MOV.U32 R246, RZ, RZ, R37 ;  /* 0x000000fffff67224 */ /* 0x000fe400078e0025 */
[----:B------:R-:W-:Y:S01]  /*3de10*/  IMAD.MOV.U32 R250, RZ, RZ, R39 ;  /* 0x000000fffffa7224 */ /* 0x000fe200078e0027 */
[----:B----4-:R-:W-:Y:S08]  /*3de20*/  HMMA.1688.F32.TF32 R32, R32, R12, R228 ;  /* 0x0000000c2020723c */ /* 0x010ff000000810e4 */
[C---:B------:R-:W-:Y:S11]  /*3de30*/  HMMA.1688.F32.TF32 R36, R28.reuse, R140, R212 ;  /* 0x0000008c1c24723c */ /* 0x040ff600000810d4 */
[----:B------:R-:W-:Y:S05]  /*3de40*/  @!UPT UIADD3 URZ, URZ, URZ, URZ ;  /* 0x0000003f3f3ff290 */ /* 0x000fea000fffe03f */
[----:B------:R-:W-:Y:S01]  /*3de50*/  IMAD.MOV.U32 R236, RZ, RZ, R32 ;  /* 0x000000ffffec7224 */ /* 0x000fe200078e0020 */
[----:B------:R-:W-:Y:S01]  /*3de60*/  MOV R238, R34 ;  /* 0x0000002200ee7202 */ /* 0x000fe20000000f00 */
[----:B------:R-:W-:Y:S02]  /*3de70*/  IMAD.MOV.U32 R237, RZ, RZ, R33 ;  /* 0x000000ffffed7224 */ /* 0x000fe400078e0021 */
[----:B------:R-:W-:Y:S02]  /*3de80*/  IMAD.MOV.U32 R239, RZ, RZ, R35 ;  /* 0x000000ffffef7224 */ /* 0x000fe400078e0023 */
[C---:B------:R-:W-:Y:S01]  /*3de90*/  HMMA.1688.F32.TF32 R32, R28.reuse, R136, R224 ;  /* 0x000000881c20723c */ /* 0x040fe200000810e0 */
[----:B------:R-:W-:Y:S04]  /*3dea0*/  STL.64 [R1+0x28b0], R250 ;  /* 0x0028b0fa01007387 */ /* 0x000fe80000100a00 */
[----:B------:R-:W-:Y:S04]  /*3deb0*/  STL.64 [R1+0x28a8], R248 ;  /* 0x0028a8f801007387 */ /* 0x000fe80000100a00 */
        /* <DEDUP_REMOVED lines=90> */
[----:B---3--:R-:W3:Y:S04]  /*3e460*/  LDL.LU R38, [R1+0xba8] ;  /* 0x000ba80001267983 */ /* 0x008ee80000300800 */
        /* <DEDUP_REMOVED lines=17> */
[C---:B--2---:R-:W-:Y:S08]  /*3e580*/  HMMA.1688.F32.TF32 R80, R28.reuse, R20, R80 ;  /* 0x000000141c50723c */ /* 0x044ff00000081050 */
[C---:B----4-:R-:W-:Y:S08]  /*3e590*/  HMMA.1688.F32.TF32 R92, R28.reuse, R48, R92 ;  /* 0x000000301c5c723c */ /* 0x050ff0000008105c */
[C---:B------:R-:W-:Y:S08]  /*3e5a0*/  HMMA.1688.F32.TF32 R104, R28.reuse, R60, R104 ;  /* 0x0000003c1c68723c */ /* 0x040ff00000081068 */
[C---:B------:R-:W-:Y:S08]  /*3e5b0*/  HMMA.1688.F32.TF32 R32, R28.reuse, R16, R200 ;  /* 0x000000101c20723c */ /* 0x040ff000000810c8 */
        /* <DEDUP_REMOVED lines=9> */
[C---:B-1----:R-:W-:Y:S03]  /*3e650*/  HMMA.1688.F32.TF32 R124, R28.reuse, R64, R216 ;  /* 0x000000401c7c723c */ /* 0x042fe600000810d8 */
[----:B------:R-:W-:Y:S04]  /*3e660*/  LDS R144, [R3+0x10600] ;  /* 0x0106000003907984 */ /* 0x000fe80000000800 */
[----:B------:R-:W-:Y:S04]  /*3e670*/  LDS R146, [R3+0x12600] ;  /* 0x0126000003927984 */ /* 0x000fe80000000800 */
[----:B------:R-:W-:Y:S04]  /*3e680*/  STL.64 [R1+0x310], R32 ;  /* 0x0003102001007387 */ /* 0x000fe80000100a00 */
[----:B------:R1:W-:Y:S01]  /*3e690*/  STL.64 [R1+0x318], R34 ;  /* 0x0003182201007387 */ /* 0x0003e20000100a00 */
[C---:B------:R-:W-:Y:S03]  /*3e6a0*/  HMMA.1688.F32.TF32 R96, R28.reuse, R52, R96 ;  /* 0x000000341c60723c */ /* 0x040fe60000081060 */
[----:B------:R-:W-:Y:S04]  /*3e6b0*/  LDS R145, [R240+0x10600] ;  /* 0x01060000f0917984 */ /* 0x000fe80000000800 */
[----:B------:R-:W2:Y:S01]  /*3e6c0*/  LDS R147, [R240+0x12600] ;  /* 0x01260000f0937984 */ /* 0x000ea20000000800 */
[C---:B-1----:R-:W-:Y:S03]  /*3e6d0*/  HMMA.1688.F32.TF32 R32, R28.reuse, R56, R100 ;  /* 0x000000381c20723c */ /* 0x042fe60000081064 */
[----:B------:R-:W-:Y:S04]  /*3e6e0*/  STL.64 [R1+0x300], R124 ;  /* 0x0003007c01007387 */ /* 0x000fe80000100a00 */
[----:B------:R-:W-:Y:S04]  /*3e6f0*/  STL.64 [R1+0x308], R126 ;  /* 0x0003087e01007387 */ /* 0x000fe80000100a00 */
[----:B------:R-:W-:Y:S04]  /*3e700*/  STL.64 [R1+0x2f0], R104 ;  /* 0x0002f06801007387 */ /* 0x000fe80000100a00 */
[----:B------:R-:W-:Y:S08]  /*3e710*/  STL.64 [R1+0x2f8], R106 ;  /* 0x0002f86a01007387 */ /* 0x000ff00000100a00 */
[----:B------:R-:W-:Y:S04]  /*3e720*/  STL.64 [R1+0x250], R32 ;  /* 0x0002502001007387 */ /* 0x000fe80000100a00 */
[----:B------:R1:W-:Y:S02]  /*3e730*/  STL.64 [R1+0x258], R34 ;  /* 0x0002582201007387 */ /* 0x0003e40000100a00 */
[C---:B-1----:R-:W-:Y:S02]  /*3e740*/  HMMA.1688.F32.TF32 R32, R28.reuse, R44, R88 ;  /* 0x0000002c1c20723c */ /* 0x042fe40000081058 */
[----:B------:R-:W-:Y:S04]  /*3e750*/  STL.64 [R1+0x240], R96 ;  /* 0x0002406001007387 */ /* 0x000fe80000100a00 */
[----:B------:R-:W-:Y:S02]  /*3e760*/  STL.64 [R1+0x248], R98 ;  /* 0x0002486201007387 */ /* 0x000fe40000100a00 */
[C---:B------:R-:W-:Y:S02]  /*3e770*/  HMMA.1688.F32.TF32 R84, R28.reuse, R24, R84 ;  /* 0x000000181c54723c */ /* 0x040fe40000081054 */
[----:B------:R-:W-:Y:S04]  /*3e780*/  STL.64 [R1+0x230], R92 ;  /* 0x0002305c01007387 */ /* 0x000fe80000100a00 */
[----:B------:R-:W-:Y:S09]  /*3e790*/  STL.64 [R1+0x238], R94 ;  /* 0x0002385e01007387 */ /* 0x000ff20000100a00 */
[----:B------:R-:W-:Y:S04]  /*3e7a0*/  STL.64 [R1+0x220], R32 ;  /* 0x0002202001007387 */ /* 0x000fe80000100a00 */
[----:B------:R1:W-:Y:S02]  /*3e7b0*/  STL.64 [R1+0x228], R34 ;  /* 0x0002282201007387 */ /* 0x0003e40000100a00 */
[C---:B-1----:R-:W-:Y:S08]  /*3e7c0*/  HMMA.1688.F32.TF32 R32, R28.reuse, R8, R72 ;  /* 0x000000081c20723c */ /* 0x042ff00000081048 */
        /* <DEDUP_REMOVED lines=9> */
[C---:B---3--:R-:W-:Y:S08]  /*3e860*/  HMMA.1688.F32.TF32 R28, R76.reuse, R140, R40 ;  /* 0x0000008c4c1c723c */ /* 0x048ff00000081028 */
        /* <DEDUP_REMOVED lines=11> */
[C---:B---3--:R-:W-:Y:S03]  /*3e920*/  HMMA.1688.F32.TF32 R32, R76.reuse, R128, R108 ;  /* 0x000000804c20723c */ /* 0x048fe6000008106c */
[----:B------:R1:W-:Y:S05]  /*3e930*/  STL.64 [R1+0x2b8], R30 ;  /* 0x0002b81e01007387 */ /* 0x0003ea0000100a00 */
[C---:B-1----:R-:W-:Y:S06]  /*3e940*/  HMMA.1688.F32.TF32 R28, R76.reuse, R64, R220 ;  /* 0x000000404c1c723c */ /* 0x042fec00000810dc */
[----:B------:R-:W-:Y:S04]  /*3e950*/  STL.64 [R1+0x2a0], R36 ;  /* 0x0002a02401007387 */ /* 0x000fe80000100a00 */
[----:B------:R1:W-:Y:S05]  /*3e960*/  STL.64 [R1+0x2a8], R38 ;  /* 0x0002a82601007387 */ /* 0x0003ea0000100a00 */
        /* <DEDUP_REMOVED lines=8> */
[----:B------:R-:W-:Y:S11]  /*3e9f0*/  STL.64 [R1+0x278], R38 ;  /* 0x0002782601007387 */ /* 0x000ff60000100a00 */
[----:B------:R-:W-:Y:S01]  /*3ea00*/  @!UPT UIADD3 URZ, URZ, URZ, URZ ;  /* 0x0000003f3f3ff290 */ /* 0x000fe2000fffe03f */
[----:B------:R-:W-:Y:S04]  /*3ea10*/  STL.64 [R1+0x2698], R30 ;  /* 0x0026981e01007387 */ /* 0x000fe80000100a00 */
[----:B------:R-:W-:Y:S04]  /*3ea20*/  STL.64 [R1+0x260], R32 ;  /* 0x0002602001007387 */ /* 0x000fe80000100a00 */
[----:B------:R1:W-:Y:S04]  /*3ea30*/  STL.64 [R1+0x268], R34 ;  /* 0x0002682201007387 */ /* 0x0003e80000100a00 */
        /* <DEDUP_REMOVED lines=33> */
[C---:B-1----:R-:W-:Y:S03]  /*3ec50*/  HMMA.1688.F32.TF32 R32, R76.reuse, R48, R224 ;  /* 0x000000304c20723c */ /* 0x042fe600000810e0 */
[----:B------:R-:W2:Y:S04]  /*3ec60*/  LDL.LU R224, [R1+0xd50] ;  /* 0x000d500001e07983 */ /* 0x000ea80000300800 */
[----:B------:R-:W2:Y:S04]  /*3ec70*/  LDL.LU R225, [R1+0xd54] ;  /* 0x000d540001e17983 */ /* 0x000ea80000300800 */
[----:B------:R-:W2:Y:S04]  /*3ec80*/  LDL.LU R226, [R1+0xd58] ;  /* 0x000d580001e27983 */ /* 0x000ea80000300800 */
[----:B------:R-:W2:Y:S08]  /*3ec90*/  LDL.LU R227, [R1+0xd5c] ;  /* 0x000d5c0001e37983 */ /* 0x000eb00000300800 */
[----:B------:R-:W-:Y:S04]  /*3eca0*/  STL.64 [R1+0x26a8], R34 ;  /* 0x0026a82201007387 */ /* 0x000fe80000100a00 */
[----:B------:R1:W-:Y:S01]  /*3ecb0*/  STL.64 [R1+0x26a0], R32 ;  /* 0x0026a02001007387 */ /* 0x0003e20000100a00 */
[C---:B---3--:R-:W-:Y:S08]  /*3ecc0*/  HMMA.1688.F32.TF32 R40, R76.reuse, R24, R116 ;  /* 0x000000184c28723c */ /* 0x048ff00000081074 */
[C---:B----4-:R-:W-:Y:S08]  /*3ecd0*/  HMMA.1688.F32.TF32 R36, R76.reuse, R44, R120 ;  /* 0x0000002c4c24723c */ /* 0x050ff00000081078 */
[C---:B--2---:R-:W-:Y:S08]  /*3ece0*/  HMMA.1688.F32.TF32 R68, R76.reuse, R20, R112 ;  /* 0x000000144c44723c */ /* 0x044ff00000081070 */
[C---:B------:R-:W-:Y:S07]  /*3ecf0*/  HMMA.1688.F32.TF32 R72, R76.reuse, R8, R108 ;  /* 0x000000084c48723c */ /* 0x040fee000008106c */
[----:B------:R-:W-:Y:S01]  /*3ed00*/  STL.64 [R1+0x26b8], R38 ;  /* 0x0026b82601007387 */ /* 0x000fe20000100a00 */
[----:B------:R-:W-:Y:S03]  /*3ed10*/  HMMA.1688.F32.TF32 R76, R76, R12, R220 ;  /* 0x0000000c4c4c723c */ /* 0x000fe600000810dc */
[----:B------:R2:W-:Y:S05]  /*3ed20*/  STL.64 [R1+0x26b0], R36 ;  /* 0x0026b02401007387 */ /* 0x0005ea0000100a00 */
        /* <DEDUP_REMOVED lines=56> */
[C---:B---3--:R-:W-:Y:S08]  /*3f0b0*/  HMMA.1688.F32.TF32 R92, R144.reuse, R128, R224 ;  /* 0x00000080905c723c */ /* 0x048ff000000810e0 */
[C---:B----4-:R-:W-:Y:S08]  /*3f0c0*/  HMMA.1688.F32.TF32 R88, R144.reuse, R132, R120 ;  /* 0x000000849058723c */ /* 0x050ff00000081078 */
[C---:B--2---:R-:W-:Y:S11]  /*3f0d0*/  HMMA.1688.F32.TF32 R96, R144.reuse, R64, R116 ;  /* 0x000000409060723c */ /* 0x044ff60000081074 */
[----:B------:R-:W-:Y:S04]  /*3f0e0*/  @!UPT UIADD3 URZ, URZ, URZ, URZ ;  /* 0x0000003f3f3ff290 */ /* 0x000fe8000fffe03f */
[----:B------:R-:W-:Y:S01]  /*3f0f0*/  STL.64 [R1+0x2748], R90 ;  /* 0x0027485a01007387 */ /* 0x000fe20000100a00 */
[C---:B------:R-:W-:Y:S03]  /*3f100*/  HMMA.1688.F32.TF32 R100, R144.reuse, R60, R112 ;  /* 0x0000003c9064723c */ /* 0x040fe60000081070 */
[----:B------:R-:W-:Y:S04]  /*3f110*/  STL.64 [R1+0x2740], R88 ;  /* 0x0027405801007387 */ /* 0x000fe80000100a00 */
[----:B------:R-:W2:Y:S04]  /*3f120*/  LDL.LU R224, [R1+0xe60] ;  /* 0x000e600001e07983 */ /* 0x000ea80000300800 */
[----:B------:R-:W2:Y:S04]  /*3f130*/  LDL.LU R225, [R1+0xe64] ;  /* 0x000e640001e17983 */ /* 0x000ea80000300800 */
[----:B------:R-:W2:Y:S01]  /*3f140*/  LDL.LU R226, [R1+0xe68] ;  /* 0x000e680001e27983 */ /* 0x000ea20000300800 */
[C---:B------:R-:W-:Y:S03]  /*3f150*/  HMMA.1688.F32.TF32 R104, R144.reuse, R56, R108 ;  /* 0x000000389068723c */ /* 0x040fe6000008106c */
[----:B------:R-:W2:Y:S05]  /*3f160*/  LDL.LU R227, [R1+0xe6c] ;  /* 0x000e6c0001e37983 */ /* 0x000eaa0000300800 */
[C---:B------:R-:W-:Y:S08]  /*3f170*/  HMMA.1688.F32.TF32 R108, R144.reuse, R52, R220 ;  /* 0x00000034906c723c */ /* 0x040ff000000810dc */
        /* <DEDUP_REMOVED lines=19> */
[----:B------:R-:W3:Y:S01]  /*3f2b0*/  LDL.LU R223, [R1+0xe5c] ;  /* 0x000e5c0001df7983 */ /* 0x000ee20000300800 */
[C---:B------:R-:W-:Y:S03]  /*3f2c0*/  HMMA.1688.F32.TF32 R120, R144.reuse, R24, R212 ;  /* 0x000000189078723c */ /* 0x040fe600000810d4 */
[----:B------:R-:W4:Y:S04]  /*3f2d0*/  LDL.LU R232, [R1+0xe20] ;  /* 0x000e200001e87983 */ /* 0x000f280000300800 */
[----:B------:R-:W4:Y:S04]  /*3f2e0*/  LDL.LU R233, [R1+0xe24] ;  /* 0x000e240001e97983 */ /* 0x000f280000300800 */
[----:B------:R-:W4:Y:S04]  /*3f2f0*/  LDL.LU R234, [R1+0xe28] ;  /* 0x000e280001ea7983 */ /* 0x000f280000300800 */
[----:B------:R-:W4:Y:S08]  /*3f300*/  LDL.LU R235, [R1+0xe2c] ;  /* 0x000e2c0001eb7983 */ /* 0x000f300000300800 */
        /* <DEDUP_REMOVED lines=29> */
[C---:B---3--:R-:W-:Y:S11]  /*3f4e0*/  HMMA.1688.F32.TF32 R220, R144.reuse, R8, R220 ;  /* 0x0000000890dc723c */ /* 0x048ff600000810dc */
[----:B------:R-:W-:Y:S11]  /*3f4f0*/  @!UPT UIADD3 URZ, URZ, URZ, URZ ;  /* 0x0000003f3f3ff290 */ /* 0x000ff6000fffe03f */
[----:B------:R-:W-:Y:S01]  /*3f500*/  @!UPT UIADD3 URZ, URZ, URZ, URZ ;  /* 0x0000003f3f3ff290 */ /* 0x000fe2000fffe03f */
[----:B------:R-:W-:Y:S04]  /*3f510*/  STL.64 [R1+0x27e8], R222 ;  /* 0x0027e8de01007387 */ /* 0x000fe80000100a00 */
[----:B------:R-:W-:Y:S04]  /*3f520*/  STL.64 [R1+0x27e0], R220 ;  /* 0x0027e0dc01007387 */ /* 0x000fe80000100a00 */
[----:B------:R-:W3:Y:S04]  /*3f530*/  LDL.LU R192, [R1+0xfb0] ;  /* 0x000fb00001c07983 */ /* 0x000ee80000300800 */
[----:B------:R-:W3:Y:S04]  /*3f540*/  LDL.LU R193, [R1+0xfb4] ;  /* 0x000fb40001c17983 */ /* 0x000ee80000300800 */
[----:B------:R-:W3:Y:S04]  /*3f550*/  LDL.LU R194, [R1+0xfb8] ;  /* 0x000fb80001c27983 */ /* 0x000ee80000300800 */
[----:B------:R-:W3:Y:S04]  /*3f560*/  LDL.LU R195, [R1+0xfbc] ;  /* 0x000fbc0001c37983 */ /* 0x000ee80000300800 */
[----:B------:R-:W2:Y:S04]  /*3f570*/  LDL.LU R188, [R1+0xfd0] ;  /* 0x000fd00001bc7983 */ /* 0x000ea80000300800 */
[----:B------:R-:W2:Y:S04]  /*3f580*/  LDL.LU R189, [R1+0xfd4] ;  /* 0x000fd40001bd7983 */ /* 0x000ea80000300800 */
[----:B------:R-:W2:Y:S04]  /*3f590*/  LDL.LU R190, [R1+0xfd8] ;  /* 0x000fd80001be7983 */ /* 0x000ea80000300800 */
[----:B------:R-:W2:Y:S01]  /*3f5a0*/  LDL.LU R191, [R1+0xfdc] ;  /* 0x000fdc0001bf7983 */ /* 0x000ea20000300800 */
[----:B----4-:R-:W-:Y:S03]  /*3f5b0*/  HMMA.1688.F32.TF32 R144, R144, R12, R232 ;  /* 0x0000000c9090723c */ /* 0x010fe600000810e8 */
[----:B------:R-:W-:Y:S04]  /*3f5c0*/  LDS R232, [R3+0x10700] ;  /* 0x0107000003e87984 */ /* 0x000fe80000000800 */
[----:B------:R-:W-:Y:S01]  /*3f5d0*/  LDS R234, [R3+0x12700] ;  /* 0x0127000003ea7984 */ /* 0x000fe20000000800 */
[C---:B------:R-:W-:Y:S03]  /*3f5e0*/  HMMA.1688.F32.TF32 R168, R208.reuse, R128, R212 ;  /* 0x00000080d0a8723c */ /* 0x040fe600000810d4 */
[----:B------:R-:W-:Y:S04]  /*3f5f0*/  LDS R233, [R240+0x10700] ;  /* 0x01070000f0e97984 */ /* 0x000fe80000000800 */
[----:B------:R-:W4:Y:S01]  /*3f600*/  LDS R235, [R240+0x12700] ;  /* 0x01270000f0eb7984 */ /* 0x000f220000000800 */
[C---:B------:R-:W-:Y:S03]  /*3f610*/  HMMA.1688.F32.TF32 R148, R208.reuse, R140, R228 ;  /* 0x0000008cd094723c */ /* 0x040fe600000810e4 */
[----:B------:R-:W-:Y:S04]  /*3f620*/  LDS R228, [R3+0x10780] ;  /* 0x0107800003e47984 */ /* 0x000fe80000000800 */
[----:B------:R-:W-:Y:S04]  /*3f630*/  STL.64 [R1+0x28d0], R146 ;  /* 0x0028d09201007387 */ /* 0x000fe80000100a00 */
[----:B------:R-:W-:Y:S01]  /*3f640*/  STL.64 [R1+0x28c8], R144 ;  /* 0x0028c89001007387 */ /* 0x000fe20000100a00 */
[C---:B------:R-:W-:Y:S03]  /*3f650*/  HMMA.1688.F32.TF32 R160, R208.reuse, R4, R200 ;  /* 0x00000004d0a0723c */ /* 0x040fe600000810c8 */
[----:B------:R-:W-:Y:S04]  /*3f660*/  LDS R230, [R3+0x12780] ;  /* 0x0127800003e67984 */ /* 0x000fe80000000800 */
[----:B------:R-:W-:Y:S04]  /*3f670*/  LDS R229, [R240+0x10780] ;  /* 0x01078000f0e57984 */ /* 0x000fe80000000800 */
[----:B------:R-:W-:Y:S04]  /*3f680*/  STL.64 [R1+0x28e0], R150 ;  /* 0x0028e09601007387 */ /* 0x000fe80000100a00 */
[----:B------:R-:W-:Y:S04]  /*3f690*/  STL.64 [R1+0x28d8], R148 ;  /* 0x0028d89401007387 */ /* 0x000fe80000100a00 */
        /* <DEDUP_REMOVED lines=8> */
[----:B------:R-:W4:Y:S04]  /*3f720*/  LDL.LU R200, [R1+0x1090] ;  /* 0x0010900001c87983 */ /* 0x000f280000300800 */
[----:B------:R-:W4:Y:S04]  /*3f730*/  LDL.LU R201, [R1+0x1094] ;  /* 0x0010940001c97983 */ /* 0x000f280000300800 */
[----:B------:R-:W4:Y:S04]  /*3f740*/  LDL.LU R202, [R1+0x1098] ;  /* 0x0010980001ca7983 */ /* 0x000f280000300800 */
[----:B------:R-:W4:Y:S01]  /*3f750*/  LDL.LU R203, [R1+0x109c] ;  /* 0x00109c0001cb7983 */ /* 0x000f220000300800 */
[C---:B------:R-:W-:Y:S03]  /*3f760*/  HMMA.1688.F32.TF32 R216, R208.reuse, R16, R216 ;  /* 0x00000010d0d8723c */ /* 0x040fe600000810d8 */
[----:B------:R-:W1:Y:S05]  /*3f770*/  LDS R231, [R240+0x12780] ;  /* 0x01278000f0e77984 */ /* 0x000e6a0000000800 */
[C---:B---3--:R-:W-:Y:S08]  /*3f780*/  HMMA.1688.F32.TF32 R172, R208.reuse, R64, R192 ;  /* 0x00000040d0ac723c */ /* 0x048ff000000810c0 */
[C---:B--2---:R-:W-:Y:S11]  /*3f790*/  HMMA.1688.F32.TF32 R176, R208.reuse, R60, R188 ;  /* 0x0000003cd0b0723c */ /* 0x044ff600000810bc */
[----:B------:R-:W-:Y:S04]  /*3f7a0*/  @!UPT UIADD3 URZ, URZ, URZ, URZ ;  /* 0x0000003f3f3ff290 */ /* 0x000fe8000fffe03f */
        /* <DEDUP_REMOVED lines=12> */
[C---:B------:R-:W-:Y:S03]  /*3f870*/  HMMA.1688.F32.TF32 R164, R208.reuse, R132, R196 ;  /* 0x00000084d0a4723c */ /* 0x040fe600000810c4 */
[----:B------:R-:W3:Y:S04]  /*3f880*/  LDL.LU R196, [R1+0x1060] ;  /* 0x0010600001c47983 */ /* 0x000ee80000300800 */
[----:B------:R-:W3:Y:S04]  /*3f890*/  LDL.LU R197, [R1+0x1064] ;  /* 0x0010640001c57983 */ /* 0x000ee80000300800 */
[----:B------:R-:W3:Y:S04]  /*3f8a0*/  LDL.LU R198, [R1+0x1068] ;  /* 0x0010680001c67983 */ /* 0x000ee80000300800 */
[----:B------:R-:W3:Y:S01]  /*3f8b0*/  LDL.LU R199, [R1+0x106c] ;  /* 0x00106c0001c77983 */ /* 0x000ee20000300800 */
[C---:B----4-:R-:W-:Y:S03]  /*3f8c0*/  HMMA.1688.F32.TF32 R180, R208.reuse, R56, R212 ;  /* 0x00000038d0b4723c */ /* 0x050fe600000810d4 */
        /* <DEDUP_REMOVED lines=17> */
[----:B------:R-:W-:Y:S04]  /*3f9e0*/  STL [R1+0x2620], R184 ;  /* 0x002620b801007387 */ /* 0x000fe80000100800 */
[----:B------:R1:W-:Y:S04]  /*3f9f0*/  STL [R1+0x261c], R185 ;  /* 0x00261cb901007387 */ /* 0x0003e80000100800 */
[----:B------:R-:W-:Y:S04]  /*3fa00*/  STL [R1+0x25d8], R186 ;  /* 0x0025d8ba01007387 */ /* 0x000fe80000100800 */
[----:B------:R-:W-:Y:S01]  /*3fa10*/  STL [R1+0x25d4], R187 ;  /* 0x0025d4bb01007387 */ /* 0x000fe20000100800 */
[C---:B--2---:R-:W-:Y:S08]  /*3fa20*/  HMMA.1688.F32.TF32 R188, R208.reuse, R48, R188 ;  /* 0x00000030d0bc723c */ /* 0x044ff000000810bc */
[C---:B---3--:R-:W-:Y:S11]  /*3fa30*/  HMMA.1688.F32.TF32 R192, R208.reuse, R44, R192 ;  /* 0x0000002cd0c0723c */ /* 0x048ff600000810c0 */
[----:B------:R-:W-:Y:S04]  /*3fa40*/  @!UPT UIADD3 URZ, URZ, URZ, URZ ;  /* 0x0000003f3f3ff290 */ /* 0x000fe8000fffe03f */
        /* <DEDUP_REMOVED lines=11> */
[----:B------:R-:W2:Y:S01]  /*3fb00*/  LDL.LU R247, [R1+0x101c] ;  /* 0x00101c0001f77983 */ /* 0x000ea20000300800 */
[C---:B------:R-:W-:Y:S08]  /*3fb10*/  HMMA.1688.F32.TF32 R196, R208.reuse, R24, R196 ;  /* 0x00000018d0c4723c */ /* 0x040ff000000810c4 */
[C---:B----4-:R-:W-:Y:S11]  /*3fb20*/  HMMA.1688.F32.TF32 R200, R208.reuse, R20, R212 ;  /* 0x00000014d0c8723c */ /* 0x050ff600000810d4 */
[----:B------:R-:W-:Y:S04]  /*3fb30*/  @!UPT UIADD3 URZ, URZ, URZ, URZ ;  /* 0x0000003f3f3ff290 */ /* 0x000fe8000fffe03f */
        /* <DEDUP_REMOVED lines=12> */
[----:B-1----:R-:W3:Y:S04]  /*3fc00*/  LDL.LU R32, [R1+0x10d0] ;  /* 0x0010d00001207983 */ /* 0x002ee80000300800 */
        /* <DEDUP_REMOVED lines=16> */
[C---:B------:R-:W-:Y:S11]  /*3fd10*/  HMMA.1688.F32.TF32 R224, R208.reuse, R136, R224 ;  /* 0x00000088d0e0723c */ /* 0x040ff600000810e0 */
[----:B------:R-:W-:Y:S04]  /*3fd20*/  @!UPT UIADD3 URZ, URZ, URZ, URZ ;  /* 0x0000003f3f3ff290 */ /* 0x000fe8000fffe03f */
[----:B------:R-:W-:Y:S04]  /*3fd30*/  STL [R1+0x266c], R204 ;  /* 0x00266ccc01007387 */ /* 0x000fe80000100800 */
[----:B------:R-:W-:Y:S04]  /*3fd40*/  STL [R1+0x2668], R205 ;  /* 0x002668cd01007387 */ /* 0x000fe80000100800 */
[----:B------:R-:W-:Y:S04]  /*3fd50*/  STL [R1+0x2664], R206 ;  /* 0x002664ce01007387 */ /* 0x000fe80000100800 */
[----:B------:R-:W-:Y:S04]  /*3fd60*/  STL [R1+0x2660], R207 ;  /* 0x002660cf01007387 */ /* 0x000fe80000100800 */
[----:B------:R-:W3:Y:S04]  /*3fd70*/  LDL.LU R236, [R1+0x1150] ;  /* 0x0011500001ec7983 */ /* 0x000ee80000300800 */
[----:B------:R-:W3:Y:S04]  /*3fd80*/  LDL.LU R237, [R1+0x1154] ;  /* 0x0011540001ed7983 */ /* 0x000ee80000300800 */
[----:B------:R-:W3:Y:S04]  /*3fd90*/  LDL.LU R238, [R1+0x1158] ;  /* 0x0011580001ee7983 */ /* 0x000ee80000300800 */
[----:B------:R-:W3:Y:S01]  /*3fda0*/  LDL.LU R239, [R1+0x115c] ;  /* 0x00115c0001ef7983 */ /* 0x000ee20000300800 */
[----:B--2---:R-:W-:Y:S11]  /*3fdb0*/  HMMA.1688.F32.TF32 R208, R208, R12, R244 ;  /* 0x0000000cd0d0723c */ /* 0x004ff600000810f4 */
[----:B------:R-:W-:Y:S11]  /*3fdc0*/  @!UPT UIADD3 URZ, URZ, URZ, URZ ;  /* 0x0000003f3f3ff290 */ /* 0x000ff6000fffe03f */
[----:B------:R-:W-:Y:S01]  /*3fdd0*/  @!UPT UIADD3 URZ, URZ, URZ, URZ ;  /* 0x0000003f3f3ff290 */ /* 0x000fe2000fffe03f */
        /* <DEDUP_REMOVED lines=8> */
[C---:B----4-:R-:W-:Y:S11]  /*3fe60*/  HMMA.1688.F32.TF32 R212, R232.reuse, R140, R212 ;  /* 0x0000008ce8d4723c */ /* 0x050ff600000810d4 */
[----:B------:R-:W-:Y:S11]  /*3fe70*/  @!UPT UIADD3 URZ, URZ, URZ, URZ ;  /* 0x0000003f3f3ff290 */ /* 0x000ff6000fffe03f */
[----:B------:R-:W-:Y:S01]  /*3fe80*/  @!UPT UIADD3 URZ, URZ, URZ, URZ ;  /* 0x0000003f3f3ff290 */ /* 0x000fe2000fffe03f */
[----:B------:R-:W-:Y:S04]  /*3fe90*/  STL [R1+0x268c], R212 ;  /* 0x00268cd401007387 */ /* 0x000fe80000100800 */
[----:B------:R-:W-:Y:S01]  /*3fea0*/  STL [R1+0x2688], R213 ;  /* 0x002688d501007387 */ /* 0x000fe20000100800 */
[C---:B---3--:R-:W-:Y:S08]  /*3feb0*/  HMMA.1688.F32.TF32 R36, R232.reuse, R136, R36 ;  /* 0x00000088e824723c */ /* 0x048ff00000081024 */
[----:B------:R-:W-:Y:S01]  /*3fec0*/  HMMA.1688.F32.TF32 R28, R232, R4, R28 ;  /* 0x00000004e81c723c */ /* 0x000fe2000008101c */
[----:B------:R-:W-:Y:S04]  /*3fed0*/  STL [R1+0x2684], R214 ;  /* 0x002684d601007387 */ /* 0x000fe80000100800 */
[----:B------:R-:W-:Y:S10]  /*3fee0*/  STL [R1+0x2680], R215 ;  /* 0x002680d701007387 */ /* 0x000ff40000100800 */
[----:B------:R1:W-:Y:S04]  /*3fef0*/  STL.64 [R1+0x390], R36 ;  /* 0x0003902401007387 */ /* 0x0003e80000100a00 */
[----:B------:R3:W-:Y:S05]  /*3ff00*/  STL.64 [R1+0x398], R38 ;  /* 0x0003982601007387 */ /* 0x0007ea0000100a00 */
[----:B------:R-:W-:Y:S01]  /*3ff10*/  IMAD.MOV.U32 R185, RZ, RZ, R28 ;  /* 0x000000ffffb97224 */ /* 0x000fe200078e001c */
[----:B------:R-:W-:Y:S01]  /*3ff20*/  MOV R181, R30 ;  /* 0x0000001e00b57202 */ /* 0x000fe20000000f00 */
[----:B------:R-:W-:-:S02]  /*3ff30*/  IMAD.MOV.U32 R180, RZ, RZ, R29 ;  /* 0x000000ffffb47224 */ /* 0x000fc400078e001d */
[----:B------:R-:W-:Y:S02]  /*3ff40*/  IMAD.MOV.U32 R182, RZ, RZ, R31 ;  /* 0x000000ffffb67224 */ /* 0x000fe400078e001f */
[C---:B------:R-:W-:Y:S01]  /*3ff50*/  HMMA.1688.F32.TF32 R28, R232.reuse, R132, R248 ;  /* 0x00000084e81c723c */ /* 0x040fe200000810f8 */
[----:B------:R-:W4:Y:S04]  /*3ff60*/  LDL.LU R248, [R1+0x1190] ;  /* 0x0011900001f87983 */ /* 0x000f280000300800 */
[----:B------:R-:W4:Y:S04]  /*3ff70*/  LDL.LU R249, [R1+0x1194] ;  /* 0x0011940001f97983 */ /* 0x000f280000300800 */
[----:B------:R-:W4:Y:S04]  /*3ff80*/  LDL.LU R250, [R1+0x1198] ;  /* 0x0011980001fa7983 */ /* 0x000f280000300800 */
[----:B------:R-:W4:Y:S01]  /*3ff90*/  LDL.LU R251, [R1+0x119c] ;  /* 0x00119c0001fb7983 */ /* 0x000f220000300800 */
[----:B------:R-:W-:Y:S03]  /*3ffa0*/  HMMA.1688.F32.TF32 R32, R232, R16, R32 ;  /* 0x00000010e820723c */ /* 0x000fe60000081020 */
[----:B------:R-:W4:Y:S04]  /*3ffb0*/  LDL.LU R40, [R1+0x12d0] ;  /* 0x0012d00001287983 */ /* 0x000f280000300800 */
[----:B------:R-:W4:Y:S03]  /*3ffc0*/  LDL.LU R41, [R1+0x12d4] ;  /* 0x0012d40001297983 */ /* 0x000f260000300800 */
[----:B------:R-:W-:Y:S01]  /*3ffd0*/  IMAD.MOV.U32 R188, RZ, RZ, R28 ;  /* 0x000000ffffbc7224 */ /* 0x000fe200078e001c */
[----:B------:R-:W-:Y:S01]  /*3ffe0*/  MOV R190, R30 ;  /* 0x0000001e00be7202 */ /* 0x000fe20000000f00 */
[----:B------:R-:W-:Y:S01]  /*3fff0*/  IMAD.MOV.U32 R189, RZ, RZ, R29 ;  /* 0x000000ffffbd7224 */ /* 0x000fe200078e001d */
[----:B------:R-:W4:Y:S01]  /*40000*/  LDL.LU R42, [R1+0x12d8] ;  /* 0x0012d800012a7983 */ /* 0x000f220000300800 */
[----:B------:R-:W-:-:S03]  /*40010*/  IMAD.MOV.U32 R184, RZ, RZ, R31 ;  /* 0x000000ffffb87224 */ /* 0x000fc600078e001f */
[----:B------:R-:W4:Y:S04]  /*40020*/  LDL.LU R43, [R1+0x12dc] ;  /* 0x0012dc00012b7983 */ /* 0x000f280000300800 */
[----:B-1----:R-:W4:Y:S01]  /*40030*/  LDL.LU R36, [R1+0x12c0] ;  /* 0x0012c00001247983 */ /* 0x002f220000300800 */
[----:B------:R-:W-:Y:S03]  /*40040*/  HMMA.1688.F32.TF32 R28, R232, R128, R236 ;  /* 0x00000080e81c723c */ /* 0x000fe600000810ec */
[----:B------:R-:W4:Y:S01]  /*40050*/  LDL.LU R37, [R1+0x12c4] ;  /* 0x0012c40001257983 */ /* 0x000f220000300800 */
[----:B------:R-:W-:-:S03]  /*40060*/  IMAD.MOV.U32 R176, RZ, RZ, R32 ;  /* 0x000000ffffb07224 */ /* 0x000fc600078e0020 */
[----:B---3--:R-:W3:Y:S01]  /*40070*/  LDL.LU R38, [R1+0x12c8] ;  /* 0x0012c80001267983 */ /* 0x008ee20000300800 */
[----:B------:R-:W-:Y:S01]  /*40080*/  IMAD.MOV.U32 R177, RZ, RZ, R33 ;  /* 0x000000ffffb17224 */ /* 0x000fe200078e0021 */
[----:B------:R-:W-:Y:S02]  /*40090*/  MOV R178, R34 ;  /* 0x0000002200b27202 */ /* 0x000fe40000000f00 */
[----:B------:R-:W3:Y:S01]  /*400a0*/  LDL.LU R39, [R1+0x12cc] ;  /* 0x0012cc0001277983 */ /* 0x000ee20000300800 */
[----:B------:R-:W-:-:S03]  /*400b0*/  IMAD.MOV.U32 R172, RZ, RZ, R35 ;  /* 0x000000ffffac7224 */ /* 0x000fc600078e0023 */
[----:B------:R-:W3:Y:S04]  /*400c0*/  LDL.LU R32, [R1+0x12b0] ;  /* 0x0012b00001207983 */ /* 0x000ee80000300800 */
[----:B------:R-:W3:Y:S04]  /*400d0*/  LDL.LU R33, [R1+0x12b4] ;  /* 0x0012b40001217983 */ /* 0x000ee80000300800 */
[----:B------:R-:W3:Y:S01]  /*400e0*/  LDL.LU R34, [R1+0x12b8] ;  /* 0x0012b80001227983 */ /* 0x000ee20000300800 */
[----:B------:R-:W-:Y:S01]  /*400f0*/  IMAD.MOV.U32 R173, RZ, RZ, R28 ;  /* 0x000000ffffad7224 */ /* 0x000fe200078e001c */
[----:B------:R-:W-:Y:S01]  /*40100*/  MOV R175, R30 ;  /* 0x0000001e00af7202 */ /* 0x000fe20000000f00 */
[----:B------:R-:W-:Y:S01]  /*40110*/  IMAD.MOV.U32 R174, RZ, RZ, R29 ;  /* 0x000000ffffae7224 */ /* 0x000fe200078e001d */
[----:B------:R-:W3:Y:S01]  /*40120*/  LDL.LU R35, [R1+0x12bc] ;  /* 0x0012bc0001237983 */ /* 0x000ee20000300800 */
[----:B------:R-:W-:-:S02]  /*40130*/  IMAD.MOV.U32 R168, RZ, RZ, R31 ;  /* 0x000000ffffa87224 */ /* 0x000fc400078e001f */
[----:B--2---:R-:W-:Y:S11]  /*40140*/  HMMA.1688.F32.TF32 R28, R232, R64, R244 ;  /* 0x00000040e81c723c */ /* 0x004ff600000810f4 */
[----:B------:R-:W-:Y:S11]  /*40150*/  @!UPT UIADD3 URZ, URZ, URZ, URZ ;  /* 0x0000003f3f3ff290 */ /* 0x000ff6000fffe03f */
[----:B------:R-:W-:Y:S02]  /*40160*/  @!UPT UIADD3 URZ, URZ, URZ, URZ ;  /* 0x0000003f3f3ff290 */ /* 0x000fe4000fffe03f */
        /* <DEDUP_REMOVED lines=16> */
[C---:B----4-:R-:W-:Y:S03]  /*40270*/  HMMA.1688.F32.TF32 R68, R232.reuse, R60, R248 ;  /* 0x0000003ce844723c */ /* 0x050fe600000810f8 */
[----:B------:R-:W4:Y:S04]  /*40280*/  LDL.LU R248, [R1+0x1270] ;  /* 0x0012700001f87983 */ /* 0x000f280000300800 */
[----:B------:R-:W4:Y:S04]  /*40290*/  LDL.LU R249, [R1+0x1274] ;  /* 0x0012740001f97983 */ /* 0x000f280000300800 */
[----:B------:R-:W4:Y:S04]  /*402a0*/  LDL.LU R250, [R1+0x1278] ;  /* 0x0012780001fa7983 */ /* 0x000f280000300800 */
[----:B------:R-:W4:Y:S01]  /*402b0*/  LDL.LU R251, [R1+0x127c] ;  /* 0x00127c0001fb7983 */ /* 0x000f220000300800 */
[----:B---3--:R-:W-:Y:S08]  /*402c0*/  HMMA.1688.F32.TF32 R32, R232, R48, R32 ;  /* 0x00000030e820723c */ /* 0x008ff00000081020 */
[----:B------:R-:W-:Y:S01]  /*402d0*/  IMAD.MOV.U32 R196, RZ, RZ, R68 ;  /* 0x000000ffffc47224 */ /* 0x000fe200078e0044 */
[----:B------:R-:W-:Y:S01]  /*402e0*/  MOV R198, R70 ;  /* 0x0000004600c67202 */ /* 0x000fe20000000f00 */
[----:B------:R-:W-:-:S02]  /*402f0*/  IMAD.MOV.U32 R197, RZ, RZ, R69 ;  /* 0x000000ffffc57224 */ /* 0x000fc400078e0045 */
[----:B------:R-:W-:Y:S11]  /*40300*/  IMAD.MOV.U32 R199, RZ, RZ, R71 ;  /* 0x000000ffffc77224 */ /* 0x000ff600078e0047 */
[----:B------:R-:W-:Y:S01]  /*40310*/  @!UPT UIADD3 URZ, URZ, URZ, URZ ;  /* 0x0000003f3f3ff290 */ /* 0x000fe2000fffe03f */
[----:B------:R-:W-:Y:S02]  /*40320*/  IMAD.MOV.U32 R204, RZ, RZ, R32 ;  /* 0x000000ffffcc7224 */ /* 0x000fe400078e0020 */
[----:B------:R-:W3:Y:S01]  /*40330*/  LDL.LU R32, [R1+0x1180] ;  /* 0x0011800001207983 */ /* 0x000ee20000300800 */
[----:B------:R-:W-:Y:S01]  /*40340*/  IMAD.MOV.U32 R205, RZ, RZ, R33 ;  /* 0x000000ffffcd7224 */ /* 0x000fe200078e0021 */
[----:B------:R-:W-:Y:S01]  /*40350*/  MOV R206, R34 ;  /* 0x0000002200ce7202 */ /* 0x000fe20000000f00 */
[----:B------:R-:W-:Y:S01]  /*40360*/  IMAD.MOV.U32 R207, RZ, RZ, R35 ;  /* 0x000000ffffcf7224 */ /* 0x000fe200078e0023 */
[C---:B--2---:R-:W-:Y:S11]  /*40370*/  HMMA.1688.F32.TF32 R28, R232.reuse, R44, R28 ;  /* 0x0000002ce81c723c */ /* 0x044ff6000008101c */
        /* <DEDUP_REMOVED lines=22> */
[----:B------:R-:W-:Y:S01]  /*404e0*/  @!UPT UIADD3 URZ, URZ, URZ, URZ ;  /* 0x0000003f3f3ff290 */ /* 0x000fe2000fffe03f */
[----:B------:R1:W-:Y:S04]  /*404f0*/  STL.64 [R1+0x9a0], R28 ;  /* 0x0009a01c01007387 */ /* 0x0003e80000100a00 */
[----:B------:R2:W-:Y:S04]  /*40500*/  STL.64 [R1+0x9a8], R30 ;  /* 0x0009a81e01007387 */ /* 0x0005e80000100a00 */
[----:B------:R-:W3:Y:S04]  /*40510*/  LDL.LU R33, [R1+0x1184] ;  /* 0x0011840001217983 */ /* 0x000ee80000300800 */
[----:B------:R-:W3:Y:S04]  /*40520*/  LDL.LU R34, [R1+0x1188] ;  /* 0x0011880001227983 */ /* 0x000ee80000300800 */
[----:B------:R-:W3:Y:S04]  /*40530*/  LDL.LU R35, [R1+0x118c] ;  /* 0x00118c0001237983 */ /* 0x000ee80000300800 */
[----:B-1----:R-:W4:Y:S04]  /*40540*/  LDL.LU R28, [R1+0x11e0] ;  /* 0x0011e000011c7983 */ /* 0x002f280000300800 */
[----:B------:R-:W4:Y:S04]  /*40550*/  LDL.LU R29, [R1+0x11e4] ;  /* 0x0011e400011d7983 */ /* 0x000f280000300800 */
[----:B--2---:R-:W4:Y:S04]  /*40560*/  LDL.LU R30, [R1+0x11e8] ;  /* 0x0011e800011e7983 */ /* 0x004f280000300800 */
        /* <DEDUP_REMOVED lines=41> */
[----:B------:R-:W4:Y:S01]  /*40800*/  LDL.LU R155, [R1+0x123c] ;  /* 0x00123c00019b7983 */ /* 0x000f220000300800 */
[----:B------:R-:W-:Y:S08]  /*40810*/  HMMA.1688.F32.TF32 R36, R232, R52, R36 ;  /* 0x00000034e824723c */ /* 0x000ff00000081024 */
[----:B------:R-:W-:Y:S01]  /*40820*/  IMAD.MOV.U32 R200, RZ, RZ, R40 ;  /* 0x000000ffffc87224 */ /* 0x000fe200078e0028 */
[----:B------:R-:W-:Y:S01]  /*40830*/  MOV R202, R42 ;  /* 0x0000002a00ca7202 */ /* 0x000fe20000000f00 */
[----:B------:R-:W-:Y:S01]  /*40840*/  IMAD.MOV.U32 R201, RZ, RZ, R41 ;  /* 0x000000ffffc97224 */ /* 0x000fe200078e0029 */
[----:B------:R-:W4:Y:S01]  /*40850*/  LDL.LU R40, [R1+0x11f0] ;  /* 0x0011f00001287983 */ /* 0x000f220000300800 */
[----:B------:R-:W-:-:S03]  /*40860*/  IMAD.MOV.U32 R203, RZ, RZ, R43 ;  /* 0x000000ffffcb7224 */ /* 0x000fc600078e002b */
[----:B------:R-:W4:Y:S04]  /*40870*/  LDL.LU R41, [R1+0x11f4] ;  /* 0x0011f40001297983 */ /* 0x000f280000300800 */
[----:B------:R-:W4:Y:S04]  /*40880*/  LDL.LU R42, [R1+0x11f8] ;  /* 0x0011f800012a7983 */ /* 0x000f280000300800 */
[----:B------:R-:W4:Y:S01]  /*40890*/  LDL.LU R43, [R1+0x11fc] ;  /* 0x0011fc00012b7983 */ /* 0x000f220000300800 */
[----:B------:R-:W-:Y:S01]  /*408a0*/  IMAD.MOV.U32 R169, RZ, RZ, R36 ;  /* 0x000000ffffa97224 */ /* 0x000fe200078e0024 */
[----:B------:R-:W-:Y:S01]  /*408b0*/  MOV R171, R38 ;  /* 0x0000002600ab7202 */ /* 0x000fe20000000f00 */
[----:B------:R-:W-:Y:S01]  /*408c0*/  IMAD.MOV.U32 R170, RZ, RZ, R37 ;  /* 0x000000ffffaa7224 */ /* 0x000fe200078e0025 */
[----:B------:R-:W4:Y:S01]  /*408d0*/  LDL.LU R36, [R1+0x11a0] ;  /* 0x0011a00001247983 */ /* 0x000f220000300800 */
[----:B------:R-:W-:-:S03]  /*408e0*/  IMAD.MOV.U32 R179, RZ, RZ, R39 ;  /* 0x000000ffffb37224 */ /* 0x000fc600078e0027 */
        /* <DEDUP_REMOVED lines=8> */
[----:B------:R-:W-:Y:S04]  /*40970*/  LDS R232, [R3+0x14000] ;  /* 0x0140000003e87984 */ /* 0x000fe80000000800 */
[----:B------:R-:W-:Y:S01]  /*40980*/  LDS R234, [R3+0x16000] ;  /* 0x0160000003ea7984 */ /* 0x000fe20000000800 */
[C---:B------:R-:W-:Y:S03]  /*40990*/  HMMA.1688.F32.TF32 R88, R228.reuse, R140, R244 ;  /* 0x0000008ce458723c */ /* 0x040fe600000810f4 */
[----:B------:R-:W2:Y:S04]  /*409a0*/  LDL.LU R244, [R1+0x1140] ;  /* 0x0011400001f47983 */ /* 0x000ea80000300800 */
[----:B------:R-:W-:Y:S04]  /*409b0*/  LDS R233, [R240+0x14000] ;  /* 0x01400000f0e97984 */ /* 0x000fe80000000800 */
[----:B------:R-:W1:Y:S04]  /*409c0*/  LDS R235, [R240+0x16000] ;  /* 0x01600000f0eb7984 */ /* 0x000e680000000800 */
[----:B------:R-:W-:Y:S04]  /*409d0*/  STL.64 [R1+0x990], R92 ;  /* 0x0009905c01007387 */ /* 0x000fe80000100a00 */
[----:B------:R-:W-:Y:S04]  /*409e0*/  STL.64 [R1+0x998], R94 ;  /* 0x0009985e01007387 */ /* 0x000fe80000100a00 */
[----:B------:R-:W-:Y:S04]  /*409f0*/  STL.64 [R1+0x9b0], R88 ;  /* 0x0009b05801007387 */ /* 0x000fe80000100a00 */
[----:B------:R3:W-:Y:S04]  /*40a00*/  STL.64 [R1+0x9b8], R90 ;  /* 0x0009b85a01007387 */ /* 0x0007e80000100a00 */
[----:B------:R-:W2:Y:S04]  /*40a10*/  LDL.LU R245, [R1+0x1144] ;  /* 0x0011440001f57983 */ /* 0x000ea80000300800 */
[----:B------:R-:W2:Y:S01]  /*40a20*/  LDL.LU R246, [R1+0x1148] ;  /* 0x0011480001f67983 */ /* 0x000ea20000300800 */
[C---:B---3--:R-:W-:Y:S03]  /*40a30*/  HMMA.1688.F32.TF32 R88, R228.reuse, R136, R248 ;  /* 0x00000088e458723c */ /* 0x048fe600000810f8 */
[----:B------:R-:W2:Y:S04]  /*40a40*/  LDL.LU R247, [R1+0x114c] ;  /* 0x00114c0001f77983 */ /* 0x000ea80000300800 */
[----:B------:R-:W3:Y:S11]  /*40a50*/  LDL.LU R248, [R1+0x1100] ;  /* 0x0011000001f87983 */ /* 0x000ef60000300800 */
[----:B------:R-:W-:Y:S05]  /*40a60*/  @!UPT UIADD3 URZ, URZ, URZ, URZ ;  /* 0x0000003f3f3ff290 */ /* 0x000fea000fffe03f */
[----:B------:R-:W-:Y:S04]  /*40a70*/  STL.64 [R1+0x9c0], R88 ;  /* 0x0009c05801007387 */ /* 0x000fe80000100a00 */
[----:B------:R1:W-:Y:S04]  /*40a80*/  STL.64 [R1+0x9c8], R90 ;  /* 0x0009c85a01007387 */ /* 0x0003e80000100a00 */
[----:B------:R-:W3:Y:S04]  /*40a90*/  LDL.LU R249, [R1+0x1104] ;  /* 0x0011040001f97983 */ /* 0x000ee80000300800 */
[----:B------:R-:W3:Y:S04]  /*40aa0*/  LDL.LU R250, [R1+0x1108] ;  /* 0x0011080001fa7983 */ /* 0x000ee80000300800 */
[----:B------:R-:W3:Y:S01]  /*40ab0*/  LDL.LU R251, [R1+0x110c] ;  /* 0x00110c0001fb7983 */ /* 0x000ee20000300800 */
[C---:B----4-:R-:W-:Y:S08]  /*40ac0*/  HMMA.1688.F32.TF32 R84, R228.reuse, R16, R84 ;  /* 0x00000010e454723c */ /* 0x050ff00000081054 */
[C---:B------:R-:W-:Y:S08]  /*40ad0*/  HMMA.1688.F32.TF32 R80, R228.reuse, R4, R80 ;  /* 0x00000004e450723c */ /* 0x040ff00000081050 */
[C---:B-1----:R-:W-:Y:S07]  /*40ae0*/  HMMA.1688.F32.TF32 R88, R228.reuse, R132, R156 ;  /* 0x00000084e458723c */ /* 0x042fee000008109c */
[----:B------:R-:W-:Y:S04]  /*40af0*/  STL.64 [R1+0x9d0], R84 ;  /* 0x0009d05401007387 */ /* 0x000fe80000100a00 */
[----:B------:R1:W-:Y:S04]  /*40b00*/  STL.64 [R1+0x9d8], R86 ;  /* 0x0009d85601007387 */ /* 0x0003e80000100a00 */
[----:B------:R-:W-:Y:S04]  /*40b10*/  STL.64 [R1+0x9e0], R80 ;  /* 0x0009e05001007387 */ /* 0x000fe80000100a00 */
[----:B------:R4:W-:Y:S01]  /*40b20*/  STL.64 [R1+0x9e8], R82 ;  /* 0x0009e85201007387 */ /* 0x0009e20000100a00 */
[C---:B-1----:R-:W-:Y:S08]  /*40b30*/  HMMA.1688.F32.TF32 R84, R228.reuse, R128, R152 ;  /* 0x00000080e454723c */ /* 0x042ff00000081098 */
[C---:B----4-:R-:W-:Y:S08]  /*40b40*/  HMMA.1688.F32.TF32 R80, R228.reuse, R64, R76 ;  /* 0x00000040e450723c */ /* 0x050ff0000008104c */
        /* <DEDUP_REMOVED lines=20> */
[----:B------:R-:W4:Y:S01]  /*40c90*/  LDL.LU R30, [R1+0x1128] ;  /* 0x00112800011e7983 */ /* 0x000f220000300800 */
[C---:B-1----:R-:W-:Y:S08]  /*40ca0*/  HMMA.1688.F32.TF32 R40, R228.reuse, R44, R36 ;  /* 0x0000002ce428723c */ /* 0x042ff00000081024 */
[C---:B------:R-:W-:Y:S08]  /*40cb0*/  HMMA.1688.F32.TF32 R36, R228.reuse, R24, R32 ;  /* 0x00000018e424723c */ /* 0x040ff00000081020 */
[----:B------:R-:W-:Y:S01]  /*40cc0*/  HMMA.1688.F32.TF32 R32, R228, R20, R236 ;  /* 0x00000014e420723c */ /* 0x000fe200000810ec */
[----:B------:R-:W-:-:S06]  /*40cd0*/  IMAD.MOV.U32 R31, RZ, RZ, R252 ;  /* 0x000000ffff1f7224 */ /* 0x000fcc00078e00fc */
[----:B------:R-:W-:Y:S04]  /*40ce0*/  STL.64 [R1+0xa70], R40 ;  /* 0x000a702801007387 */ /* 0x000fe80000100a00 */
[----:B------:R-:W-:Y:S11]  /*40cf0*/  STL.64 [R1+0xa78], R42 ;  /* 0x000a782a01007387 */ /* 0x000ff60000100a00 */
[----:B------:R-:W-:Y:S01]  /*40d00*/  @!UPT UIADD3 URZ, URZ, URZ, URZ ;  /* 0x0000003f3f3ff290 */ /* 0x000fe2000fffe03f */
[----:B------:R-:W-:Y:S01]  /*40d10*/  STL.64 [R1+0xad0], R32 ;  /* 0x000ad02001007387 */ /* 0x000fe20000100a00 */
[----:B------:R-:W-:-:S03]  /*40d20*/  IMAD.MOV.U32 R252, RZ, RZ, R35 ;  /* 0x000000fffffc7224 */ /* 0x000fc600078e0023 */
[----:B------:R-:W-:Y:S04]  /*40d30*/  STL.64 [R1+0xaa0], R36 ;  /* 0x000aa02401007387 */ /* 0x000fe80000100a00 */
[----:B------:R-:W-:Y:S04]  /*40d40*/  STL.64 [R1+0xaa8], R38 ;  /* 0x000aa82601007387 */ /* 0x000fe80000100a00 */
[----:B------:R2:W-:Y:S01]  /*40d50*/  STL [R1+0xad8], R34 ;  /* 0x000ad82201007387 */ /* 0x0005e20000100800 */
[----:B------:R-:W-:Y:S01]  /*40d60*/  MOV R236, R6 ;  /* 0x0000000600ec7202 */ /* 0x000fe20000000f00 */
[----:B------:R-:W-:-:S02]  /*40d70*/  IMAD.MOV.U32 R237, RZ, RZ, R7 ;  /* 0x000000ffffed7224 */ /* 0x000fc400078e0007 */
[----:B------:R-:W4:Y:S01]  /*40d80*/  LDL.LU R6, [R1+0x299c] ;  /* 0x00299c0001067983 */ /* 0x000f220000300800 */
[----:B------:R-:W-:Y:S02]  /*40d90*/  IMAD.MOV.U32 R238, RZ, RZ, R243 ;  /* 0x000000ffffee7224 */ /* 0x000fe400078e00f3 */
[----:B------:R-:W-:Y:S01]  /*40da0*/  IMAD.MOV.U32 R239, RZ, RZ, R242 ;  /* 0x000000ffffef7224 */ /* 0x000fe200078e00f2 */
[----:B------:R-:W4:Y:S01]  /*40db0*/  LDL.LU R7, [R1+0x2998] ;  /* 0x0029980001077983 */ /* 0x000f220000300800 */
[----:B--2---:R-:W-:Y:S07]  /*40dc0*/  HMMA.1688.F32.TF32 R32, R228, R8, R244 ;  /* 0x00000008e420723c */ /* 0x004fee00000810f4 */
[----:B------:R-:W-:Y:S01]  /*40dd0*/  MOV R244, R18 ;  /* 0x0000001200f47202 */ /* 0x000fe20000000f00 */
[----:B------:R-:W-:Y:S01]  /*40de0*/  IMAD.MOV.U32 R245, RZ, RZ, R142 ;  /* 0x000000fffff57224 */ /* 0x000fe200078e008e */
[----:B------:R-:W2:Y:S04]  /*40df0*/  LDL.LU R18, [R1+0x2994] ;  /* 0x0029940001127983 */ /* 0x000ea80000300800 */
[----:B------:R-:W4:Y:S11]  /*40e00*/  LDL.LU R142, [R1+0x2990] ;  /* 0x00299000018e7983 */ /* 0x000f360000300800 */
[----:B------:R-:W-:Y:S01]  /*40e10*/  MOV R243, R32 ;  /* 0x0000002000f37202 */ /* 0x000fe20000000f00 */
[----:B------:R-:W-:-:S02]  /*40e20*/  IMAD.MOV.U32 R242, RZ, RZ, R33 ;  /* 0x000000fffff27224 */ /* 0x000fc400078e0021 */
[----:B------:R-:W-:Y:S02]  /*40e30*/  IMAD.MOV.U32 R9, RZ, RZ, R34 ;  /* 0x000000ffff097224 */ /* 0x000fe400078e0022 */
[----:B------:R-:W-:Y:S02]  /*40e40*/  IMAD.MOV.U32 R8, RZ, RZ, R35 ;  /* 0x000000ffff087224 */ /* 0x000fe400078e0023 */
[----:B---3--:R-:W-:Y:S01]  /*40e50*/  HMMA.1688.F32.TF32 R32, R228, R12, R248 ;  /* 0x0000000ce420723c */ /* 0x008fe200000810f8 */
[----:B------:R-:W-:Y:S01]  /*40e60*/  IMAD.MOV.U32 R246, RZ, RZ, R2 ;  /* 0x000000fffff67224 */ /* 0x000fe200078e0002 */
[----:B------:R-:W-:Y:S01]  /*40e70*/  MOV R37, R66 ;  /* 0x0000004200257202 */ /* 0x000fe20000000f00 */
[----:B------:R-:W-:Y:S01]  /*40e80*/  IMAD.MOV.U32 R247, RZ, RZ, R0 ;  /* 0x000000fffff77224 */ /* 0x000fe200078e0000 */
[----:B------:R-:W-:Y:S03]  /*40e90*/  LDS R228, [R3+0x14080] ;  /* 0x0140800003e47984 */ /* 0x000fe60000000800 */
[----:B------:R-:W-:Y:S01]  /*40ea0*/  MOV R248, R143 ;  /* 0x0000008f00f87202 */ /* 0x000fe20000000f00 */
[----:B------:R-:W-:Y:S01]  /*40eb0*/  IMAD.MOV.U32 R38, RZ, RZ, R134 ;  /* 0x000000ffff267224 */ /* 0x000fe200078e0086 */
[----:B------:R-:W4:Y:S01]  /*40ec0*/  LDL.LU R143, [R1+0x298c] ;  /* 0x00298c00018f7983 */ /* 0x000f220000300800 */
[----:B------:R-:W-:-:S02]  /*40ed0*/  IMAD.MOV.U32 R249, RZ, RZ, R19 ;  /* 0x000000fffff97224 */ /* 0x000fc400078e0013 */
[----:B------:R-:W-:Y:S01]  /*40ee0*/  IMAD.MOV.U32 R250, RZ, RZ, R138 ;  /* 0x000000fffffa7224 */ /* 0x000fe200078e008a */
[----:B------:R-:W2:Y:S01]  /*40ef0*/  LDL.LU R19, [R1+0x2988] ;  /* 0x0029880001137983 */ /* 0x000ea20000300800 */
[----:B------:R-:W-:-:S03]  /*40f00*/  IMAD.MOV.U32 R251, RZ, RZ, R139 ;  /* 0x000000fffffb7224 */ /* 0x000fc600078e008b */
[----:B------:R-:W3:Y:S04]  /*40f10*/  LDL.LU R138, [R1+0x2984] ;  /* 0x00298400018a7983 */ /* 0x000ee80000300800 */
[----:B------:R-:W3:Y:S01]  /*40f20*/  LDL.LU R139, [R1+0x2980] ;  /* 0x00298000018b7983 */ /* 0x000ee20000300800 */
[----:B------:R-:W-:-:S03]  /*40f30*/  IMAD.MOV.U32 R39, RZ, RZ, R135 ;  /* 0x000000ffff277224 */ /* 0x000fc600078e0087 */
[----:B------:R-:W-:Y:S04]  /*40f40*/  LDS R230, [R3+0x16080] ;  /* 0x0160800003e67984 */ /* 0x000fe80000000800 */
[----:B------:R-:W-:Y:S04]  /*40f50*/  LDS R229, [R240+0x14080] ;  /* 0x01408000f0e57984 */ /* 0x000fe80000000800 */
[----:B------:R-:W1:Y:S01]  /*40f60*/  LDS R231, [R240+0x16080] ;  /* 0x01608000f0e77984 */ /* 0x000e620000000800 */
[C---:B----4-:R-:W-:Y:S11]  /*40f70*/  HMMA.1688.F32.TF32 R28, R232.reuse, R142, R28 ;  /* 0x0000008ee81c723c */ /* 0x050ff6000008101c */
[----:B------:R-:W-:Y:S11]  /*40f80*/  @!UPT UIADD3 URZ, URZ, URZ, URZ ;  /* 0x0000003f3f3ff290 */ /* 0x000ff6000fffe03f */
[----:B------:R-:W-:Y:S02]  /*40f90*/  @!UPT UIADD3 URZ, URZ, URZ, URZ ;  /* 0x0000003f3f3ff290 */ /* 0x000fe4000fffe03f */
[----:B------:R-:W-:Y:S01]  /*40fa0*/  MOV R45, R28 ;  /* 0x0000001c002d7202 */ /* 0x000fe20000000f00 */
[----:B------:R-:W-:Y:S02]  /*40fb0*/  IMAD.MOV.U32 R44, RZ, RZ, R29 ;  /* 0x000000ffff2c7224 */ /* 0x000fe400078e001d */
[----:B------:R-:W-:Y:S02]  /*40fc0*/  IMAD.MOV.U32 R25, RZ, RZ, R30 ;  /* 0x000000ffff197224 */ /* 0x000fe400078e001e */
[----:B------:R-:W-:Y:S02]  /*40fd0*/  IMAD.MOV.U32 R24, RZ, RZ, R31 ;  /* 0x000000ffff187224 */ /* 0x000fe400078e001f */
[C---:B---3--:R-:W-:Y:S11]  /*40fe0*/  HMMA.1688.F32.TF32 R28, R232.reuse, R138, R236 ;  /* 0x0000008ae81c723c */ /* 0x048ff600000810ec */
[----:B------:R-:W-:Y:S11]  /*40ff0*/  @!UPT UIADD3 URZ, URZ, URZ, URZ ;  /* 0x0000003f3f3ff290 */ /* 0x000ff6000fffe03f */
[----:B------:R-:W-:Y:S02]  /*41000*/  @!UPT UIADD3 URZ, URZ, URZ, URZ ;  /* 0x0000003f3f3ff290 */ /* 0x000fe4000fffe03f */
[----:B------:R-:W-:Y:S01]  /*41010*/  MOV R53, R28 ;  /* 0x0000001c00357202 */ /* 0x000fe20000000f00 */
[----:B------:R-:W-:Y:S02]  /*41020*/  IMAD.MOV.U32 R52, RZ, RZ, R29 ;  /* 0x000000ffff347224 */ /* 0x000fe400078e001d */
[----:B------:R-:W-:Y:S02]  /*41030*/  IMAD.MOV.U32 R49, RZ, RZ, R30 ;  /* 0x000000ffff317224 */ /* 0x000fe400078e001e */
[----:B------:R-:W-:Y:S02]  /*41040*/  IMAD.MOV.U32 R48, RZ, RZ, R31 ;  /* 0x000000ffff307224 */ /* 0x000fe400078e001f */
[----:B--2---:R-:W-:Y:S01]  /*41050*/  HMMA.1688.F32.TF32 R28, R232, R18, R244 ;  /* 0x00000012e81c723c */ /* 0x004fe200000810f4 */
[----:B------:R-:W-:Y:S04]  /*41060*/  STL [R1+0x25a0], R24 ;  /* 0x0025a01801007387 */ /* 0x000fe80000100800 */
[----:B------:R-:W-:Y:S04]  /*41070*/  STL [R1+0x259c], R25 ;  /* 0x00259c1901007387 */ /* 0x000fe80000100800 */
[----:B------:R-:W-:Y:S04]  /*41080*/  STL [R1+0x2598], R44 ;  /* 0x0025982c01007387 */ /* 0x000fe80000100800 */
[----:B------:R-:W-:Y:S04]  /*41090*/  STL [R1+0x2594], R45 ;  /* 0x0025942d01007387 */ /* 0x000fe80000100800 */
[----:B------:R-:W-:Y:S04]  /*410a0*/  STL [R1+0x25b0], R48 ;  /* 0x0025b03001007387 */ /* 0x000fe80000100800 */
[----:B------:R-:W-:Y:S03]  /*410b0*/  STL [R1+0x25ac], R49 ;  /* 0x0025ac3101007387 */ /* 0x000fe60000100800 */
[----:B------:R-:W-:-:S02]  /*410c0*/  IMAD.MOV.U32 R16, RZ, RZ, R31 ;  /* 0x000000ffff107224 */ /* 0x000fc400078e001f */
[----:B------:R-:W-:Y:S01]  /*410d0*/  IMAD.MOV.U32 R17, RZ, RZ, R30 ;  /* 0x000000ffff117224 */ /* 0x000fe200078e001e */
[----:B------:R-:W-:Y:S01]  /*410e0*/  STL [R1+0x25a8], R52 ;  /* 0x0025a83401007387 */ /* 0x000fe20000100800 */
[----:B------:R-:W-:Y:S01]  /*410f0*/  IMAD.MOV.U32 R20, RZ, RZ, R29 ;  /* 0x000000ffff147224 */ /* 0x000fe200078e001d */
[----:B------:R-:W-:Y:S02]  /*41100*/  MOV R21, R28 ;  /* 0x0000001c00157202 */ /* 0x000fe40000000f00 */
[----:B------:R-:W-:Y:S01]  /*41110*/  STL [R1+0x25a4], R53 ;  /* 0x0025a43501007387 */ /* 0x000fe20000100800 */
[----:B------:R-:W-:Y:S03]  /*41120*/  HMMA.1688.F32.TF32 R28, R232, R6, R248 ;  /* 0x00000006e81c723c */ /* 0x000fe600000810f8 */
[----:B------:R-:W-:Y:S04]  /*41130*/  STL [R1+0x25c0], R16 ;  /* 0x0025c01001007387 */ /* 0x000fe80000100800 */
[----:B------:R-:W-:Y:S01]  /*41140*/  STL [R1+0x25bc], R17 ;  /* 0x0025bc1101007387 */ /* 0x000fe20000100800 */
[----:B------:R-:W-:Y:S01]  /*41150*/  MOV R248, R63 ;  /* 0x0000003f00f87202 */ /* 0x000fe20000000f00 */
[----:B------:R-:W-:-:S02]  /*41160*/  IMAD.MOV.U32 R249, RZ, RZ, R62 ;  /* 0x000000fffff97224 */ /* 0x000fc400078e003e */
[----:B------:R-:W-:Y:S01]  /*41170*/  STL [R1+0x25b8], R20 ;  /* 0x0025b81401007387 */ /* 0x000fe20000100800 */
[----:B------:R-:W-:-:S03]  /*41180*/  IMAD.MOV.U32 R250, RZ, RZ, R59 ;  /* 0x000000fffffa7224 */ /* 0x000fc600078e003b */
[----:B------:R-:W-:Y:S01]  /*41190*/  STL [R1+0x25b4], R21 ;  /* 0x0025b41501007387 */ /* 0x000fe20000100800 */
[----:B------:R-:W-:-:S03]  /*411a0*/  IMAD.MOV.U32 R251, RZ, RZ, R58 ;  /* 0x000000fffffb7224 */ /* 0x000fc600078e003a */
[----:B------:R-:W2:Y:S01]  /*411b0*/  LDL.LU R63, [R1+0x297c] ;  /* 0x00297c00013f7983 */ /* 0x000ea20000300800 */
[----:B------:R-:W-:-:S03]  /*411c0*/  MOV R244, R55 ;  /* 0x0000003700f47202 */ /* 0x000fc60000000f00 */
[----:B------:R-:W3:Y:S01]  /*411d0*/  LDL.LU R62, [R1+0x2978] ;  /* 0x00297800013e7983 */ /* 0x000ee20000300800 */
[----:B------:R-:W-:-:S03]  /*411e0*/  IMAD.MOV.U32 R245, RZ, RZ, R54 ;  /* 0x000000fffff57224 */ /* 0x000fc600078e0036 */
[----:B------:R-:W4:Y:S01]  /*411f0*/  LDL.LU R59, [R1+0x2974] ;  /* 0x00297400013b7983 */ /* 0x000f220000300800 */
[----:B------:R-:W-:-:S03]  /*41200*/  IMAD.MOV.U32 R246, RZ, RZ, R51 ;  /* 0x000000fffff67224 */ /* 0x000fc600078e0033 */
[----:B------:R-:W2:Y:S01]  /*41210*/  LDL.LU R58, [R1+0x2970] ;  /* 0x00297000013a7983 */ /* 0x000ea20000300800 */
[----:B------:R-:W-:-:S03]  /*41220*/  IMAD.MOV.U32 R247, RZ, RZ, R50 ;  /* 0x000000fffff77224 */ /* 0x000fc600078e0032 */
[----:B------:R-:W2:Y:S01]  /*41230*/  LDL.LU R55, [R1+0x296c] ;  /* 0x00296c0001377983 */ /* 0x000ea20000300800 */
[----:B------:R-:W-:-:S03]  /*41240*/  MOV R236, R47 ;  /* 0x0000002f00ec7202 */ /* 0x000fc60000000f00 */
[----:B------:R-:W3:Y:S01]  /*41250*/  LDL.LU R54, [R1+0x2968] ;  /* 0x0029680001367983 */ /* 0x000ee20000300800 */
[----:B------:R-:W-:-:S03]  /*41260*/  IMAD.MOV.U32 R237, RZ, RZ, R22 ;  /* 0x000000ffffed7224 */ /* 0x000fc600078e0016 */
[----:B------:R-:W4:Y:S01]  /*41270*/  LDL.LU R51, [R1+0x2964] ;  /* 0x0029640001337983 */ /* 0x000f220000300800 */
[----:B------:R-:W-:-:S03]  /*41280*/  IMAD.MOV.U32 R238, RZ, RZ, R11 ;  /* 0x000000ffffee7224 */ /* 0x000fc600078e000b */
        /* <DEDUP_REMOVED lines=13> */
[----:B------:R-:W-:-:S03]  /*41360*/  MOV R5, R32 ;  /* 0x0000002000057202 */ /* 0x000fc60000000f00 */
[----:B------:R-:W4:Y:S01]  /*41370*/  LDL.LU R79, [R1+0x102c] ;  /* 0x00102c00014f7983 */ /* 0x000f220000300800 */
[----:B------:R-:W-:-:S03]  /*41380*/  IMAD.MOV.U32 R4, RZ, RZ, R33 ;  /* 0x000000ffff047224 */ /* 0x000fc600078e0021 */
[----:B------:R-:W4:Y:S01]  /*41390*/  LDL.LU R72, [R1+0x1000] ;  /* 0x0010000001487983 */ /* 0x000f220000300800 */
[----:B------:R-:W-:Y:S01]  /*413a0*/  IMAD.MOV.U32 R32, RZ, RZ, R23 ;  /* 0x000000ffff207224 */ /* 0x000fe200078e0017 */
[----:B------:R-:W-:Y:S01]  /*413b0*/  MOV R33, R26 ;  /* 0x0000001a00217202 */ /* 0x000fe20000000f00 */
[----:B------:R-:W-:Y:S02]  /*413c0*/  IMAD.MOV.U32 R2, RZ, RZ, R34 ;  /* 0x000000ffff027224 */ /* 0x000fe400078e0022 */
[----:B------:R-:W-:Y:S02]  /*413d0*/  IMAD.MOV.U32 R0, RZ, RZ, R35 ;  /* 0x000000ffff007224 */ /* 0x000fe400078e0023 */
[----:B------:R-:W-:Y:S02]  /*413e0*/  IMAD.MOV.U32 R34, RZ, RZ, R27 ;  /* 0x000000ffff227224 */ /* 0x000fe400078e001b */
[----:B------:R-:W-:Y:S02]  /*413f0*/  IMAD.MOV.U32 R35, RZ, RZ, R46 ;  /* 0x000000ffff237224 */ /* 0x000fe400078e002e */
[----:B--2---:R-:W-:-:S02]  /*41400*/  IMAD.MOV.U32 R40, RZ, RZ, R55 ;  /* 0x000000ffff287224 */ /* 0x004fc400078e0037 */
[----:B---3--:R-:W-:Y:S02]  /*41410*/  IMAD.MOV.U32 R71, RZ, RZ, R54 ;  /* 0x000000ffff477224 */ /* 0x008fe400078e0036 */
[----:B----4-:R-:W-:Y:S01]  /*41420*/  IMAD.MOV.U32 R70, RZ, RZ, R51 ;  /* 0x000000ffff467224 */ /* 0x010fe200078e0033 */
[----:B------:R-:W-:Y:S01]  /*41430*/  MOV R69, R50 ;  /* 0x0000003200457202 */ /* 0x000fe20000000f00 */
[----:B------:R-:W-:Y:S02]  /*41440*/  IMAD.MOV.U32 R75, RZ, RZ, R22 ;  /* 0x000000ffff4b7224 */ /* 0x000fe400078e0016 */
[----:B------:R-:W-:Y:S01]  /*41450*/  IMAD.MOV.U32 R74, RZ, RZ, R11 ;  /* 0x000000ffff4a7224 */ /* 0x000fe200078e000b */
[----:B------:R-:W-:Y:S02]  /*41460*/  MOV R73, R10 ;  /* 0x0000000a00497202 */ /* 0x000fe40000000f00 */
[----:B------:R-:W2:Y:S04]  /*41470*/  LDL.LU R10, [R1+0x294c] ;  /* 0x00294c00010a7983 */ /* 0x000ea80000300800 */
[----:B------:R-:W2:Y:S04]  /*41480*/  LDL.LU R11, [R1+0x2948] ;  /* 0x00294800010b7983 */ /* 0x000ea80000300800 */
[----:B------:R-:W3:Y:S01]  /*41490*/  LDL.LU R22, [R1+0x2944] ;  /* 0x0029440001167983 */ /* 0x000ee20000300800 */
[----:B------:R-:W-:-:S03]  /*414a0*/  IMAD.MOV.U32 R68, RZ, RZ, R47 ;  /* 0x000000ffff447224 */ /* 0x000fc600078e002f */
[----:B------:R-:W3:Y:S04]  /*414b0*/  LDL.LU R23, [R1+0x2940] ;  /* 0x0029400001177983 */ /* 0x000ee80000300800 */
[----:B------:R-:W4:Y:S04]  /*414c0*/  LDL.LU R26, [R1+0x293c] ;  /* 0x00293c00011a7983 */ /* 0x000f280000300800 */
[----:B------:R-:W4:Y:S04]  /*414d0*/  LDL.LU R27, [R1+0x2938] ;  /* 0x00293800011b7983 */ /* 0x000f280000300800 */
[----:B------:R-:W2:Y:S04]  /*414e0*/  LDL.LU R46, [R1+0x2934] ;  /* 0x00293400012e7983 */ /* 0x000ea80000300800 */
[----:B------:R-:W2:Y:S04]  /*414f0*/  LDL.LU R47, [R1+0x2930] ;  /* 0x00293000012f7983 */ /* 0x000ea80000300800 */
[----:B------:R-:W3:Y:S04]  /*41500*/  LDL.LU R50, [R1+0x292c] ;  /* 0x00292c0001327983 */ /* 0x000ee80000300800 */
[----:B------:R-:W3:Y:S04]  /*41510*/  LDL.LU R51, [R1+0x2928] ;  /* 0x0029280001337983 */ /* 0x000ee80000300800 */
[----:B------:R-:W4:Y:S04]  /*41520*/  LDL.LU R54, [R1+0x2924] ;  /* 0x0029240001367983 */ /* 0x000f280000300800 */
[----:B------:R-:W4:Y:S01]  /*41530*/  LDL.LU R55, [R1+0x2920] ;  /* 0x0029200001377983 */ /* 0x000f220000300800 */
[----:B------:R-:W-:Y:S01]  /*41540*/  MOV R41, R58 ;  /* 0x0000003a00297202 */ /* 0x000fe20000000f00 */
[----:B------:R-:W-:-:S02]  /*41550*/  IMAD.MOV.U32 R42, RZ, RZ, R59 ;  /* 0x000000ffff2a7224 */ /* 0x000fc400078e003b */
[----:B------:R-:W4:Y:S01]  /*41560*/  LDL.LU R58, [R1+0x291c] ;  /* 0x00291c00013a7983 */ /* 0x000f220000300800 */
[----:B------:R-:W-:Y:S02]  /*41570*/  IMAD.MOV.U32 R43, RZ, RZ, R62 ;  /* 0x000000ffff2b7224 */ /* 0x000fe400078e003e */
[----:B------:R-:W-:Y:S01]  /*41580*/  IMAD.MOV.U32 R36, RZ, RZ, R63 ;  /* 0x000000ffff247224 */ /* 0x000fe200078e003f */
[----:B------:R-:W4:Y:S01]  /*41590*/  LDL.LU R59, [R1+0x2918] ;  /* 0x00291800013b7983 */ /* 0x000f220000300800 */
[----:B------:R-:W-:-:S03]  /*415a0*/  MOV R61, R28 ;  /* 0x0000001c003d7202 */ /* 0x000fc60000000f00 */
[----:B------:R-:W4:Y:S01]  /*415b0*/  LDL.LU R62, [R1+0x2914] ;  /* 0x00291400013e7983 */ /* 0x000f220000300800 */
[----:B------:R-:W-:-:S03]  /*415c0*/  IMAD.MOV.U32 R60, RZ, RZ, R29 ;  /* 0x000000ffff3c7224 */ /* 0x000fc600078e001d */
[----:B------:R-:W4:Y:S01]  /*415d0*/  LDL.LU R63, [R1+0x2910] ;  /* 0x00291000013f7983 */ /* 0x000f220000300800 */
[----:B------:R-:W-:-:S03]  /*415e0*/  IMAD.MOV.U32 R28, RZ, RZ, R130 ;  /* 0x000000ffff1c7224 */ /* 0x000fc600078e0082 */
[----:B------:R-:W4:Y:S01]  /*415f0*/  LDL.LU R66, [R1+0x290c] ;  /* 0x00290c0001427983 */ /* 0x000f220000300800 */
[----:B------:R-:W-:Y:S01]  /*41600*/  IMAD.MOV.U32 R57, RZ, RZ, R30 ;  /* 0x000000ffff397224 */ /* 0x000fe200078e001e */
[----:B------:R-:W-:Y:S02]  /*41610*/  MOV R29, R131 ;  /* 0x00000083001d7202 */ /* 0x000fe40000000f00 */
[----:B------:R-:W4:Y:S01]  /*41620*/  LDL.LU R134, [R1+0x2908] ;  /* 0x0029080001867983 */ /* 0x000f220000300800 */
[----:B------:R-:W-:-:S03]  /*41630*/  IMAD.MOV.U32 R30, RZ, RZ, R67 ;  /* 0x000000ffff1e7224 */ /* 0x000fc600078e0043 */
[----:B------:R-:W4:Y:S01]  /*41640*/  LDL.LU R135, [R1+0x2904] ;  /* 0x0029040001877983 */ /* 0x000f220000300800 */
[----:B------:R-:W-:-:S03]  /*41650*/  IMAD.MOV.U32 R56, RZ, RZ, R31 ;  /* 0x000000ffff387224 */ /* 0x000fc600078e001f */
[----:B------:R-:W4:Y:S01]  /*41660*/  LDL.LU R130, [R1+0x2900] ;  /* 0x0029000001827983 */ /* 0x000f220000300800 */
[----:B------:R-:W-:-:S03]  /*41670*/  IMAD.MOV.U32 R31, RZ, RZ, R241 ;  /* 0x000000ffff1f7224 */ /* 0x000fc600078e00f1 */
[----:B------:R-:W4:Y:S04]  /*41680*/  LDL.LU R131, [R1+0x28fc] ;  /* 0x0028fc0001837983 */ /* 0x000f280000300800 */
[----:B------:R-:W4:Y:S04]  /*41690*/  LDL.LU R67, [R1+0x28f8] ;  /* 0x0028f80001437983 */ /* 0x000f280000300800 */
[----:B------:R-:W-:Y:S04]  /*416a0*/  STL [R1+0x25cc], R57 ;  /* 0x0025cc3901007387 */ /* 0x000fe80000100800 */
[----:B------:R-:W-:Y:S04]  /*416b0*/  STL [R1+0x25c8], R60 ;  /* 0x0025c83c01007387 */ /* 0x000fe80000100800 */
[----:B------:R-:W-:Y:S01]  /*416c0*/  STL [R1+0x25c4], R61 ;  /* 0x0025c43d01007387 */ /* 0x000fe20000100800 */
[C---:B--2---:R-:W-:Y:S08]  /*416d0*/  HMMA.1688.F32.TF32 R28, R232.reuse, R46, R28 ;  /* 0x0000002ee81c723c */ /* 0x044ff0000008101c */
[C---:B---3--:R-:W-:Y:S08]  /*416e0*/  HMMA.1688.F32.TF32 R32, R232.reuse, R50, R32 ;  /* 0x00000032e820723c */ /* 0x048ff00000081020 */
[C---:B----4-:R-:W-:Y:S11]  /*416f0*/  HMMA.1688.F32.TF32 R36, R232.reuse, R54, R36 ;  /* 0x00000036e824723c */ /* 0x050ff60000081024 */
[----:B------:R-:W-:Y:S11]  /*41700*/  @!UPT UIADD3 URZ, URZ, URZ, URZ ;  /* 0x0000003f3f3ff290 */ /* 0x000ff6000fffe03f */
[----:B------:R-:W-:Y:S01]  /*41710*/  @!UPT UIADD3 URZ, URZ, URZ, URZ ;  /* 0x0000003f3f3ff290 */ /* 0x000fe2000fffe03f */
        /* <DEDUP_REMOVED lines=18> */
[----:B------:R-:W2:Y:S01]  /*41840*/  LDL.LU R239, [R1+0xd0c] ;  /* 0x000d0c0001ef7983 */ /* 0x000ea20000300800 */
[----:B---3--:R-:W-:Y:S01]  /*41850*/  IMAD.MOV.U32 R30, RZ, RZ, R15 ;  /* 0x000000ffff1e7224 */ /* 0x008fe200078e000f */
[----:B------:R-:W-:-:S02]  /*41860*/  MOV R31, R14 ;  /* 0x0000000e001f7202 */ /* 0x000fc40000000f00 */
[----:B------:R-:W3:Y:S04]  /*41870*/  LDL.LU R28, [R1+0xd20] ;  /* 0x000d2000011c7983 */ /* 0x000ee80000300800 */
[----:B------:R-:W3:Y:S04]  /*41880*/  LDL.LU R29, [R1+0xd24] ;  /* 0x000d2400011d7983 */ /* 0x000ee80000300800 */
[----:B------:R-:W4:Y:S04]  /*41890*/  LDL.LU R15, [R1+0x28f4] ;  /* 0x0028f400010f7983 */ /* 0x000f280000300800 */
[----:B------:R-:W2:Y:S01]  /*418a0*/  LDL.LU R14, [R1+0x28f0] ;  /* 0x0028f000010e7983 */ /* 0x000ea20000300800 */
[C---:B------:R-:W-:Y:S03]  /*418b0*/  HMMA.1688.F32.TF32 R40, R232.reuse, R58, R40 ;  /* 0x0000003ae828723c */ /* 0x040fe60000081028 */
[----:B------:R-:W3:Y:S04]  /*418c0*/  LDL.LU R32, [R1+0xd40] ;  /* 0x000d400001207983 */ /* 0x000ee80000300800 */
[----:B------:R-:W3:Y:S01]  /*418d0*/  LDL.LU R33, [R1+0xd44] ;  /* 0x000d440001217983 */ /* 0x000ee20000300800 */
[C---:B------:R-:W-:Y:S03]  /*418e0*/  HMMA.1688.F32.TF32 R68, R232.reuse, R62, R68 ;  /* 0x0000003ee844723c */ /* 0x040fe60000081044 */
[----:B------:R-:W3:Y:S04]  /*418f0*/  LDL.LU R34, [R1+0xd48] ;  /* 0x000d480001227983 */ /* 0x000ee80000300800 */
[----:B------:R-:W3:Y:S01]  /*41900*/  LDL.LU R35, [R1+0xd4c] ;  /* 0x000d4c0001237983 */ /* 0x000ee20000300800 */
[----:B------:R-:W-:Y:S08]  /*41910*/  HMMA.1688.F32.TF32 R72, R232, R66, R72 ;  /* 0x00000042e848723c */ /* 0x000ff00000081048 */
[----:B------:R-:W-:Y:S01]  /*41920*/  IMAD.MOV.U32 R57, RZ, RZ, R40 ;  /* 0x000000ffff397224 */ /* 0x000fe200078e0028 */
[----:B------:R-:W-:Y:S01]  /*41930*/  MOV R60, R41 ;  /* 0x00000029003c7202 */ /* 0x000fe20000000f00 */
[----:B------:R-:W3:Y:S01]  /*41940*/  LDL.LU R40, [R1+0xd80] ;  /* 0x000d800001287983 */ /* 0x000ee20000300800 */
[----:B------:R-:W-:-:S02]  /*41950*/  IMAD.MOV.U32 R61, RZ, RZ, R42 ;  /* 0x000000ffff3d7224 */ /* 0x000fc400078e002a */
[----:B------:R-:W-:Y:S01]  /*41960*/  IMAD.MOV.U32 R16, RZ, RZ, R43 ;  /* 0x000000ffff107224 */ /* 0x000fe200078e002b */
[----:B------:R-:W3:Y:S02]  /*41970*/  LDL.LU R41, [R1+0xd84] ;  /* 0x000d840001297983 */ /* 0x000ee40000300800 */
[----:B------:R-:W-:Y:S02]  /*41980*/  IMAD.MOV.U32 R17, RZ, RZ, R68 ;  /* 0x000000ffff117224 */ /* 0x000fe400078e0044 */
[----:B------:R-:W3:Y:S01]  /*41990*/  LDL.LU R42, [R1+0xd88] ;  /* 0x000d8800012a7983 */ /* 0x000ee20000300800 */
[----:B------:R-:W-:Y:S01]  /*419a0*/  MOV R20, R69 ;  /* 0x0000004500147202 */ /* 0x000fe20000000f00 */
[----:B------:R-:W-:Y:S02]  /*419b0*/  IMAD.MOV.U32 R21, RZ, RZ, R70 ;  /* 0x000000ffff157224 */ /* 0x000fe400078e0046 */
[----:B------:R-:W3:Y:S01]  /*419c0*/  LDL.LU R43, [R1+0xd8c] ;  /* 0x000d8c00012b7983 */ /* 0x000ee20000300800 */
[----:B------:R-:W-:-:S03]  /*419d0*/  IMAD.MOV.U32 R48, RZ, RZ, R71 ;  /* 0x000000ffff307224 */ /* 0x000fc600078e0047 */
[----:B------:R-:W3:Y:S01]  /*419e0*/  LDL.LU R68, [R1+0xda0] ;  /* 0x000da00001447983 */ /* 0x000ee20000300800 */
[----:B------:R-:W-:-:S03]  /*419f0*/  IMAD.MOV.U32 R49, RZ, RZ, R72 ;  /* 0x000000ffff317224 */ /* 0x000fc600078e0048 */
[----:B------:R-:W3:Y:S01]  /*41a00*/  LDL.LU R69, [R1+0xda4] ;  /* 0x000da40001457983 */ /* 0x000ee20000300800 */
[----:B------:R-:W-:-:S03]  /*41a10*/  MOV R52, R73 ;  /* 0x0000004900347202 */ /* 0x000fc60000000f00 */
[----:B------:R-:W3:Y:S01]  /*41a20*/  LDL.LU R70, [R1+0xda8] ;  /* 0x000da80001467983 */ /* 0x000ee20000300800 */
[----:B------:R-:W-:-:S03]  /*41a30*/  IMAD.MOV.U32 R53, RZ, RZ, R74 ;  /* 0x000000ffff357224 */ /* 0x000fc600078e004a */
[----:B------:R-:W3:Y:S01]  /*41a40*/  LDL.LU R71, [R1+0xdac] ;  /* 0x000dac0001477983 */ /* 0x000ee20000300800 */
[----:B------:R-:W-:-:S03]  /*41a50*/  IMAD.MOV.U32 R24, RZ, RZ, R75 ;  /* 0x000000ffff187224 */ /* 0x000fc600078e004b */
[----:B------:R-:W3:Y:S01]  /*41a60*/  LDL.LU R72, [R1+0xdc0] ;  /* 0x000dc00001487983 */ /* 0x000ee20000300800 */
[C---:B------:R-:W-:Y:S03]  /*41a70*/  HMMA.1688.F32.TF32 R80, R232.reuse, R134, R152 ;  /* 0x00000086e850723c */ /* 0x040fe60000081098 */
[----:B------:R-:W3:Y:S04]  /*41a80*/  LDL.LU R73, [R1+0xdc4] ;  /* 0x000dc40001497983 */ /* 0x000ee80000300800 */
[----:B------:R-:W3:Y:S04]  /*41a90*/  LDL.LU R74, [R1+0xdc8] ;  /* 0x000dc800014a7983 */ /* 0x000ee80000300800 */
[----:B------:R-:W3:Y:S04]  /*41aa0*/  LDL.LU R75, [R1+0xdcc] ;  /* 0x000dcc00014b7983 */ /* 0x000ee80000300800 */
[----:B------:R-:W3:Y:S04]  /*41ab0*/  LDL.LU R152, [R1+0xdf0] ;  /* 0x000df00001987983 */ /* 0x000ee80000300800 */
[----:B------:R-:W3:Y:S04]  /*41ac0*/  LDL.LU R153, [R1+0xdf4] ;  /* 0x000df40001997983 */ /* 0x000ee80000300800 */
[----:B------:R-:W3:Y:S04]  /*41ad0*/  LDL.LU R154, [R1+0xdf8] ;  /* 0x000df800019a7983 */ /* 0x000ee80000300800 */
[----:B------:R-:W3:Y:S01]  /*41ae0*/  LDL.LU R155, [R1+0xdfc] ;  /* 0x000dfc00019b7983 */ /* 0x000ee20000300800 */
[----:B------:R-:W-:Y:S03]  /*41af0*/  HMMA.1688.F32.TF32 R76, R232, R130, R76 ;  /* 0x00000082e84c723c */ /* 0x000fe6000008104c */
        /* <DEDUP_REMOVED lines=40> */
[----:B------:R-:W3:Y:S01]  /*41d80*/  LDL.LU R36, [R1+0xd60] ;  /* 0x000d600001247983 */ /* 0x000ee20000300800 */
[----:B----4-:R-:W-:-:S02]  /*41d90*/  IMAD.MOV.U32 R38, RZ, RZ, R15 ;  /* 0x000000ffff267224 */ /* 0x010fc400078e000f */
[----:B--2---:R-:W-:Y:S02]  /*41da0*/  IMAD.MOV.U32 R37, RZ, RZ, R14 ;  /* 0x000000ffff257224 */ /* 0x004fe400078e000e */
[----:B------:R-:W3:Y:S04]  /*41db0*/  LDL.LU R14, [R1+0x28ec] ;  /* 0x0028ec00010e7983 */ /* 0x000ee80000300800 */
[----:B------:R-:W3:Y:S04]  /*41dc0*/  LDL.LU R15, [R1+0x28e8] ;  /* 0x0028e800010f7983 */ /* 0x000ee80000300800 */
[----:B------:R-:W2:Y:S04]  /*41dd0*/  LDL.LU R39, [R1+0xd6c] ;  /* 0x000d6c0001277983 */ /* 0x000ea80000300800 */
[----:B------:R-:W4:Y:S04]  /*41de0*/  LDL.LU R244, [R1+0xca0] ;  /* 0x000ca00001f47983 */ /* 0x000f280000300800 */
[----:B------:R-:W4:Y:S04]  /*41df0*/  LDL.LU R245, [R1+0xca4] ;  /* 0x000ca40001f57983 */ /* 0x000f280000300800 */
[----:B------:R-:W4:Y:S04]  /*41e00*/  LDL.LU R246, [R1+0xca8] ;  /* 0x000ca80001f67983 */ /* 0x000f280000300800 */
[----:B------:R-:W4:Y:S01]  /*41e10*/  LDL.LU R247, [R1+0xcac] ;  /* 0x000cac0001f77983 */ /* 0x000f220000300800 */
[----:B---3--:R-:W-:Y:S03]  /*41e20*/  HMMA.1688.F32.TF32 R100, R232, R14, R248 ;  /* 0x0000000ee864723c */ /* 0x008fe600000810f8 */
[----:B------:R-:W3:Y:S04]  /*41e30*/  LDL.LU R248, [R1+0xc90] ;  /* 0x000c900001f87983 */ /* 0x000ee80000300800 */
[----:B------:R-:W-:Y:S01]  /*41e40*/  LDS R232, [R3+0x14100] ;  /* 0x0141000003e87984 */ /* 0x000fe20000000800 */
[C---:B-1----:R-:W-:Y:S03]  /*41e50*/  HMMA.1688.F32.TF32 R88, R228.reuse, R18, R88 ;  /* 0x00000012e458723c */ /* 0x042fe60000081058 */
[----:B------:R-:W-:Y:S04]  /*41e60*/  LDS R234, [R3+0x16100] ;  /* 0x0161000003ea7984 */ /* 0x000fe80000000800 */
[----:B------:R-:W-:Y:S01]  /*41e70*/  LDS R233, [R240+0x14100] ;  /* 0x01410000f0e97984 */ /* 0x000fe20000000800 */
[C---:B------:R-:W-:Y:S03]  /*41e80*/  HMMA.1688.F32.TF32 R96, R228.reuse, R142, R96 ;  /* 0x0000008ee460723c */ /* 0x040fe60000081060 */
[----:B------:R-:W3:Y:S04]  /*41e90*/  LDS R235, [R240+0x16100] ;  /* 0x01610000f0eb7984 */ /* 0x000ee80000000800 */
[----:B------:R-:W-:Y:S04]  /*41ea0*/  STL.64 [R1+0xe50], R100 ;  /* 0x000e506401007387 */ /* 0x000fe80000100a00 */
[----:B------:R-:W-:Y:S04]  /*41eb0*/  STL.64 [R1+0xe58], R102 ;  /* 0x000e586601007387 */ /* 0x000fe80000100a00 */
[----:B------:R-:W3:Y:S04]  /*41ec0*/  LDL.LU R249, [R1+0xc94] ;  /* 0x000c940001f97983 */ /* 0x000ee80000300800 */
[----:B------:R-:W3:Y:S04]  /*41ed0*/  LDL.LU R250, [R1+0xc98] ;  /* 0x000c980001fa7983 */ /* 0x000ee80000300800 */
[----:B------:R-:W3:Y:S01]  /*41ee0*/  LDL.LU R251, [R1+0xc9c] ;  /* 0x000c9c0001fb7983 */ /* 0x000ee20000300800 */
[----:B------:R-:W-:Y:S01]  /*41ef0*/  HMMA.1688.F32.TF32 R92, R228, R138, R92 ;  /* 0x0000008ae45c723c */ /* 0x000fe2000008105c */
[----:B------:R-:W-:Y:S01]  /*41f00*/  IMAD.MOV.U32 R133, RZ, RZ, R88 ;  /* 0x000000ffff857224 */ /* 0x000fe200078e0058 */
[----:B------:R-:W-:Y:S01]  /*41f10*/  MOV R128, R91 ;  /* 0x0000005b00807202 */ /* 0x000fe20000000f00 */
[----:B------:R-:W-:-:S02]  /*41f20*/  IMAD.MOV.U32 R132, RZ, RZ, R89 ;  /* 0x000000ffff847224 */ /* 0x000fc400078e0059 */
[----:B------:R-:W-:-:S03]  /*41f30*/  IMAD.MOV.U32 R129, RZ, RZ, R90 ;  /* 0x000000ffff817224 */ /* 0x000fc600078e005a */
[C---:B------:R-:W-:Y:S08]  /*41f40*/  HMMA.1688.F32.TF32 R88, R228.reuse, R6, R84 ;  /* 0x00000006e458723c */ /* 0x040ff00000081054 */
[C---:B------:R-:W-:Y:S08]  /*41f50*/  HMMA.1688.F32.TF32 R84, R228.reuse, R134, R80 ;  /* 0x00000086e454723c */ /* 0x040ff00000081050 */
[C---:B------:R-:W-:Y:S01]  /*41f60*/  HMMA.1688.F32.TF32 R80, R228.reuse, R130, R156 ;  /* 0x00000082e450723c */ /* 0x040fe2000008109c */
        /* <DEDUP_REMOVED lines=12> */
[C---:B------:R-:W-:Y:S08]  /*42030*/  HMMA.1688.F32.TF32 R76, R228.reuse, R54, R68 ;  /* 0x00000036e44c723c */ /* 0x040ff00000081044 */
[C---:B------:R-:W-:Y:S08]  /*42040*/  HMMA.1688.F32.TF32 R72, R228.reuse, R50, R40 ;  /* 0x00000032e448723c */ /* 0x040ff00000081028 */
[C---:B------:R-:W-:Y:S08]  /*42050*/  HMMA.1688.F32.TF32 R68, R228.reuse, R46, R36 ;  /* 0x0000002ee444723c */ /* 0x040ff00000081024 */
[C---:B------:R-:W-:Y:S08]  /*42060*/  HMMA.1688.F32.TF32 R40, R228.reuse, R26, R32 ;  /* 0x0000001ae428723c */ /* 0x040ff00000081020 */
[C---:B------:R-:W-:Y:S01]  /*42070*/  HMMA.1688.F32.TF32 R36, R228.reuse, R22, R28 ;  /* 0x00000016e424723c */ /* 0x040fe2000008101c */
[----:B------:R-:W-:Y:S07]  /*42080*/  STL.64 [R1+0xf50], R88 ;  /* 0x000f505801007387 */ /* 0x000fee0000100a00 */
[C---:B------:R-:W-:Y:S01]  /*42090*/  HMMA.1688.F32.TF32 R32, R228.reuse, R10, R236 ;  /* 0x0000000ae420723c */ /* 0x040fe200000810ec */
[----:B------:R-:W-:Y:S07]  /*420a0*/  STL.64 [R1+0xf58], R90 ;  /* 0x000f585a01007387 */ /* 0x000fee0000100a00 */
[----:B----4-:R-:W-:Y:S01]  /*420b0*/  HMMA.1688.F32.TF32 R28, R228, R14, R244 ;  /* 0x0000000ee41c723c */ /* 0x010fe200000810f4 */
        /* <DEDUP_REMOVED lines=18> */
[----:B------:R-:W2:Y:S01]  /*421e0*/  LDL.LU R244, [R1+0x7c0] ;  /* 0x0007c00001f47983 */ /* 0x000ea20000300800 */
[----:B------:R-:W-:Y:S01]  /*421f0*/  IMAD.MOV.U32 R137, RZ, RZ, R94 ;  /* 0x000000ffff897224 */ /* 0x000fe200078e005e */
[----:B------:R-:W-:-:S02]  /*42200*/  MOV R136, R95 ;  /* 0x0000005f00887202 */ /* 0x000fc40000000f00 */
[----:B------:R-:W-:Y:S04]  /*42210*/  LDS R228, [R3+0x14180] ;  /* 0x0141800003e47984 */ /* 0x000fe80000000800 */
[----:B------:R-:W-:Y:S04]  /*42220*/  LDS R230, [R3+0x16180] ;  /* 0x0161800003e67984 */ /* 0x000fe80000000800 */
[----:B------:R-:W-:Y:S04]  /*42230*/  LDS R229, [R240+0x14180] ;  /* 0x01418000f0e57984 */ /* 0x000fe80000000800 */
[----:B------:R-:W1:Y:S01]  /*42240*/  LDS R231, [R240+0x16180] ;  /* 0x01618000f0e77984 */ /* 0x000e620000000800 */
[C---:B---3--:R-:W-:Y:S11]  /*42250*/  HMMA.1688.F32.TF32 R28, R232.reuse, R142, R248 ;  /* 0x0000008ee81c723c */ /* 0x048ff600000810f8 */
[----:B------:R-:W-:Y:S11]  /*42260*/  @!UPT UIADD3 URZ, URZ, URZ, URZ ;  /* 0x0000003f3f3ff290 */ /* 0x000ff6000fffe03f */
[----:B------:R-:W-:Y:S01]  /*42270*/  @!UPT UIADD3 URZ, URZ, URZ, URZ ;  /* 0x0000003f3f3ff290 */ /* 0x000fe2000fffe03f */
        /* <DEDUP_REMOVED lines=118> */
[C---:B------:R-:W-:Y:S11]  /*429e0*/  HMMA.1688.F32.TF32 R148, R232.reuse, R138, R148 ;  /* 0x0000008ae894723c */ /* 0x040ff60000081094 */
[----:B------:R-:W-:Y:S11]  /*429f0*/  @!UPT UIADD3 URZ, URZ, URZ, URZ ;  /* 0x0000003f3f3ff290 */ /* 0x000ff6000fffe03f */
[----:B------:R-:W-:Y:S01]  /*42a00*/  @!UPT UIADD3 URZ, URZ, URZ, URZ ;  /* 0x0000003f3f3ff290 */ /* 0x000fe2000fffe03f */
[----:B------:R-:W-:Y:S04]  /*42a10*/  STL.64 [R1+0xeb0], R148 ;  /* 0x000eb09401007387 */ /* 0x000fe80000100a00 */
[----:B------:R2:W-:Y:S02]  /*42a20*/  STL.64 [R1+0xeb8], R150 ;  /* 0x000eb89601007387 */ /* 0x0005e40000100a00 */
[C---:B--2---:R-:W-:Y:S08]  /*42a30*/  HMMA.1688.F32.TF32 R148, R232.reuse, R18, R144 ;  /* 0x00000012e894723c */ /* 0x044ff00000081090 */
[C---:B------:R-:W-:Y:S08]  /*42a40*/  HMMA.1688.F32.TF32 R144, R232.reuse, R6, R220 ;  /* 0x00000006e890723c */ /* 0x040ff000000810dc */
[C---:B------:R-:W-:Y:S08]  /*42a50*/  HMMA.1688.F32.TF32 R112, R232.reuse, R62, R112 ;  /* 0x0000003ee870723c */ /* 0x040ff00000081070 */
        /* <DEDUP_REMOVED lines=28> */
[----:B------:R-:W-:Y:S01]  /*42c20*/  STL.64 [R1+0xdb0], R80 ;  /* 0x000db05001007387 */ /* 0x000fe20000100a00 */
[C---:B-1----:R-:W-:Y:S03]  /*42c30*/  HMMA.1688.F32.TF32 R76, R228.reuse, R18, R76 ;  /* 0x00000012e44c723c */ /* 0x042fe6000008104c */
[----:B------:R1:W-:Y:S04]  /*42c40*/  STL.64 [R1+0xdb8], R82 ;  /* 0x000db85201007387 */ /* 0x0003e80000100a00 */
[----:B------:R-:W-:Y:S01]  /*42c50*/  LDS R232, [R3+0x14200] ;  /* 0x0142000003e87984 */ /* 0x000fe20000000800 */
[C---:B--2---:R-:W-:Y:S03]  /*42c60*/  HMMA.1688.F32.TF32 R84, R228.reuse, R142, R156 ;  /* 0x0000008ee454723c */ /* 0x044fe6000008109c */
[----:B------:R-:W-:Y:S04]  /*42c70*/  LDS R234, [R3+0x16200] ;  /* 0x0162000003ea7984 */ /* 0x000fe80000000800 */
[----:B------:R-:W-:Y:S01]  /*42c80*/  LDS R233, [R240+0x14200] ;  /* 0x01420000f0e97984 */ /* 0x000fe20000000800 */
[C---:B-1----:R-:W-:Y:S03]  /*42c90*/  HMMA.1688.F32.TF32 R80, R228.reuse, R138, R152 ;  /* 0x0000008ae450723c */ /* 0x042fe60000081098 */
[----:B------:R-:W1:Y:S05]  /*42ca0*/  LDS R235, [R240+0x16200] ;  /* 0x01620000f0eb7984 */ /* 0x000e6a0000000800 */
[C---:B------:R-:W-:Y:S08]  /*42cb0*/  HMMA.1688.F32.TF32 R72, R228.reuse, R6, R72 ;  /* 0x00000006e448723c */ /* 0x040ff00000081048 */
[C---:B------:R-:W-:Y:S08]  /*42cc0*/  HMMA.1688.F32.TF32 R68, R228.reuse, R134, R68 ;  /* 0x00000086e444723c */ /* 0x040ff00000081044 */
[C---:B------:R-:W-:Y:S08]  /*42cd0*/  HMMA.1688.F32.TF32 R40, R228.reuse, R130, R40 ;  /* 0x00000082e428723c */ /* 0x040ff00000081028 */
        /* <DEDUP_REMOVED lines=123> */
[C---:B--2---:R-:W-:Y:S08]  /*43490*/  HMMA.1688.F32.TF32 R68, R232.reuse, R46, R68 ;  /* 0x0000002ee844723c */ /* 0x044ff00000081044 */
[C---:B----4-:R-:W-:Y:S08]  /*434a0*/  HMMA.1688.F32.TF32 R36, R232.reuse, R22, R36 ;  /* 0x00000016e824723c */ /* 0x050ff00000081024 */
[C---:B---3--:R-:W-:Y:S08]  /*434b0*/  HMMA.1688.F32.TF32 R76, R232.reuse, R54, R76 ;  /* 0x00000036e84c723c */ /* 0x048ff0000008104c */
[-C--:B------:R-:W-:Y:S08]  /*434c0*/  HMMA.1688.F32.TF32 R28, R232, R14.reuse, R28 ;  /* 0x0000000ee81c723c */ /* 0x080ff0000008101c */
[C---:B------:R-:W-:Y:S08]  /*434d0*/  HMMA.1688.F32.TF32 R108, R228.reuse, R14, R108 ;  /* 0x0000000ee46c723c */ /* 0x040ff0000008106c */
        /* <DEDUP_REMOVED lines=15> */
[----:B------:R-:W1:Y:S01]  /*435d0*/  LDS R231, [R240+0x16280] ;  /* 0x01628000f0e77984 */ /* 0x000e620000000800 */
[C---:B--2---:R-:W-:Y:S08]  /*435e0*/  HMMA.1688.F32.TF32 R108, R232.reuse, R138, R100 ;  /* 0x0000008ae86c723c */ /* 0x044ff00000081064 */
[C---:B------:R-:W-:Y:S08]  /*435f0*/  HMMA.1688.F32.TF32 R104, R232.reuse, R18, R96 ;  /* 0x00000012e868723c */ /* 0x040ff00000081060 */
        /* <DEDUP_REMOVED lines=46> */
[----:B------:R-:W-:Y:S11]  /*438e0*/  HMMA.1688.F32.TF32 R32, R228, R18, R248 ;  /* 0x00000012e420723c */ /* 0x000ff600000810f8 */
[----:B------:R-:W-:Y:S04]  /*438f0*/  @!UPT UIADD3 URZ, URZ, URZ, URZ ;  /* 0x0000003f3f3ff290 */ /* 0x000fe8000fffe03f */
[----:B------:R2:W-:Y:S04]  /*43900*/  STL.64 [R1+0xba0], R28 ;  /* 0x000ba01c01007387 */ /* 0x0005e80000100a00 */
[----:B------:R3:W-:Y:S04]  /*43910*/  STL.64 [R1+0xba8], R30 ;  /* 0x000ba81e01007387 */ /* 0x0007e80000100a00 */
[----:B--2---:R-:W2:Y:S04]  /*43920*/  LDL.LU R28, [R1+0x4a0] ;  /* 0x0004a000011c7983 */ /* 0x004ea80000300800 */
[----:B------:R-:W-:Y:S04]  /*43930*/  STL.64 [R1+0xb90], R36 ;  /* 0x000b902401007387 */ /* 0x000fe80000100a00 */
[----:B------:R-:W-:Y:S04]  /*43940*/  STL.64 [R1+0xb98], R38 ;  /* 0x000b982601007387 */ /* 0x000fe80000100a00 */
[----:B------:R4:W-:Y:S04]  /*43950*/  STL.64 [R1+0xb80], R32 ;  /* 0x000b802001007387 */ /* 0x0009e80000100a00 */
[----:B------:R1:W-:Y:S04]  /*43960*/  STL.64 [R1+0xb88], R34 ;  /* 0x000b882201007387 */ /* 0x0003e80000100a00 */
[----:B------:R-:W2:Y:S04]  /*43970*/  LDL.LU R29, [R1+0x4a4] ;  /* 0x0004a400011d7983 */ /* 0x000ea80000300800 */
[----:B---3--:R-:W2:Y:S04]  /*43980*/  LDL.LU R30, [R1+0x4a8] ;  /* 0x0004a800011e7983 */ /* 0x008ea80000300800 */
[----:B------:R-:W2:Y:S04]  /*43990*/  LDL.LU R31, [R1+0x4ac] ;  /* 0x0004ac00011f7983 */ /* 0x000ea80000300800 */
[----:B----4-:R-:W3:Y:S04]  /*439a0*/  LDL.LU R32, [R1+0x4b0] ;  /* 0x0004b00001207983 */ /* 0x010ee80000300800 */
[----:B------:R-:W3:Y:S04]  /*439b0*/  LDL.LU R33, [R1+0x4b4] ;  /* 0x0004b40001217983 */ /* 0x000ee80000300800 */
[----:B-1----:R-:W3:Y:S04]  /*439c0*/  LDL.LU R34, [R1+0x4b8] ;  /* 0x0004b80001227983 */ /* 0x002ee80000300800 */
        /* <DEDUP_REMOVED lines=102> */
[----:B---3--:R-:W-:Y:S08]  /*44030*/  HMMA.1688.F32.TF32 R84, R232, R18, R84 ;  /* 0x00000012e854723c */ /* 0x008ff00000081054 */
[C---:B----4-:R-:W-:Y:S08]  /*44040*/  HMMA.1688.F32.TF32 R96, R228.reuse, R14, R96 ;  /* 0x0000000ee460723c */ /* 0x050ff00000081060 */
        /* <DEDUP_REMOVED lines=14> */
[----:B-1----:R-:W2:Y:S04]  /*44130*/  LDL.LU.64 R150, [R1+0x28e0] ;  /* 0x0028e00001967983 */ /* 0x002ea80000300a00 */
[----:B------:R-:W2:Y:S04]  /*44140*/  LDL.LU.64 R148, [R1+0x28d8] ;  /* 0x0028d80001947983 */ /* 0x000ea80000300a00 */
[----:B------:R-:W-:Y:S01]  /*44150*/  STL.64 [R1+0xb60], R144 ;  /* 0x000b609001007387 */ /* 0x000fe20000100a00 */
[----:B------:R-:W-:Y:S03]  /*44160*/  HMMA.1688.F32.TF32 R104, R228, R22, R104 ;  /* 0x00000016e468723c */ /* 0x000fe60000081068 */
[----:B------:R1:W-:Y:S04]  /*44170*/  STL.64 [R1+0xb68], R146 ;  /* 0x000b689201007387 */ /* 0x0003e80000100a00 */
[----:B------:R-:W-:Y:S01]  /*44180*/  LDS R228, [R3+0x14380] ;  /* 0x0143800003e47984 */ /* 0x000fe20000000800 */
[C---:B------:R-:W-:Y:S03]  /*44190*/  HMMA.1688.F32.TF32 R32, R232.reuse, R46, R32 ;  /* 0x0000002ee820723c */ /* 0x040fe60000081020 */
[----:B------:R-:W-:Y:S04]  /*441a0*/  LDS R230, [R3+0x16380] ;  /* 0x0163800003e67984 */ /* 0x000fe80000000800 */
[----:B-1----:R-:W3:Y:S04]  /*441b0*/  LDL.LU.64 R146, [R1+0x28d0] ;  /* 0x0028d00001927983 */ /* 0x002ee80000300a00 */
[----:B------:R-:W3:Y:S01]  /*441c0*/  LDL.LU.64 R144, [R1+0x28c8] ;  /* 0x0028c80001907983 */ /* 0x000ee20000300a00 */
[C---:B------:R-:W-:Y:S03]  /*441d0*/  HMMA.1688.F32.TF32 R92, R232.reuse, R142, R92 ;  /* 0x0000008ee85c723c */ /* 0x040fe6000008105c */
[----:B------:R-:W-:Y:S04]  /*441e0*/  STL.64 [R1+0xb50], R236 ;  /* 0x000b50ec01007387 */ /* 0x000fe80000100a00 */
[----:B------:R1:W-:Y:S04]  /*441f0*/  STL.64 [R1+0xb58], R238 ;  /* 0x000b58ee01007387 */ /* 0x0003e80000100a00 */
[----:B------:R-:W-:Y:S01]  /*44200*/  LDS R229, [R240+0x14380] ;  /* 0x01438000f0e57984 */ /* 0x000fe20000000800 */
[C---:B------:R-:W-:Y:S03]  /*44210*/  HMMA.1688.F32.TF32 R88, R232.reuse, R138, R88 ;  /* 0x0000008ae858723c */ /* 0x040fe60000081058 */
[----:B------:R-:W4:Y:S04]  /*44220*/  LDS R231, [R240+0x16380] ;  /* 0x01638000f0e77984 */ /* 0x000f280000000800 */
[----:B-1----:R-:W2:Y:S04]  /*44230*/  LDL.LU.64 R238, [R1+0x28c0] ;  /* 0x0028c00001ee7983 */ /* 0x002ea80000300a00 */
[----:B------:R-:W2:Y:S04]  /*44240*/  LDL.LU.64 R236, [R1+0x28b8] ;  /* 0x0028b80001ec7983 */ /* 0x000ea80000300a00 */
[----:B------:R-:W-:Y:S04]  /*44250*/  STL.64 [R1+0xb40], R248 ;  /* 0x000b40f801007387 */ /* 0x000fe80000100a00 */
[----:B------:R1:W-:Y:S04]  /*44260*/  STL.64 [R1+0xb48], R250 ;  /* 0x000b48fa01007387 */ /* 0x0003e80000100a00 */
[----:B-1----:R-:W2:Y:S04]  /*44270*/  LDL.LU.64 R250, [R1+0x28b0] ;  /* 0x0028b00001fa7983 */ /* 0x002ea80000300a00 */
[----:B------:R-:W2:Y:S04]  /*44280*/  LDL.LU.64 R248, [R1+0x28a8] ;  /* 0x0028a80001f87983 */ /* 0x000ea80000300a00 */
        /* <DEDUP_REMOVED lines=28> */
[C---:B-1----:R-:W-:Y:S08]  /*44450*/  HMMA.1688.F32.TF32 R80, R232.reuse, R66, R76 ;  /* 0x00000042e850723c */ /* 0x042ff0000008104c */
        /* <DEDUP_REMOVED lines=21> */
[----:B------:R4:W-:Y:S04]  /*445b0*/  STL.64 [R1+0x818], R34 ;  /* 0x0008182201007387 */ /* 0x0009e80000100a00 */
[----:B-1----:R-:W2:Y:S04]  /*445c0*/  LDL.LU R32, [R1+0x90] ;  /* 0x0000900001207983 */ /* 0x002ea80000300800 */
[----:B------:R1:W-:Y:S04]  /*445d0*/  STL.64 [R1+0x800], R36 ;  /* 0x0008002401007387 */ /* 0x0003e80000100a00 */
[----:B------:R1:W-:Y:S04]  /*445e0*/  STL.64 [R1+0x808], R38 ;  /* 0x0008082601007387 */ /* 0x0003e80000100a00 */
[----:B------:R1:W-:Y:S04]  /*445f0*/  STL.64 [R1+0x7f0], R28 ;  /* 0x0007f01c01007387 */ /* 0x0003e80000100a00 */
[----:B------:R1:W-:Y:S04]  /*44600*/  STL.64 [R1+0x7f8], R30 ;  /* 0x0007f81e01007387 */ /* 0x0003e80000100a00 */
[----:B------:R-:W2:Y:S04]  /*44610*/  LDL.LU R33, [R1+0x94] ;  /* 0x0000940001217983 */ /* 0x000ea80000300800 */
[----:B----4-:R-:W2:Y:S04]  /*44620*/  LDL.LU R34, [R1+0x98] ;  /* 0x0000980001227983 */ /* 0x010ea80000300800 */
        /* <DEDUP_REMOVED lines=89> */
[C---:B--2---:R-:W-:Y:S11]  /*44bc0*/  HMMA.1688.F32.TF32 R244, R232.reuse, R10, R244 ;  /* 0x0000000ae8f4723c */ /* 0x044ff600000810f4 */
[----:B------:R-:W-:Y:S11]  /*44bd0*/  @!UPT UIADD3 URZ, URZ, URZ, URZ ;  /* 0x0000003f3f3ff290 */ /* 0x000ff6000fffe03f */
[----:B------:R-:W-:Y:S01]  /*44be0*/  @!UPT UIADD3 URZ, URZ, URZ, URZ ;  /* 0x0000003f3f3ff290 */ /* 0x000fe2000fffe03f */
[----:B------:R-:W-:Y:S04]  /*44bf0*/  STL.64 [R1+0x7e0], R244 ;  /* 0x0007e0f401007387 */ /* 0x000fe80000100a00 */
[----:B------:R1:W-:Y:S04]  /*44c00*/  STL.64 [R1+0x7e8], R246 ;  /* 0x0007e8f601007387 */ /* 0x0003e80000100a00 */
[----:B-1----:R-:W2:Y:S04]  /*44c10*/  LDL.LU.64 R246, [R1+0x28a0] ;  /* 0x0028a00001f67983 */ /* 0x002ea80000300a00 */
[----:B------:R-:W2:Y:S01]  /*44c20*/  LDL.LU.64 R244, [R1+0x2898] ;  /* 0x0028980001f47983 */ /* 0x000ea20000300a00 */
[----:B------:R-:W-:Y:S03]  /*44c30*/  HMMA.1688.F32.TF32 R220, R232, R14, R220 ;  /* 0x0000000ee8dc723c */ /* 0x000fe600000810dc */
[----:B------:R-:W-:Y:S04]  /*44c40*/  LDS R232, [R3+0x14400] ;  /* 0x0144000003e87984 */ /* 0x000fe80000000800 */
[----:B------:R-:W-:Y:S01]  /*44c50*/  LDS R234, [R3+0x16400] ;  /* 0x0164000003ea7984 */ /* 0x000fe20000000800 */
[C---:B---3--:R-:W-:Y:S03]  /*44c60*/  HMMA.1688.F32.TF32 R124, R228.reuse, R142, R124 ;  /* 0x0000008ee47c723c */ /* 0x048fe6000008107c */
[----:B------:R-:W-:Y:S04]  /*44c70*/  LDS R233, [R240+0x14400] ;  /* 0x01440000f0e97984 */ /* 0x000fe80000000800 */
[----:B------:R-:W1:Y:S08]  /*44c80*/  LDS R235, [R240+0x16400] ;  /* 0x01640000f0eb7984 */ /* 0x000e700000000800 */
[----:B------:R-:W-:Y:S04]  /*44c90*/  STL.64 [R1+0x7d0], R220 ;  /* 0x0007d0dc01007387 */ /* 0x000fe80000100a00 */
[----:B------:R3:W-:Y:S04]  /*44ca0*/  STL.64 [R1+0x7d8], R222 ;  /* 0x0007d8de01007387 */ /* 0x0007e80000100a00 */
[----:B------:R-:W-:Y:S04]  /*44cb0*/  STL.64 [R1+0x7c0], R124 ;  /* 0x0007c07c01007387 */ /* 0x000fe80000100a00 */
[----:B------:R1:W-:Y:S01]  /*44cc0*/  STL.64 [R1+0x7c8], R126 ;  /* 0x0007c87e01007387 */ /* 0x0003e20000100a00 */
[C---:B---3--:R-:W-:Y:S08]  /*44cd0*/  HMMA.1688.F32.TF32 R220, R228.reuse, R138, R120 ;  /* 0x0000008ae4dc723c */ /* 0x048ff00000081078 */
[C---:B-1----:R-:W-:Y:S08]  /*44ce0*/  HMMA.1688.F32.TF32 R124, R228.reuse, R18, R116 ;  /* 0x00000012e47c723c */ /* 0x042ff00000081074 */
[C---:B------:R-:W-:Y:S08]  /*44cf0*/  HMMA.1688.F32.TF32 R120, R228.reuse, R6, R112 ;  /* 0x00000006e478723c */ /* 0x040ff00000081070 */
[C---:B------:R-:W-:Y:S08]  /*44d00*/  HMMA.1688.F32.TF32 R116, R228.reuse, R134, R108 ;  /* 0x00000086e474723c */ /* 0x040ff0000008106c */
[C---:B------:R-:W-:Y:S08]  /*44d10*/  HMMA.1688.F32.TF32 R112, R228.reuse, R130, R104 ;  /* 0x00000082e470723c */ /* 0x040ff00000081068 */
[C---:B------:R-:W-:Y:S08]  /*44d20*/  HMMA.1688.F32.TF32 R108, R228.reuse, R66, R100 ;  /* 0x00000042e46c723c */ /* 0x040ff00000081064 */
[C---:B------:R-:W-:Y:S08]  /*44d30*/  HMMA.1688.F32.TF32 R104, R228.reuse, R62, R96 ;  /* 0x0000003ee468723c */ /* 0x040ff00000081060 */
[C---:B----4-:R-:W-:Y:S01]  /*44d40*/  HMMA.1688.F32.TF32 R100, R228.reuse, R58, R92 ;  /* 0x0000003ae464723c */ /* 0x050fe2000008105c */
        /* <DEDUP_REMOVED lines=36> */
[----:B------:R1:W-:Y:S01]  /*44f90*/  STL.64 [R1+0x6d8], R74 ;  /* 0x0006d84a01007387 */ /* 0x0003e20000100a00 */
[C---:B------:R-:W-:Y:S03]  /*44fa0*/  HMMA.1688.F32.TF32 R28, R232.reuse, R134, R28 ;  /* 0x00000086e81c723c */ /* 0x040fe6000008101c */
[----:B------:R-:W-:Y:S04]  /*44fb0*/  LDS R228, [R3+0x14480] ;  /* 0x0144800003e47984 */ /* 0x000fe80000000800 */
[----:B------:R-:W-:Y:S01]  /*44fc0*/  LDS R230, [R3+0x16480] ;  /* 0x0164800003e67984 */ /* 0x000fe20000000800 */
[C---:B-1----:R-:W-:Y:S03]  /*44fd0*/  HMMA.1688.F32.TF32 R72, R232.reuse, R142, R68 ;  /* 0x0000008ee848723c */ /* 0x042fe60000081044 */
[----:B------:R-:W-:Y:S04]  /*44fe0*/  LDS R229, [R240+0x14480] ;  /* 0x01448000f0e57984 */ /* 0x000fe80000000800 */
[----:B------:R-:W1:Y:S01]  /*44ff0*/  LDS R231, [R240+0x16480] ;  /* 0x01648000f0e77984 */ /* 0x000e620000000800 */
[C---:B------:R-:W-:Y:S08]  /*45000*/  HMMA.1688.F32.TF32 R68, R232.reuse, R138, R40 ;  /* 0x0000008ae844723c */ /* 0x040ff00000081028 */
[C---:B------:R-:W-:Y:S08]  /*45010*/  HMMA.1688.F32.TF32 R40, R232.reuse, R18, R36 ;  /* 0x00000012e828723c */ /* 0x040ff00000081024 */
[----:B------:R-:W-:Y:S01]  /*45020*/  HMMA.1688.F32.TF32 R36, R232, R6, R32 ;  /* 0x00000006e824723c */ /* 0x000fe20000081020 */
[----:B------:R-:W-:Y:S04]  /*45030*/  STL.64 [R1+0x6c0], R72 ;  /* 0x0006c04801007387 */ /* 0x000fe80000100a00 */
[----:B------:R-:W-:Y:S04]  /*45040*/  STL.64 [R1+0x6c8], R74 ;  /* 0x0006c84a01007387 */ /* 0x000fe80000100a00 */
[----:B------:R-:W-:Y:S04]  /*45050*/  STL.64 [R1+0x6b0], R68 ;  /* 0x0006b04401007387 */ /* 0x000fe80000100a00 */
[----:B------:R-:W-:Y:S04]  /*45060*/  STL.64 [R1+0x6b8], R70 ;  /* 0x0006b84601007387 */ /* 0x000fe80000100a00 */
[----:B------:R-:W-:Y:S04]  /*45070*/  STL.64 [R1+0x6a0], R40 ;  /* 0x0006a02801007387 */ /* 0x000fe80000100a00 */
[----:B------:R-:W-:Y:S04]  /*45080*/  STL.64 [R1+0x6a8], R42 ;  /* 0x0006a82a01007387 */ /* 0x000fe80000100a00 */
[----:B------:R3:W-:Y:S04]  /*45090*/  STL.64 [R1+0x690], R36 ;  /* 0x0006902401007387 */ /* 0x0007e80000100a00 */
[----:B------:R4:W-:Y:S01]  /*450a0*/  STL.64 [R1+0x698], R38 ;  /* 0x0006982601007387 */ /* 0x0009e20000100a00 */
[----:B--2---:R-:W-:-:S03]  /*450b0*/  IMAD.MOV.U32 R32, RZ, RZ, R244 ;  /* 0x000000ffff207224 */ /* 0x004fc600078e00f4 */
[----:B------:R-:W2:Y:S01]  /*450c0*/  LDL.LU R244, [R1+0x2894] ;  /* 0x0028940001f47983 */ /* 0x000ea20000300800 */
[----:B------:R-:W-:-:S03]  /*450d0*/  IMAD.MOV.U32 R33, RZ, RZ, R246 ;  /* 0x000000ffff217224 */ /* 0x000fc600078e00f6 */
[----:B------:R1:W-:Y:S01]  /*450e0*/  STL.64 [R1+0x680], R28 ;  /* 0x0006801c01007387 */ /* 0x0003e20000100a00 */
[----:B------:R-:W-:Y:S01]  /*450f0*/  IMAD.MOV.U32 R34, RZ, RZ, R251 ;  /* 0x000000ffff227224 */ /* 0x000fe200078e00fb */
[----:B------:R-:W-:Y:S02]  /*45100*/  MOV R35, R250 ;  /* 0x000000fa00237202 */ /* 0x000fe40000000f00 */
[----:B------:R1:W-:Y:S01]  /*45110*/  STL.64 [R1+0x688], R30 ;  /* 0x0006881e01007387 */ /* 0x0003e20000100a00 */
[----:B---3--:R-:W-:-:S03]  /*45120*/  IMAD.MOV.U32 R36, RZ, RZ, R247 ;  /* 0x000000ffff247224 */ /* 0x008fc600078e00f7 */
[----:B------:R-:W3:Y:S01]  /*45130*/  LDL.LU R246, [R1+0x2890] ;  /* 0x0028900001f67983 */ /* 0x000ee20000300800 */
[----:B------:R-:W-:-:S03]  /*45140*/  IMAD.MOV.U32 R37, RZ, RZ, R245 ;  /* 0x000000ffff257224 */ /* 0x000fc600078e00f5 */
[----:B------:R-:W3:Y:S01]  /*45150*/  LDL.LU R251, [R1+0x288c] ;  /* 0x00288c0001fb7983 */ /* 0x000ee20000300800 */
[----:B----4-:R-:W-:-:S03]  /*45160*/  IMAD.MOV.U32 R38, RZ, RZ, R249 ;  /* 0x000000ffff267224 */ /* 0x010fc600078e00f9 */
[----:B------:R-:W4:Y:S01]  /*45170*/  LDL.LU R250, [R1+0x2888] ;  /* 0x0028880001fa7983 */ /* 0x000f220000300800 */
[----:B------:R-:W-:-:S03]  /*45180*/  MOV R39, R248 ;  /* 0x000000f800277202 */ /* 0x000fc60000000f00 */
[----:B------:R-:W4:Y:S04]  /*45190*/  LDL.LU R247, [R1+0x2884] ;  /* 0x0028840001f77983 */ /* 0x000f280000300800 */
[----:B------:R-:W4:Y:S04]  /*451a0*/  LDL.LU R245, [R1+0x2880] ;  /* 0x0028800001f57983 */ /* 0x000f280000300800 */
[----:B------:R-:W4:Y:S04]  /*451b0*/  LDL.LU R249, [R1+0x287c] ;  /* 0x00287c0001f97983 */ /* 0x000f280000300800 */
[----:B------:R-:W4:Y:S01]  /*451c0*/  LDL.LU R248, [R1+0x2878] ;  /* 0x0028780001f87983 */ /* 0x000f220000300800 */
[----:B--2---:R-:W-:Y:S01]  /*451d0*/  MOV R43, R244 ;  /* 0x000000f4002b7202 */ /* 0x004fe20000000f00 */
[----:B---3--:R-:W-:-:S02]  /*451e0*/  IMAD.MOV.U32 R42, RZ, RZ, R246 ;  /* 0x000000ffff2a7224 */ /* 0x008fc400078e00f6 */
[----:B------:R-:W-:Y:S02]  /*451f0*/  IMAD.MOV.U32 R40, RZ, RZ, R251 ;  /* 0x000000ffff287224 */ /* 0x000fe400078e00fb */
[----:B------:R-:W2:Y:S01]  /*45200*/  LDL.LU R251, [R1+0x2874] ;  /* 0x0028740001fb7983 */ /* 0x000ea20000300800 */
[----:B----4-:R-:W-:-:S03]  /*45210*/  IMAD.MOV.U32 R41, RZ, RZ, R250 ;  /* 0x000000ffff297224 */ /* 0x010fc600078e00fa */
[----:B------:R-:W3:Y:S04]  /*45220*/  LDL.LU R250, [R1+0x2870] ;  /* 0x0028700001fa7983 */ /* 0x000ee80000300800 */
[----:B------:R-:W4:Y:S04]  /*45230*/  LDL.LU R246, [R1+0x286c] ;  /* 0x00286c0001f67983 */ /* 0x000f280000300800 */
[----:B------:R-:W4:Y:S01]  /*45240*/  LDL.LU R244, [R1+0x2868] ;  /* 0x0028680001f47983 */ /* 0x000f220000300800 */
[----:B------:R-:W-:-:S03]  /*45250*/  IMAD.MOV.U32 R72, RZ, RZ, R249 ;  /* 0x000000ffff487224 */ /* 0x000fc600078e00f9 */
[----:B------:R-:W4:Y:S01]  /*45260*/  LDL.LU R249, [R1+0x2864] ;  /* 0x0028640001f97983 */ /* 0x000f220000300800 */
[----:B------:R-:W-:Y:S02]  /*45270*/  IMAD.MOV.U32 R74, RZ, RZ, R245 ;  /* 0x000000ffff4a7224 */ /* 0x000fe400078e00f5 */
[----:B------:R-:W-:Y:S01]  /*45280*/  IMAD.MOV.U32 R73, RZ, RZ, R248 ;  /* 0x000000ffff497224 */ /* 0x000fe200078e00f8 */
[----:B------:R-:W-:Y:S01]  /*45290*/  MOV R75, R247 ;  /* 0x000000f7004b7202 */ /* 0x000fe20000000f00 */
[----:B------:R-:W4:Y:S04]  /*452a0*/  LDL.LU R248, [R1+0x2860] ;  /* 0x0028600001f87983 */ /* 0x000f280000300800 */
[----:B------:R-:W4:Y:S04]  /*452b0*/  LDL.LU R245, [R1+0x285c] ;  /* 0x00285c0001f57983 */ /* 0x000f280000300800 */
[----:B------:R-:W4:Y:S01]  /*452c0*/  LDL.LU R247, [R1+0x2858] ;  /* 0x0028580001f77983 */ /* 0x000f220000300800 */
[----:B--2---:R-:W-:Y:S01]  /*452d0*/  MOV R79, R251 ;  /* 0x000000fb004f7202 */ /* 0x004fe20000000f00 */
[----:B---3--:R-:W-:-:S02]  /*452e0*/  IMAD.MOV.U32 R78, RZ, RZ, R250 ;  /* 0x000000ffff4e7224 */ /* 0x008fc400078e00fa */
[----:B----4-:R-:W-:Y:S02]  /*452f0*/  IMAD.MOV.U32 R76, RZ, RZ, R246 ;  /* 0x000000ffff4c7224 */ /* 0x010fe400078e00f6 */
[----:B------:R-:W2:Y:S01]  /*45300*/  LDL.LU R246, [R1+0x2854] ;  /* 0x0028540001f67983 */ /* 0x000ea20000300800 */
[----:B------:R-:W-:-:S03]  /*45310*/  IMAD.MOV.U32 R77, RZ, RZ, R244 ;  /* 0x000000ffff4d7224 */ /* 0x000fc600078e00f4 */
[----:B------:R-:W3:Y:S04]  /*45320*/  LDL.LU R244, [R1+0x2850] ;  /* 0x0028500001f47983 */ /* 0x000ee80000300800 */
[----:B------:R-:W4:Y:S04]  /*45330*/  LDL.LU R250, [R1+0x284c] ;  /* 0x00284c0001fa7983 */ /* 0x000f280000300800 */
[----:B------:R-:W4:Y:S01]  /*45340*/  LDL.LU R251, [R1+0x2848] ;  /* 0x0028480001fb7983 */ /* 0x000f220000300800 */
[----:B------:R-:W-:-:S03]  /*45350*/  IMAD.MOV.U32 R152, RZ, RZ, R245 ;  /* 0x000000ffff987224 */ /* 0x000fc600078e00f5 */
[----:B------:R-:W4:Y:S01]  /*45360*/  LDL.LU R245, [R1+0x2844] ;  /* 0x0028440001f57983 */ /* 0x000f220000300800 */
[----:B------:R-:W-:-:S03]  /*45370*/  IMAD.MOV.U32 R153, RZ, RZ, R247 ;  /* 0x000000ffff997224 */ /* 0x000fc600078e00f7 */
[----:B------:R-:W4:Y:S01]  /*45380*/  LDL.LU R247, [R1+0x2840] ;  /* 0x0028400001f77983 */ /* 0x000f220000300800 */
[----:B------:R-:W-:Y:S01]  /*45390*/  IMAD.MOV.U32 R154, RZ, RZ, R248 ;  /* 0x000000ffff9a7224 */ /* 0x000fe200078e00f8 */
[----:B------:R-:W-:Y:S02]  /*453a0*/  MOV R155, R249 ;  /* 0x000000f9009b7202 */ /* 0x000fe40000000f00 */
        /* <DEDUP_REMOVED lines=35> */
[----:B------:R-:W4:Y:S01]  /*455e0*/  LDL.LU R249, [R1+0x64] ;  /* 0x0000640001f97983 */ /* 0x000f220000300800 */
[----:B--2---:R-:W-:-:S03]  /*455f0*/  MOV R89, R250 ;  /* 0x000000fa00597202 */ /* 0x004fc60000000f00 */
[----:B------:R-:W2:Y:S01]  /*45600*/  LDL.LU R250, [R1+0x68] ;  /* 0x0000680001fa7983 */ /* 0x000ea20000300800 */
[----:B---3--:R-:W-:-:S03]  /*45610*/  IMAD.MOV.U32 R88, RZ, RZ, R251 ;  /* 0x000000ffff587224 */ /* 0x008fc600078e00fb */
[----:B------:R-:W2:Y:S01]  /*45620*/  LDL.LU R251, [R1+0x6c] ;  /* 0x00006c0001fb7983 */ /* 0x000ea20000300800 */
[----:B----4-:R-:W-:-:S03]  /*45630*/  IMAD.MOV.U32 R99, RZ, RZ, R244 ;  /* 0x000000ffff637224 */ /* 0x010fc600078e00f4 */
[----:B------:R-:W3:Y:S01]  /*45640*/  LDL.LU R244, [R1+0x70] ;  /* 0x0000700001f47983 */ /* 0x000ee20000300800 */
[----:B------:R-:W-:Y:S01]  /*45650*/  MOV R97, R246 ;  /* 0x000000f600617202 */ /* 0x000fe20000000f00 */
[----:B------:R-:W-:Y:S02]  /*45660*/  IMAD.MOV.U32 R96, RZ, RZ, R247 ;  /* 0x000000ffff607224 */ /* 0x000fe400078e00f7 */
[----:B------:R-:W-:Y:S02]  /*45670*/  IMAD.MOV.U32 R98, RZ, RZ, R245 ;  /* 0x000000ffff627224 */ /* 0x000fe400078e00f5 */
        /* <DEDUP_REMOVED lines=27> */
[----:B-1----:R-:W-:-:S03]  /*45830*/  IMAD.MOV.U32 R28, RZ, RZ, R236 ;  /* 0x000000ffff1c7224 */ /* 0x002fc600078e00ec */
[----:B------:R-:W4:Y:S01]  /*45840*/  LDL.LU R68, [R1+0x100] ;  /* 0x0001000001447983 */ /* 0x000f220000300800 */
[----:B------:R-:W-:-:S03]  /*45850*/  MOV R29, R237 ;  /* 0x000000ed001d7202 */ /* 0x000fc60000000f00 */
        /* <DEDUP_REMOVED lines=9> */
[C---:B--2---:R-:W-:Y:S08]  /*458f0*/  HMMA.1688.F32.TF32 R248, R232.reuse, R66, R248 ;  /* 0x00000042e8f8723c */ /* 0x044ff000000810f8 */
[C---:B---3--:R-:W-:Y:S11]  /*45900*/  HMMA.1688.F32.TF32 R244, R232.reuse, R130, R244 ;  /* 0x00000082e8f4723c */ /* 0x048ff600000810f4 */
        /* <DEDUP_REMOVED lines=10> */
[C---:B----4-:R-:W-:Y:S08]  /*459b0*/  HMMA.1688.F32.TF32 R220, R232.reuse, R62, R220 ;  /* 0x0000003ee8dc723c */ /* 0x050ff000000810dc */
        /* <DEDUP_REMOVED lines=17> */
[----:B-1----:R-:W-:Y:S08]  /*45ad0*/  HMMA.1688.F32.TF32 R108, R232, R14, R236 ;  /* 0x0000000ee86c723c */ /* 0x002ff000000810ec */
[C---:B------:R-:W-:Y:S08]  /*45ae0*/  HMMA.1688.F32.TF32 R76, R228.reuse, R54, R76 ;  /* 0x00000036e44c723c */ /* 0x040ff0000008104c */
[C---:B------:R-:W-:Y:S08]  /*45af0*/  HMMA.1688.F32.TF32 R72, R228.reuse, R50, R72 ;  /* 0x00000032e448723c */ /* 0x040ff00000081048 */
[C---:B------:R-:W-:Y:S08]  /*45b00*/  HMMA.1688.F32.TF32 R68, R228.reuse, R46, R68 ;  /* 0x0000002ee444723c */ /* 0x040ff00000081044 */
[C---:B------:R-:W-:Y:S08]  /*45b10*/  HMMA.1688.F32.TF32 R40, R228.reuse, R26, R40 ;  /* 0x0000001ae428723c */ /* 0x040ff00000081028 */
[C---:B------:R-:W-:Y:S08]  /*45b20*/  HMMA.1688.F32.TF32 R36, R228.reuse, R22, R36 ;  /* 0x00000016e424723c */ /* 0x040ff00000081024 */
[C---:B------:R-:W-:Y:S08]  /*45b30*/  HMMA.1688.F32.TF32 R32, R228.reuse, R10, R32 ;  /* 0x0000000ae420723c */ /* 0x040ff00000081020 */
[----:B------:R-:W-:Y:S08]  /*45b40*/  HMMA.1688.F32.TF32 R28, R228, R14, R28 ;  /* 0x0000000ee41c723c */ /* 0x000ff0000008101c */
[C---:B--2---:R-:W-:Y:S08]  /*45b50*/  HMMA.1688.F32.TF32 R112, R232.reuse, R10, R244 ;  /* 0x0000000ae870723c */ /* 0x044ff000000810f4 */
[----:B---3--:R-:W-:Y:S01]  /*45b60*/  HMMA.1688.F32.TF32 R116, R232, R22, R248 ;  /* 0x00000016e874723c */ /* 0x008fe200000810f8 */
[----:B------:R-:W-:Y:S04]  /*45b70*/  LDS R232, [R3+0x14500] ;  /* 0x0145000003e87984 */ /* 0x000fe80000000800 */
[----:B------:R-:W-:Y:S04]  /*45b80*/  LDS R234, [R3+0x16500] ;  /* 0x0165000003ea7984 */ /* 0x000fe80000000800 */
[----:B------:R-:W-:Y:S04]  /*45b90*/  LDS R233, [R240+0x14500] ;  /* 0x01450000f0e97984 */ /* 0x000fe80000000800 */
[----:B------:R-:W1:Y:S10]  /*45ba0*/  LDS R235, [R240+0x16500] ;  /* 0x01650000f0eb7984 */ /* 0x000e740000000800 */
[----:B------:R-:W-:Y:S04]  /*45bb0*/  STL.64 [R1+0x5f0], R116 ;  /* 0x0005f07401007387 */ /* 0x000fe80000100a00 */
[----:B------:R-:W-:Y:S04]  /*45bc0*/  STL.64 [R1+0x5f8], R118 ;  /* 0x0005f87601007387 */ /* 0x000fe80000100a00 */
[----:B------:R-:W-:Y:S04]  /*45bd0*/  STL.64 [R1+0x5e0], R112 ;  /* 0x0005e07001007387 */ /* 0x000fe80000100a00 */
[----:B------:R2:W-:Y:S04]  /*45be0*/  STL.64 [R1+0x5e8], R114 ;  /* 0x0005e87201007387 */ /* 0x0005e80000100a00 */
[----:B------:R-:W-:Y:S04]  /*45bf0*/  STL.64 [R1+0x5d0], R108 ;  /* 0x0005d06c01007387 */ /* 0x000fe80000100a00 */
[----:B------:R3:W-:Y:S01]  /*45c00*/  STL.64 [R1+0x5d8], R110 ;  /* 0x0005d86e01007387 */ /* 0x0007e20000100a00 */
[C---:B--2---:R-:W-:Y:S08]  /*45c10*/  HMMA.1688.F32.TF32 R112, R228.reuse, R142, R104 ;  /* 0x0000008ee470723c */ /* 0x044ff00000081068 */
[C---:B---3--:R-:W-:Y:S08]  /*45c20*/  HMMA.1688.F32.TF32 R108, R228.reuse, R138, R100 ;  /* 0x0000008ae46c723c */ /* 0x048ff00000081064 */
[C---:B------:R-:W-:Y:S08]  /*45c30*/  HMMA.1688.F32.TF32 R104, R228.reuse, R18, R96 ;  /* 0x00000012e468723c */ /* 0x040ff00000081060 */
[C---:B------:R-:W-:Y:S08]  /*45c40*/  HMMA.1688.F32.TF32 R100, R228.reuse, R6, R92 ;  /* 0x00000006e464723c */ /* 0x040ff0000008105c */
[C---:B------:R-:W-:Y:S08]  /*45c50*/  HMMA.1688.F32.TF32 R96, R228.reuse, R134, R88 ;  /* 0x00000086e460723c */ /* 0x040ff00000081058 */
[C---:B------:R-:W-:Y:S08]  /*45c60*/  HMMA.1688.F32.TF32 R92, R228.reuse, R130, R84 ;  /* 0x00000082e45c723c */ /* 0x040ff00000081054 */
[C---:B------:R-:W-:Y:S08]  /*45c70*/  HMMA.1688.F32.TF32 R88, R228.reuse, R66, R80 ;  /* 0x00000042e458723c */ /* 0x040ff00000081050 */
[C---:B------:R-:W-:Y:S01]  /*45c80*/  HMMA.1688.F32.TF32 R84, R228.reuse, R62, R156 ;  /* 0x0000003ee454723c */ /* 0x040fe2000008109c */
[----:B------:R-:W-:Y:S07]  /*45c90*/  STL.64 [R1+0x5c0], R112 ;  /* 0x0005c07001007387 */ /* 0x000fee0000100a00 */
        /* <DEDUP_REMOVED lines=135> */
[----:B------:R-:W3:Y:S01]  /*46510*/  LDS R231, [R240+0x16580] ;  /* 0x01658000f0e77984 */ /* 0x000ee20000000800 */
[C---:B-1----:R-:W-:Y:S08]  /*46520*/  HMMA.1688.F32.TF32 R156, R232.reuse, R22, R156 ;  /* 0x00000016e89c723c */ /* 0x042ff0000008109c */
        /* <DEDUP_REMOVED lines=17> */
[----:B------:R-:W-:Y:S04]  /*46640*/  STL.64 [R1+0x4b0], R124 ;  /* 0x0004b07c01007387 */ /* 0x000fe80000100a00 */
[----:B------:R1:W-:Y:S01]  /*46650*/  STL.64 [R1+0x4b8], R126 ;  /* 0x0004b87e01007387 */ /* 0x0003e20000100a00 */
[C---:B------:R-:W-:Y:S03]  /*46660*/  HMMA.1688.F32.TF32 R88, R232.reuse, R50, R88 ;  /* 0x00000032e858723c */ /* 0x040fe60000081058 */
        /* <DEDUP_REMOVED lines=15> */
[----:B------:R1:W-:Y:S01]  /*46760*/  STL.64 [R1+0x478], R110 ;  /* 0x0004786e01007387 */ /* 0x0003e20000100a00 */
[C---:B------:R-:W-:Y:S03]  /*46770*/  HMMA.1688.F32.TF32 R152, R232.reuse, R10, R152 ;  /* 0x0000000ae898723c */ /* 0x040fe60000081098 */
        /* <DEDUP_REMOVED lines=8> */
[----:B------:R-:W-:Y:S03]  /*46800*/  HMMA.1688.F32.TF32 R232, R232, R14, R76 ;  /* 0x0000000ee8e8723c */ /* 0x000fe6000008104c */
        /* <DEDUP_REMOVED lines=36> */
[----:B------:R-:W2:Y:S04]  /*46a50*/  LDL.LU.64 R78, [R1+0x26f8] ;  /* 0x0026f800014e7983 */ /* 0x000ea80000300a00 */
[----:B------:R-:W2:Y:S04]  /*46a60*/  LDL.LU.64 R76, [R1+0x26f0] ;  /* 0x0026f000014c7983 */ /* 0x000ea80000300a00 */
[----:B------:R-:W-:Y:S04]  /*46a70*/  STL.64 [R1+0x3d0], R232 ;  /* 0x0003d0e801007387 */ /* 0x000fe80000100a00 */
[----:B------:R-:W-:Y:S04]  /*46a80*/  STL.64 [R1+0x3d8], R234 ;  /* 0x0003d8ea01007387 */ /* 0x000fe80000100a00 */
[----:B------:R-:W-:Y:S04]  /*46a90*/  STL.64 [R1+0x3c0], R72 ;  /* 0x0003c04801007387 */ /* 0x000fe80000100a00 */
[----:B------:R1:W-:Y:S01]  /*46aa0*/  STL.64 [R1+0x3c8], R74 ;  /* 0x0003c84a01007387 */ /* 0x0003e20000100a00 */
[C---:B------:R-:W-:Y:S03]  /*46ab0*/  HMMA.1688.F32.TF32 R236, R228.reuse, R66, R236 ;  /* 0x00000042e4ec723c */ /* 0x040fe600000810ec */
[----:B------:R-:W-:Y:S04]  /*46ac0*/  LDS R232, [R3+0x14600] ;  /* 0x0146000003e87984 */ /* 0x000fe80000000800 */
[----:B------:R-:W-:Y:S04]  /*46ad0*/  LDS R234, [R3+0x16600] ;  /* 0x0166000003ea7984 */ /* 0x000fe80000000800 */
[----:B-1----:R-:W2:Y:S04]  /*46ae0*/  LDL.LU.64 R74, [R1+0x26e8] ;  /* 0x0026e800014a7983 */ /* 0x002ea80000300a00 */
[----:B------:R-:W2:Y:S04]  /*46af0*/  LDL.LU.64 R72, [R1+0x26e0] ;  /* 0x0026e00001487983 */ /* 0x000ea80000300a00 */
[----:B------:R-:W-:Y:S04]  /*46b00*/  STL.64 [R1+0x3b0], R68 ;  /* 0x0003b04401007387 */ /* 0x000fe80000100a00 */
[----:B------:R1:W-:Y:S01]  /*46b10*/  STL.64 [R1+0x3b8], R70 ;  /* 0x0003b84601007387 */ /* 0x0003e20000100a00 */
[C---:B------:R-:W-:Y:S03]  /*46b20*/  HMMA.1688.F32.TF32 R244, R228.reuse, R62, R244 ;  /* 0x0000003ee4f4723c */ /* 0x040fe600000810f4 */
[----:B------:R-:W-:Y:S04]  /*46b30*/  LDS R233, [R240+0x14600] ;  /* 0x01460000f0e97984 */ /* 0x000fe80000000800 */
[----:B------:R-:W2:Y:S04]  /*46b40*/  LDS R235, [R240+0x16600] ;  /* 0x01660000f0eb7984 */ /* 0x000ea80000000800 */
        /* <DEDUP_REMOVED lines=19> */
[----:B------:R1:W-:Y:S02]  /*46c80*/  STL.64 [R1+0x358], R238 ;  /* 0x000358ee01007387 */ /* 0x0003e40000100a00 */
[C---:B-1----:R-:W-:Y:S02]  /*46c90*/  HMMA.1688.F32.TF32 R236, R228.reuse, R58, R248 ;  /* 0x0000003ae4ec723c */ /* 0x042fe400000810f8 */
[----:B------:R-:W-:Y:S04]  /*46ca0*/  STL.64 [R1+0x340], R244 ;  /* 0x000340f401007387 */ /* 0x000fe80000100a00 */
[----:B------:R-:W-:Y:S11]  /*46cb0*/  STL.64 [R1+0x348], R246 ;  /* 0x000348f601007387 */ /* 0x000ff60000100a00 */
[----:B------:R-:W-:Y:S06]  /*46cc0*/  @!UPT UIADD3 URZ, URZ, URZ, URZ ;  /* 0x0000003f3f3ff290 */ /* 0x000fec000fffe03f */
        /* <DEDUP_REMOVED lines=18> */
[----:B-1----:R-:W-:Y:S06]  /*46df0*/  HMMA.1688.F32.TF32 R28, R228, R14, R76 ;  /* 0x0000000ee41c723c */ /* 0x002fec000008104c */
[----:B------:R-:W-:Y:S04]  /*46e00*/  STL.64 [R1+0x2e0], R32 ;  /* 0x0002e02001007387 */ /* 0x000fe80000100a00 */
[----:B------:R-:W-:Y:S05]  /*46e10*/  STL.64 [R1+0x2e8], R34 ;  /* 0x0002e82201007387 */ /* 0x000fea0000100a00 */
[----:B------:R-:W-:Y:S04]  /*46e20*/  STL.64 [R1+0x2d0], R36 ;  /* 0x0002d02401007387 */ /* 0x000fe80000100a00 */
[----:B------:R1:W-:Y:S01]  /*46e30*/  STL.64 [R1+0x2d8], R38 ;  /* 0x0002d82601007387 */ /* 0x0003e20000100a00 */
[C---:B------:R-:W-:Y:S03]  /*46e40*/  HMMA.1688.F32.TF32 R40, R232.reuse, R18, R80 ;  /* 0x00000012e828723c */ /* 0x040fe60000081050 */
[----:B------:R-:W-:Y:S04]  /*46e50*/  LDS R32, [R3+0x14680] ;  /* 0x0146800003207984 */ /* 0x000fe80000000800 */
[----:B------:R-:W-:Y:S04]  /*46e60*/  LDS R34, [R3+0x16680] ;  /* 0x0166800003227984 */ /* 0x000fe80000000800 */
[----:B------:R-:W-:Y:S04]  /*46e70*/  STL.64 [R1+0x2c0], R28 ;  /* 0x0002c01c01007387 */ /* 0x000fe80000100a00 */
[----:B------:R2:W-:Y:S01]  /*46e80*/  STL.64 [R1+0x2c8], R30 ;  /* 0x0002c81e01007387 */ /* 0x0005e20000100a00 */
[C---:B-1----:R-:W-:Y:S03]  /*46e90*/  HMMA.1688.F32.TF32 R36, R232.reuse, R138, R156 ;  /* 0x0000008ae824723c */ /* 0x042fe6000008109c */
[----:B------:R-:W-:Y:S04]  /*46ea0*/  LDS R33, [R240+0x14680] ;  /* 0x01468000f0217984 */ /* 0x000fe80000000800 */
[----:B------:R-:W1:Y:S01]  /*46eb0*/  LDS R35, [R240+0x16680] ;  /* 0x01668000f0237984 */ /* 0x000e620000000800 */
[C---:B--2---:R-:W-:Y:S11]  /*46ec0*/  HMMA.1688.F32.TF32 R28, R232.reuse, R142, R152 ;  /* 0x0000008ee81c723c */ /* 0x044ff60000081098 */
        /* <DEDUP_REMOVED lines=39> */
[----:B------:R2:W-:Y:S01]  /*47140*/  STL.64 [R1+0x1f8], R30 ;  /* 0x0001f81e01007387 */ /* 0x0005e20000100a00 */
[----:B-1----:R-:W-:Y:S03]  /*47150*/  HMMA.1688.F32.TF32 R236, R32, R142, R148 ;  /* 0x0000008e20ec723c */ /* 0x002fe60000081094 */
[----:B------:R-:W-:Y:S04]  /*47160*/  STL.64 [R1+0x1e0], R36 ;  /* 0x0001e02401007387 */ /* 0x000fe80000100a00 */
[----:B------:R-:W-:Y:S01]  /*47170*/  STL.64 [R1+0x1e8], R38 ;  /* 0x0001e82601007387 */ /* 0x000fe20000100a00 */
[----:B--2---:R-:W-:Y:S03]  /*47180*/  HMMA.1688.F32.TF32 R28, R232, R14, R144 ;  /* 0x0000000ee81c723c */ /* 0x004fe60000081090 */
[----:B------:R-:W-:Y:S04]  /*47190*/  STL.64 [R1+0x1d0], R40 ;  /* 0x0001d02801007387 */ /* 0x000fe80000100a00 */
[----:B------:R1:W-:Y:S01]  /*471a0*/  STL.64 [R1+0x1d8], R42 ;  /* 0x0001d82a01007387 */ /* 0x0003e20000100a00 */
[C---:B------:R-:W-:Y:S08]  /*471b0*/  HMMA.1688.F32.TF32 R72, R32.reuse, R18, R216 ;  /* 0x000000122048723c */ /* 0x040ff000000810d8 */
[----:B------:R-:W-:Y:S01]  /*471c0*/  HMMA.1688.F32.TF32 R68, R32, R6, R160 ;  /* 0x000000062044723c */ /* 0x000fe200000810a0 */
[----:B------:R-:W-:Y:S01]  /*471d0*/  IMAD.MOV.U32 R244, RZ, RZ, R212 ;  /* 0x000000fffff47224 */ /* 0x000fe200078e00d4 */
[----:B------:R-:W-:Y:S01]  /*471e0*/  MOV R245, R213 ;  /* 0x000000d500f57202 */ /* 0x000fe20000000f00 */
[----:B------:R-:W-:-:S02]  /*471f0*/  IMAD.MOV.U32 R246, RZ, RZ, R214 ;  /* 0x000000fffff67224 */ /* 0x000fc400078e00d6 */
[----:B------:R-:W-:Y:S01]  /*47200*/  IMAD.MOV.U32 R247, RZ, RZ, R215 ;  /* 0x000000fffff77224 */ /* 0x000fe200078e00d7 */
[----:B------:R-:W-:Y:S01]  /*47210*/  MOV R77, R201 ;  /* 0x000000c9004d7202 */ /* 0x000fe20000000f00 */
[----:B------:R-:W-:Y:S01]  /*47220*/  IMAD.MOV.U32 R76, RZ, RZ, R200 ;  /* 0x000000ffff4c7224 */ /* 0x000fe200078e00c8 */
[----:B-1----:R-:W-:Y:S01]  /*47230*/  HMMA.1688.F32.TF32 R40, R32, R138, R224 ;  /* 0x0000008a2028723c */ /* 0x002fe200000810e0 */
[----:B------:R-:W-:Y:S04]  /*47240*/  STL.64 [R1+0x1c0], R28 ;  /* 0x0001c01c01007387 */ /* 0x000fe80000100a00 */
[----:B------:R-:W-:Y:S04]  /*47250*/  STL.64 [R1+0x1c8], R30 ;  /* 0x0001c81e01007387 */ /* 0x000fe80000100a00 */
[----:B------:R-:W-:Y:S04]  /*47260*/  STL [R1+0x24fc], R236 ;  /* 0x0024fcec01007387 */ /* 0x000fe80000100800 */
[----:B------:R-:W-:Y:S04]  /*47270*/  STL [R1+0x24f8], R237 ;  /* 0x0024f8ed01007387 */ /* 0x000fe80000100800 */
[----:B------:R-:W-:Y:S04]  /*47280*/  STL [R1+0x24f4], R238 ;  /* 0x0024f4ee01007387 */ /* 0x000fe80000100800 */
[----:B------:R-:W-:Y:S04]  /*47290*/  STL [R1+0x24f0], R239 ;  /* 0x0024f0ef01007387 */ /* 0x000fe80000100800 */
[----:B------:R-:W-:Y:S04]  /*472a0*/  STL.64 [R1+0x1280], R40 ;  /* 0x0012802801007387 */ /* 0x000fe80000100a00 */
[----:B------:R1:W-:Y:S01]  /*472b0*/  STL.64 [R1+0x1288], R42 ;  /* 0x0012882a01007387 */ /* 0x0003e20000100a00 */
[----:B------:R-:W-:-:S02]  /*472c0*/  IMAD.MOV.U32 R78, RZ, RZ, R202 ;  /* 0x000000ffff4e7224 */ /* 0x000fc400078e00ca */
[----:B------:R-:W-:Y:S01]  /*472d0*/  IMAD.MOV.U32 R79, RZ, RZ, R203 ;  /* 0x000000ffff4f7224 */ /* 0x000fe200078e00cb */
[----:B------:R-:W-:Y:S01]  /*472e0*/  MOV R229, R197 ;  /* 0x000000c500e57202 */ /* 0x000fe20000000f00 */
[----:B------:R-:W-:Y:S02]  /*472f0*/  IMAD.MOV.U32 R228, RZ, RZ, R196 ;  /* 0x000000ffffe47224 */ /* 0x000fe400078e00c4 */
[----:B------:R-:W-:Y:S02]  /*47300*/  IMAD.MOV.U32 R230, RZ, RZ, R198 ;  /* 0x000000ffffe67224 */ /* 0x000fe400078e00c6 */
[----:B------:R-:W-:Y:S01]  /*47310*/  IMAD.MOV.U32 R231, RZ, RZ, R199 ;  /* 0x000000ffffe77224 */ /* 0x000fe200078e00c7 */
[----:B------:R-:W-:Y:S01]  /*47320*/  MOV R153, R193 ;  /* 0x000000c100997202 */ /* 0x000fe20000000f00 */
[----:B------:R-:W-:Y:S01]  /*47330*/  IMAD.MOV.U32 R152, RZ, RZ, R192 ;  /* 0x000000ffff987224 */ /* 0x000fe200078e00c0 */
[----:B-1----:R-:W-:Y:S01]  /*47340*/  HMMA.1688.F32.TF32 R40, R32, R134, R164 ;  /* 0x000000862028723c */ /* 0x002fe200000810a4 */
[----:B------:R-:W-:Y:S04]  /*47350*/  STL.64 [R1+0x1270], R72 ;  /* 0x0012704801007387 */ /* 0x000fe80000100a00 */
[----:B------:R-:W-:Y:S04]  /*47360*/  STL.64 [R1+0x1278], R74 ;  /* 0x0012784a01007387 */ /* 0x000fe80000100a00 */
[----:B------:R-:W-:Y:S04]  /*47370*/  STL.64 [R1+0x1260], R68 ;  /* 0x0012604401007387 */ /* 0x000fe80000100a00 */
[----:B------:R-:W-:Y:S04]  /*47380*/  STL.64 [R1+0x1268], R70 ;  /* 0x0012684601007387 */ /* 0x000fe80000100a00 */
[----:B------:R-:W2:Y:S01]  /*47390*/  LDL.LU R212, [R1+0x268c] ;  /* 0x00268c0001d47983 */ /* 0x000ea20000300800 */
[----:B------:R-:W-:-:S02]  /*473a0*/  IMAD.MOV.U32 R154, RZ, RZ, R194 ;  /* 0x000000ffff9a7224 */ /* 0x000fc400078e00c2 */
[----:B------:R-:W-:Y:S01]  /*473b0*/  IMAD.MOV.U32 R155, RZ, RZ, R195 ;  /* 0x000000ffff9b7224 */ /* 0x000fe200078e00c3 */
[----:B------:R-:W-:Y:S01]  /*473c0*/  MOV R81, R189 ;  /* 0x000000bd00517202 */ /* 0x000fe20000000f00 */
[----:B------:R-:W-:Y:S01]  /*473d0*/  IMAD.MOV.U32 R80, RZ, RZ, R188 ;  /* 0x000000ffff507224 */ /* 0x000fe200078e00bc */
[----:B------:R1:W-:Y:S04]  /*473e0*/  STL.64 [R1+0x1250], R40 ;  /* 0x0012502801007387 */ /* 0x0003e80000100a00 */
[----:B------:R3:W-:Y:S04]  /*473f0*/  STL.64 [R1+0x1258], R42 ;  /* 0x0012582a01007387 */ /* 0x0007e80000100a00 */
[----:B------:R-:W2:Y:S04]  /*47400*/  LDL.LU R213, [R1+0x2688] ;  /* 0x0026880001d57983 */ /* 0x000ea80000300800 */
[----:B------:R-:W2:Y:S01]  /*47410*/  LDL.LU R214, [R1+0x2684] ;  /* 0x0026840001d67983 */ /* 0x000ea20000300800 */
[----:B-1----:R-:W-:Y:S01]  /*47420*/  IMAD.MOV.U32 R40, RZ, RZ, R208 ;  /* 0x000000ffff287224 */ /* 0x002fe200078e00d0 */
[----:B------:R-:W-:-:S02]  /*47430*/  MOV R41, R209 ;  /* 0x000000d100297202 */ /* 0x000fc40000000f00 */
[----:B------:R-:W2:Y:S01]  /*47440*/  LDL.LU R215, [R1+0x2680] ;  /* 0x0026800001d77983 */ /* 0x000ea20000300800 */
[----:B---3--:R-:W-:-:S03]  /*47450*/  IMAD.MOV.U32 R42, RZ, RZ, R210 ;  /* 0x000000ffff2a7224 */ /* 0x008fc600078e00d2 */
[----:B------:R-:W3:Y:S01]  /*47460*/  LDL.LU R208, [R1+0x267c] ;  /* 0x00267c0001d07983 */ /* 0x000ee20000300800 */
[----:B------:R-:W-:-:S03]  /*47470*/  IMAD.MOV.U32 R43, RZ, RZ, R211 ;  /* 0x000000ffff2b7224 */ /* 0x000fc600078e00d3 */
[----:B------:R-:W3:Y:S01]  /*47480*/  LDL.LU R209, [R1+0x2678] ;  /* 0x0026780001d17983 */ /* 0x000ee20000300800 */
[----:B------:R-:W-:Y:S01]  /*47490*/  IMAD.MOV.U32 R68, RZ, RZ, R204 ;  /* 0x000000ffff447224 */ /* 0x000fe200078e00cc */
[----:B------:R-:W-:Y:S02]  /*474a0*/  MOV R69, R205 ;  /* 0x000000cd00457202 */ /* 0x000fe40000000f00 */
[----:B------:R-:W3:Y:S01]  /*474b0*/  LDL.LU R210, [R1+0x2674] ;  /* 0x0026740001d27983 */ /* 0x000ee20000300800 */
[----:B------:R-:W-:-:S03]  /*474c0*/  IMAD.MOV.U32 R70, RZ, RZ, R206 ;  /* 0x000000ffff467224 */ /* 0x000fc600078e00ce */
[----:B------:R-:W3:Y:S01]  /*474d0*/  LDL.LU R211, [R1+0x2670] ;  /* 0x0026700001d37983 */ /* 0x000ee20000300800 */
[----:B------:R-:W-:-:S03]  /*474e0*/  IMAD.MOV.U32 R71, RZ, RZ, R207 ;  /* 0x000000ffff477224 */ /* 0x000fc600078e00cf */
        /* <DEDUP_REMOVED lines=16> */
[----:B------:R-:W-:-:S03]  /*475f0*/  IMAD.MOV.U32 R83, RZ, RZ, R184 ;  /* 0x000000ffff537224 */ /* 0x000fc600078e00b8 */
[----:B------:R-:W2:Y:S01]  /*47600*/  LDL.LU R195, [R1+0x2630] ;  /* 0x0026300001c37983 */ /* 0x000ea20000300800 */
[----:B------:R-:W-:-:S03]  /*47610*/  IMAD.MOV.U32 R84, RZ, RZ, R185 ;  /* 0x000000ffff547224 */ /* 0x000fc600078e00b9 */
[----:B------:R-:W2:Y:S01]  /*47620*/  LDL.LU R188, [R1+0x262c] ;  /* 0x00262c0001bc7983 */ /* 0x000ea20000300800 */
[----:B------:R-:W-:-:S03]  /*47630*/  MOV R85, R180 ;  /* 0x000000b400557202 */ /* 0x000fc60000000f00 */
        /* <DEDUP_REMOVED lines=30> */
[----:B------:R-:W2:Y:S04]  /*47820*/  LDL.LU R175, [R1+0x25f4] ;  /* 0x0025f40001af7983 */ /* 0x000ea80000300800 */
[----:B------:R-:W2:Y:S04]  /*47830*/  LDL.LU R168, [R1+0x25f0] ;  /* 0x0025f00001a87983 */ /* 0x000ea80000300800 */
[----:B------:R-:W2:Y:S04]  /*47840*/  LDL.LU R169, [R1+0x25ec] ;  /* 0x0025ec0001a97983 */ /* 0x000ea80000300800 */
[----:B------:R-:W2:Y:S04]  /*47850*/  LDL.LU R170, [R1+0x25e8] ;  /* 0x0025e80001aa7983 */ /* 0x000ea80000300800 */
[----:B------:R-:W2:Y:S01]  /*47860*/  LDL.LU R171, [R1+0x25e4] ;  /* 0x0025e40001ab7983 */ /* 0x000ea20000300800 */
[----:B------:R-:W-:-:S02]  /*47870*/  IMAD.MOV.U32 R75, RZ, RZ, R179 ;  /* 0x000000ffff4b7224 */ /* 0x000fc400078e00b3 */
[----:B------:R-:W-:Y:S01]  /*47880*/  IMAD.MOV.U32 R248, RZ, RZ, R183 ;  /* 0x000000fffff87224 */ /* 0x000fe200078e00b7 */
[----:B------:R-:W3:Y:S04]  /*47890*/  LDL.LU R179, [R1+0x25e0] ;  /* 0x0025e00001b37983 */ /* 0x000ee80000300800 */
[----:B------:R-:W3:Y:S01]  /*478a0*/  LDL.LU R183, [R1+0x25dc] ;  /* 0x0025dc0001b77983 */ /* 0x000ee20000300800 */
[----:B------:R-:W-:Y:S01]  /*478b0*/  MOV R249, R186 ;  /* 0x000000ba00f97202 */ /* 0x000fe20000000f00 */
[----:B------:R-:W-:Y:S02]  /*478c0*/  IMAD.MOV.U32 R250, RZ, RZ, R187 ;  /* 0x000000fffffa7224 */ /* 0x000fe400078e00bb */
[----:B------:R-:W3:Y:S01]  /*478d0*/  LDL.LU R186, [R1+0x25d8] ;  /* 0x0025d80001ba7983 */ /* 0x000ee20000300800 */
[----:B------:R-:W-:-:S03]  /*478e0*/  IMAD.MOV.U32 R251, RZ, RZ, R191 ;  /* 0x000000fffffb7224 */ /* 0x000fc600078e00bf */
[----:B------:R-:W3:Y:S04]  /*478f0*/  LDL.LU R187, [R1+0x25d4] ;  /* 0x0025d40001bb7983 */ /* 0x000ee80000300800 */
[----:B------:R-:W4:Y:S04]  /*47900*/  LDL.LU R191, [R1+0x25d0] ;  /* 0x0025d00001bf7983 */ /* 0x000f280000300800 */
[----:B------:R-:W-:Y:S04]  /*47910*/  LDS R36, [R3+0x14700] ;  /* 0x0147000003247984 */ /* 0x000fe80000000800 */
[----:B------:R-:W-:Y:S04]  /*47920*/  LDS R38, [R3+0x16700] ;  /* 0x0167000003267984 */ /* 0x000fe80000000800 */
[----:B------:R-:W-:Y:S04]  /*47930*/  LDS R37, [R240+0x14700] ;  /* 0x01470000f0257984 */ /* 0x000fe80000000800 */
[----:B------:R-:W1:Y:S04]  /*47940*/  LDS R39, [R240+0x16700] ;  /* 0x01670000f0277984 */ /* 0x000e680000000800 */
[----:B------:R-:W-:Y:S04]  /*47950*/  LDS R28, [R3+0x14780] ;  /* 0x01478000031c7984 */ /* 0x000fe80000000800 */
[----:B------:R-:W-:Y:S04]  /*47960*/  LDS R30, [R3+0x16780] ;  /* 0x01678000031e7984 */ /* 0x000fe80000000800 */
[----:B------:R-:W-:Y:S04]  /*47970*/  LDS R29, [R240+0x14780] ;  /* 0x01478000f01d7984 */ /* 0x000fe80000000800 */
[----:B------:R-:W2:Y:S01]  /*47980*/  LDS R31, [R240+0x16780] ;  /* 0x01678000f01f7984 */ /* 0x000ea20000000800 */
[C---:B-1----:R-:W-:Y:S08]  /*47990*/  HMMA.1688.F32.TF32 R76, R36.reuse, R58, R76 ;  /* 0x0000003a244c723c */ /* 0x042ff0000008104c */
[----:B------:R-:W-:Y:S08]  /*479a0*/  HMMA.1688.F32.TF32 R72, R36, R54, R72 ;  /* 0x000000362448723c */ /* 0x000ff00000081048 */
[C---:B--2---:R-:W-:Y:S08]  /*479b0*/  HMMA.1688.F32.TF32 R96, R32.reuse, R130, R168 ;  /* 0x000000822060723c */ /* 0x044ff000000810a8 */
[C---:B------:R-:W-:Y:S08]  /*479c0*/  HMMA.1688.F32.TF32 R104, R32.reuse, R66, R172 ;  /* 0x000000422068723c */ /* 0x040ff000000810ac */
[C---:B---3--:R-:W-:Y:S07]  /*479d0*/  HMMA.1688.F32.TF32 R100, R32.reuse, R62, R176 ;  /* 0x0000003e2064723c */ /* 0x048fee00000810b0 */
        /* <DEDUP_REMOVED lines=9> */
[C---:B----4-:R-:W-:Y:S03]  /*47a70*/  HMMA.1688.F32.TF32 R100, R32.reuse, R50, R188 ;  /* 0x000000322064723c */ /* 0x050fe600000810bc */
        /* <DEDUP_REMOVED lines=8> */
[C---:B--2---:R-:W-:Y:S01]  /*47b00*/  HMMA.1688.F32.TF32 R100, R32.reuse, R22, R200 ;  /* 0x000000162064723c */ /* 0x044fe200000810c8 */
[----:B------:R1:W-:Y:S07]  /*47b10*/  STL.64 [R1+0x11e8], R98 ;  /* 0x0011e86201007387 */ /* 0x0003ee0000100a00 */
[C---:B-1----:R-:W-:Y:S07]  /*47b20*/  HMMA.1688.F32.TF32 R96, R32.reuse, R10, R204 ;  /* 0x0000000a2060723c */ /* 0x042fee00000810cc */
[----:B------:R-:W-:Y:S01]  /*47b30*/  STL.64 [R1+0x11d0], R104 ;  /* 0x0011d06801007387 */ /* 0x000fe20000100a00 */
[----:B------:R-:W-:Y:S03]  /*47b40*/  HMMA.1688.F32.TF32 R32, R32, R14, R208 ;  /* 0x0000000e2020723c */ /* 0x000fe600000810d0 */
[----:B------:R-:W-:Y:S04]  /*47b50*/  STL.64 [R1+0x11d8], R106 ;  /* 0x0011d86a01007387 */ /* 0x000fe80000100a00 */
[----:B------:R-:W-:Y:S04]  /*47b60*/  STL.64 [R1+0x11c0], R100 ;  /* 0x0011c06401007387 */ /* 0x000fe80000100a00 */
[----:B------:R-:W-:Y:S04]  /*47b70*/  STL.64 [R1+0x11c8], R102 ;  /* 0x0011c86601007387 */ /* 0x000fe80000100a00 */
[----:B------:R-:W-:Y:S01]  /*47b80*/  LDS R204, [R3+0x18080] ;  /* 0x0180800003cc7984 */ /* 0x000fe20000000800 */
[----:B------:R-:W-:Y:S01]  /*47b90*/  IMAD.MOV.U32 R236, RZ, RZ, R97 ;  /* 0x000000ffffec7224 */ /* 0x000fe200078e0061 */
[----:B------:R-:W-:-:S02]  /*47ba0*/  MOV R237, R98 ;  /* 0x0000006200ed7202 */ /* 0x000fc40000000f00 */
[----:B------:R1:W-:Y:S01]  /*47bb0*/  STL [R1+0x1170], R96 ;  /* 0x0011706001007387 */ /* 0x0003e20000100800 */
[----:B------:R-:W-:-:S03]  /*47bc0*/  IMAD.MOV.U32 R238, RZ, RZ, R99 ;  /* 0x000000ffffee7224 */ /* 0x000fc600078e0063 */
[----:B------:R-:W-:Y:S01]  /*47bd0*/  LDS R206, [R3+0x1a080] ;  /* 0x01a0800003ce7984 */ /* 0x000fe20000000800 */
[----:B------:R-:W-:-:S03]  /*47be0*/  IMAD.MOV.U32 R239, RZ, RZ, R32 ;  /* 0x000000ffffef7224 */ /* 0x000fc600078e0020 */
[----:B------:R-:W-:Y:S01]  /*47bf0*/  STL [R1+0x1b4], R33 ;  /* 0x0001b42101007387 */ /* 0x000fe20000100800 */
[C---:B-1----:R-:W-:Y:S03]  /*47c00*/  HMMA.1688.F32.TF32 R96, R36.reuse, R142, R212 ;  /* 0x0000008e2460723c */ /* 0x042fe600000810d4 */
        /* <DEDUP_REMOVED lines=9> */
[C---:B------:R-:W-:Y:S07]  /*47ca0*/  HMMA.1688.F32.TF32 R88, R36.reuse, R6, R84 ;  /* 0x000000062458723c */ /* 0x040fee0000081054 */
[----:B------:R-:W-:Y:S04]  /*47cb0*/  STL.64 [R1+0x190], R32 ;  /* 0x0001902001007387 */ /* 0x000fe80000100a00 */
[----:B------:R1:W-:Y:S02]  /*47cc0*/  STL.64 [R1+0x198], R34 ;  /* 0x0001982201007387 */ /* 0x0003e40000100a00 */
[C---:B-1----:R-:W-:Y:S02]  /*47cd0*/  HMMA.1688.F32.TF32 R32, R36.reuse, R134, R80 ;  /* 0x000000862420723c */ /* 0x042fe40000081050 */
[----:B------:R-:W-:Y:S04]  /*47ce0*/  STL.64 [R1+0x180], R92 ;  /* 0x0001805c01007387 */ /* 0x000fe80000100a00 */
[----:B------:R-:W-:Y:S02]  /*47cf0*/  STL.64 [R1+0x188], R94 ;  /* 0x0001885e01007387 */ /* 0x000fe40000100a00 */
[C---:B------:R-:W-:Y:S02]  /*47d00*/  HMMA.1688.F32.TF32 R84, R36.reuse, R130, R156 ;  /* 0x000000822454723c */ /* 0x040fe4000008109c */
[----:B------:R-:W-:Y:S04]  /*47d10*/  STL.64 [R1+0x170], R88 ;  /* 0x0001705801007387 */ /* 0x000fe80000100a00 */
[----:B------:R-:W-:Y:S02]  /*47d20*/  STL.64 [R1+0x178], R90 ;  /* 0x0001785a01007387 */ /* 0x000fe40000100a00 */
[C---:B------:R-:W-:Y:S07]  /*47d30*/  HMMA.1688.F32.TF32 R80, R36.reuse, R66, R152 ;  /* 0x000000422450723c */ /* 0x040fee0000081098 */
[----:B------:R-:W-:Y:S04]  /*47d40*/  STL.64 [R1+0x160], R32 ;  /* 0x0001602001007387 */ /* 0x000fe80000100a00 */
[----:B------:R1:W-:Y:S02]  /*47d50*/  STL.64 [R1+0x168], R34 ;  /* 0x0001682201007387 */ /* 0x0003e40000100a00 */
[C---:B-1----:R-:W-:Y:S02]  /*47d60*/  HMMA.1688.F32.TF32 R32, R36.reuse, R62, R228 ;  /* 0x0000003e2420723c */ /* 0x042fe400000810e4 */
[----:B------:R-:W-:Y:S04]  /*47d70*/  STL.64 [R1+0x150], R84 ;  /* 0x0001505401007387 */ /* 0x000fe80000100a00 */
[----:B------:R-:W-:Y:S04]  /*47d80*/  STL.64 [R1+0x158], R86 ;  /* 0x0001585601007387 */ /* 0x000fe80000100a00 */
[----:B------:R-:W-:Y:S04]  /*47d90*/  STL.64 [R1+0x140], R80 ;  /* 0x0001405001007387 */ /* 0x000fe80000100a00 */
[----:B------:R-:W-:Y:S09]  /*47da0*/  STL.64 [R1+0x148], R82 ;  /* 0x0001485201007387 */ /* 0x000ff20000100a00 */
        /* <DEDUP_REMOVED lines=11> */
[----:B-1----:R-:W-:Y:S02]  /*47e60*/  HMMA.1688.F32.TF32 R32, R36, R22, R248 ;  /* 0x000000162420723c */ /* 0x002fe400000810f8 */
[----:B------:R-:W-:Y:S04]  /*47e70*/  STL.64 [R1+0xf0], R68 ;  /* 0x0000f04401007387 */ /* 0x000fe80000100a00 */
[----:B------:R-:W-:Y:S04]  /*47e80*/  STL.64 [R1+0xf8], R70 ;  /* 0x0000f84601007387 */ /* 0x000fe80000100a00 */
[----:B------:R-:W2:Y:S04]  /*47e90*/  LDL.LU R244, [R1+0xaa0] ;  /* 0x000aa00001f47983 */ /* 0x000ea80000300800 */
[----:B------:R1:W-:Y:S04]  /*47ea0*/  STL.64 [R1+0xe0], R40 ;  /* 0x0000e02801007387 */ /* 0x0003e80000100a00 */
[----:B------:R3:W-:Y:S05]  /*47eb0*/  STL.64 [R1+0xe8], R42 ;  /* 0x0000e82a01007387 */ /* 0x0007ea0000100a00 */
        /* <DEDUP_REMOVED lines=64> */
[----:B-1----:R-:W-:Y:S01]  /*482c0*/  MOV R40, R5 ;  /* 0x0000000500287202 */ /* 0x002fe20000000f00 */
[----:B------:R-:W-:Y:S01]  /*482d0*/  IMAD.MOV.U32 R41, RZ, RZ, R4 ;  /* 0x000000ffff297224 */ /* 0x000fe200078e0004 */
[----:B------:R-:W-:Y:S01]  /*482e0*/  MOV R68, R243 ;  /* 0x000000f300447202 */ /* 0x000fe20000000f00 */
[----:B------:R-:W-:-:S02]  /*482f0*/  IMAD.MOV.U32 R75, RZ, RZ, R252 ;  /* 0x000000ffff4b7224 */ /* 0x000fc400078e00fc */
[----:B------:R-:W-:Y:S02]  /*48300*/  IMAD.MOV.U32 R69, RZ, RZ, R242 ;  /* 0x000000ffff457224 */ /* 0x000fe400078e00f2 */
[----:B---3--:R-:W-:Y:S02]  /*48310*/  IMAD.MOV.U32 R42, RZ, RZ, R2 ;  /* 0x000000ffff2a7224 */ /* 0x008fe400078e0002 */
[----:B------:R-:W-:Y:S02]  /*48320*/  IMAD.MOV.U32 R43, RZ, RZ, R0 ;  /* 0x000000ffff2b7224 */ /* 0x000fe400078e0000 */
[----:B------:R-:W-:Y:S02]  /*48330*/  IMAD.MOV.U32 R70, RZ, RZ, R9 ;  /* 0x000000ffff467224 */ /* 0x000fe400078e0009 */
[----:B------:R-:W-:Y:S01]  /*48340*/  IMAD.MOV.U32 R71, RZ, RZ, R8 ;  /* 0x000000ffff477224 */ /* 0x000fe200078e0008 */
[----:B--2---:R-:W-:Y:S08]  /*48350*/  HMMA.1688.F32.TF32 R4, R28, R6, R92 ;  /* 0x000000061c04723c */ /* 0x004ff0000008105c */
[C---:B----4-:R-:W-:Y:S08]  /*48360*/  HMMA.1688.F32.TF32 R32, R36.reuse, R10, R112 ;  /* 0x0000000a2420723c */ /* 0x050ff00000081070 */
[----:B------:R-:W-:Y:S08]  /*48370*/  HMMA.1688.F32.TF32 R36, R36, R14, R108 ;  /* 0x0000000e2424723c */ /* 0x000ff0000008106c */
[C---:B------:R-:W-:Y:S01]  /*48380*/  HMMA.1688.F32.TF32 R104, R28.reuse, R142, R104 ;  /* 0x0000008e1c68723c */ /* 0x040fe20000081068 */
[----:B------:R-:W-:Y:S04]  /*48390*/  LDS R142, [R3+0x1a000] ;  /* 0x01a00000038e7984 */ /* 0x000fe80000000800 */
[----:B------:R-:W-:Y:S04]  /*483a0*/  LDS R143, [R240+0x1a000] ;  /* 0x01a00000f08f7984 */ /* 0x000fe80000000800 */
        /* <DEDUP_REMOVED lines=8> */
[----:B------:R-:W-:Y:S04]  /*48430*/  STL.64 [R1+0x90], R32 ;  /* 0x0000902001007387 */ /* 0x000fe80000100a00 */
[----:B------:R1:W-:Y:S02]  /*48440*/  STL.64 [R1+0x98], R34 ;  /* 0x0000982201007387 */ /* 0x0003e40000100a00 */
[C---:B-1----:R-:W-:Y:S09]  /*48450*/  HMMA.1688.F32.TF32 R32, R28.reuse, R134, R88 ;  /* 0x000000861c20723c */ /* 0x042ff20000081058 */
[----:B------:R-:W-:Y:S04]  /*48460*/  STL.64 [R1+0x80], R36 ;  /* 0x0000802401007387 */ /* 0x000fe80000100a00 */
[----:B------:R-:W-:Y:S04]  /*48470*/  STL.64 [R1+0x88], R38 ;  /* 0x0000882601007387 */ /* 0x000fe80000100a00 */
[----:B------:R-:W-:Y:S04]  /*48480*/  STL.64 [R1+0x70], R4 ;  /* 0x0000700401007387 */ /* 0x000fe80000100a00 */
[----:B------:R1:W-:Y:S04]  /*48490*/  STL.64 [R1+0x78], R6 ;  /* 0x0000780601007387 */ /* 0x0003e80000100a00 */
[----:B------:R2:W-:Y:S01]  /*484a0*/  STL.64 [R1+0x60], R32 ;  /* 0x0000602001007387 */ /* 0x0005e20000100a00 */
[----:B------:R-:W-:Y:S01]  /*484b0*/  MOV R252, R34 ;  /* 0x0000002200fc7202 */ /* 0x000fe20000000f00 */
[----:B------:R-:W-:Y:S01]  /*484c0*/  IMAD.MOV.U32 R243, RZ, RZ, R35 ;  /* 0x000000fffff37224 */ /* 0x000fe200078e0023 */
[C---:B-1----:R-:W-:Y:S08]  /*484d0*/  HMMA.1688.F32.TF32 R4, R28.reuse, R66, R80 ;  /* 0x000000421c04723c */ /* 0x042ff00000081050 */
        /* <DEDUP_REMOVED lines=8> */
[C---:B--2---:R-:W-:Y:S01]  /*48560*/  HMMA.1688.F32.TF32 R4, R28.reuse, R54, R228 ;  /* 0x000000361c04723c */ /* 0x044fe200000810e4 */
[----:B------:R-:W-:Y:S04]  /*48570*/  STL.64 [R1+0x30], R36 ;  /* 0x0000302401007387 */ /* 0x000fe80000100a00 */
[----:B------:R-:W-:Y:S03]  /*48580*/  STL.64 [R1+0x38], R38 ;  /* 0x0000382601007387 */ /* 0x000fe60000100a00 */
[----:B------:R-:W-:Y:S07]  /*48590*/  HMMA.1688.F32.TF32 R248, R28, R46, R248 ;  /* 0x0000002e1cf8723c */ /* 0x000fee00000810f8 */
[----:B------:R-:W-:Y:S04]  /*485a0*/  STL.64 [R1+0x20], R32 ;  /* 0x0000202001007387 */ /* 0x000fe80000100a00 */
[----:B------:R-:W-:Y:S04]  /*485b0*/  STL.64 [R1+0x28], R34 ;  /* 0x0000282201007387 */ /* 0x000fe80000100a00 */
[----:B------:R1:W-:Y:S01]  /*485c0*/  STL [R1+0x10], R4 ;  /* 0x0000100401007387 */ /* 0x0003e20000100800 */
[----:B------:R-:W-:Y:S01]  /*485d0*/  IMAD.MOV.U32 R242, RZ, RZ, R5 ;  /* 0x000000fffff27224 */ /* 0x000fe200078e0005 */
[----:B------:R-:W-:Y:S01]  /*485e0*/  MOV R0, R7 ;  /* 0x0000000700007202 */ /* 0x000fe20000000f00 */
[----:B------:R-:W-:-:S02]  /*485f0*/  IMAD.MOV.U32 R2, RZ, RZ, R6 ;  /* 0x000000ffff027224 */ /* 0x000fc400078e0006 */
[C---:B-1----:R-:W-:Y:S03]  /*48600*/  HMMA.1688.F32.TF32 R4, R28.reuse, R50, R76 ;  /* 0x000000321c04723c */ /* 0x042fe6000008104c */
[----:B------:R-:W-:Y:S05]  /*48610*/  STL.64 [R1+0x23d8], R250 ;  /* 0x0023d8fa01007387 */ /* 0x000fea0000100a00 */
[C---:B------:R-:W-:Y:S08]  /*48620*/  HMMA.1688.F32.TF32 R244, R28.reuse, R26, R244 ;  /* 0x0000001a1cf4723c */ /* 0x040ff000000810f4 */
[C---:B------:R-:W-:Y:S07]  /*48630*/  HMMA.1688.F32.TF32 R8, R28.reuse, R10, R68 ;  /* 0x0000000a1c08723c */ /* 0x040fee0000081044 */
[----:B------:R-:W-:Y:S04]  /*48640*/  STL.64 [R1], R4 ;  /* 0x0000000401007387 */ /* 0x000fe80000100a00 */
[----:B------:R1:W-:Y:S02]  /*48650*/  STL.64 [R1+0x8], R6 ;  /* 0x0000080601007387 */ /* 0x0003e40000100a00 */
[----:B-1----:R-:W-:Y:S02]  /*48660*/  HMMA.1688.F32.TF32 R4, R28, R22, R72 ;  /* 0x000000161c04723c */ /* 0x002fe40000081048 */
[----:B------:R-:W-:Y:S04]  /*48670*/  STL.64 [R1+0x23d0], R248 ;  /* 0x0023d0f801007387 */ /* 0x000fe80000100a00 */
[----:B------:R-:W-:Y:S04]  /*48680*/  STL.64 [R1+0x23e8], R246 ;  /* 0x0023e8f601007387 */ /* 0x000fe80000100a00 */
[----:B------:R-:W-:Y:S01]  /*48690*/  STL.64 [R1+0x23e0], R244 ;  /* 0x0023e0f401007387 */ /* 0x000fe20000100a00 */
[----:B------:R-:W-:-:S02]  /*486a0*/  IMAD.MOV.U32 R152, RZ, RZ, R57 ;  /* 0x000000ffff987224 */ /* 0x000fc400078e0039 */
[----:B------:R-:W-:Y:S01]  /*486b0*/  IMAD.MOV.U32 R153, RZ, RZ, R60 ;  /* 0x000000ffff997224 */ /* 0x000fe200078e003c */
[----:B------:R-:W-:Y:S01]  /*486c0*/  MOV R155, R16 ;  /* 0x00000010009b7202 */ /* 0x000fe20000000f00 */
[----:B------:R-:W-:Y:S02]  /*486d0*/  IMAD.MOV.U32 R154, RZ, RZ, R61 ;  /* 0x000000ffff9a7224 */ /* 0x000fe400078e003d */
[----:B------:R-:W-:-:S06]  /*486e0*/  IMAD.MOV.U32 R156, RZ, RZ, R17 ;  /* 0x000000ffff9c7224 */ /* 0x000fcc00078e0011 */
[----:B------:R-:W-:Y:S04]  /*486f0*/  STL.64 [R1+0x23f8], R6 ;  /* 0x0023f80601007387 */ /* 0x000fe80000100a00 */
[----:B------:R-:W-:Y:S04]  /*48700*/  STL.64 [R1+0x23f0], R4 ;  /* 0x0023f00401007387 */ /* 0x000fe80000100a00 */
[----:B------:R-:W-:Y:S04]  /*48710*/  STL.64 [R1+0x2408], R10 ;  /* 0x0024080a01007387 */ /* 0x000fe80000100a00 */
[----:B------:R-:W-:Y:S04]  /*48720*/  STL.64 [R1+0x2400], R8 ;  /* 0x0024000801007387 */ /* 0x000fe80000100a00 */
[----:B------:R-:W2:Y:S01]  /*48730*/  LDL.LU R57, [R1+0x25cc] ;  /* 0x0025cc0001397983 */ /* 0x000ea20000300800 */
[----:B------:R-:W-:-:S03]  /*48740*/  IMAD.MOV.U32 R157, RZ, RZ, R20 ;  /* 0x000000ffff9d7224 */ /* 0x000fc600078e0014 */
[----:B------:R-:W3:Y:S01]  /*48750*/  LDL.LU R60, [R1+0x25c8] ;  /* 0x0025c800013c7983 */ /* 0x000ee20000300800 */
[----:B------:R-:W-:-:S03]  /*48760*/  IMAD.MOV.U32 R158, RZ, RZ, R21 ;  /* 0x000000ffff9e7224 */ /* 0x000fc600078e0015 */
[----:B------:R-:W4:Y:S01]  /*48770*/  LDL.LU R61, [R1+0x25c4] ;  /* 0x0025c400013d7983 */ /* 0x000f220000300800 */
[----:B------:R-:W-:-:S03]  /*48780*/  MOV R159, R48 ;  /* 0x00000030009f7202 */ /* 0x000fc60000000f00 */
[----:B------:R-:W2:Y:S01]  /*48790*/  LDL.LU R16, [R1+0x25c0] ;  /* 0x0025c00001107983 */ /* 0x000ea20000300800 */
[----:B------:R-:W-:-:S03]  /*487a0*/  IMAD.MOV.U32 R228, RZ, RZ, R49 ;  /* 0x000000ffffe47224 */ /* 0x000fc600078e0031 */
[----:B------:R-:W3:Y:S01]  /*487b0*/  LDL.LU R17, [R1+0x25bc] ;  /* 0x0025bc0001117983 */ /* 0x000ee20000300800 */
[----:B------:R-:W-:-:S03]  /*487c0*/  IMAD.MOV.U32 R229, RZ, RZ, R52 ;  /* 0x000000ffffe57224 */ /* 0x000fc600078e0034 */
[----:B------:R-:W4:Y:S01]  /*487d0*/  LDL.LU R20, [R1+0x25b8] ;  /* 0x0025b80001147983 */ /* 0x000f220000300800 */
[----:B------:R-:W-:-:S03]  /*487e0*/  IMAD.MOV.U32 R230, RZ, RZ, R53 ;  /* 0x000000ffffe67224 */ /* 0x000fc600078e0035 */
[----:B------:R-:W4:Y:S01]  /*487f0*/  LDL.LU R21, [R1+0x25b4] ;  /* 0x0025b40001157983 */ /* 0x000f220000300800 */
[----:B------:R-:W-:-:S03]  /*48800*/  MOV R231, R24 ;  /* 0x0000001800e77202 */ /* 0x000fc60000000f00 */
[----:B------:R-:W4:Y:S01]  /*48810*/  LDL.LU R48, [R1+0x25b0] ;  /* 0x0025b00001307983 */ /* 0x000f220000300800 */
[----:B------:R-:W-:-:S03]  /*48820*/  IMAD.MOV.U32 R100, RZ, RZ, R25 ;  /* 0x000000ffff647224 */ /* 0x000fc600078e0019 */
[----:B------:R-:W4:Y:S01]  /*48830*/  LDL.LU R49, [R1+0x25ac] ;  /* 0x0025ac0001317983 */ /* 0x000f220000300800 */
[----:B------:R-:W-:-:S03]  /*48840*/  IMAD.MOV.U32 R101, RZ, RZ, R44 ;  /* 0x000000ffff657224 */ /* 0x000fc600078e002c */
[----:B------:R-:W4:Y:S01]  /*48850*/  LDL.LU R52, [R1+0x25a8] ;  /* 0x0025a80001347983 */ /* 0x000f220000300800 */
[----:B------:R-:W-:-:S03]  /*48860*/  IMAD.MOV.U32 R102, RZ, RZ, R45 ;  /* 0x000000ffff667224 */ /* 0x000fc600078e002d */
[----:B------:R-:W4:Y:S01]  /*48870*/  LDL.LU R53, [R1+0x25a4] ;  /* 0x0025a40001357983 */ /* 0x000f220000300800 */
[----:B------:R-:W-:-:S03]  /*48880*/  MOV R103, R241 ;  /* 0x000000f100677202 */ /* 0x000fc60000000f00 */
[----:B------:R-:W4:Y:S04]  /*48890*/  LDL.LU R24, [R1+0x25a0] ;  /* 0x0025a00001187983 */ /* 0x000f280000300800 */
[----:B------:R-:W4:Y:S04]  /*488a0*/  LDL.LU R25, [R1+0x259c] ;  /* 0x00259c0001197983 */ /* 0x000f280000300800 */
[----:B------:R-:W4:Y:S04]  /*488b0*/  LDL.LU R44, [R1+0x2598] ;  /* 0x00259800012c7983 */ /* 0x000f280000300800 */
[----:B------:R-:W4:Y:S04]  /*488c0*/  LDL.LU R45, [R1+0x2594] ;  /* 0x00259400012d7983 */ /* 0x000f280000300800 */
[----:B------:R-:W4:Y:S01]  /*488d0*/  LDL.LU R241, [R1+0x2590] ;  /* 0x0025900001f17983 */ /* 0x000f220000300800 */
[----:B------:R-:W-:-:S02]  /*488e0*/  IMAD.MOV.U32 R96, RZ, RZ, R141 ;  /* 0x000000ffff607224 */ /* 0x000fc400078e008d */
[----:B------:R-:W-:Y:S01]  /*488f0*/  IMAD.MOV.U32 R97, RZ, RZ, R140 ;  /* 0x000000ffff617224 */ /* 0x000fe200078e008c */
[----:B------:R-:W-:Y:S04]  /*48900*/  LDS R141, [R240+0x18000] ;  /* 0x01800000f08d7984 */ /* 0x000fe80000000800 */
[----:B------:R-:W-:Y:S01]  /*48910*/  LDS R140, [R3+0x18000] ;  /* 0x01800000038c7984 */ /* 0x000fe20000000800 */
[----:B------:R-:W-:Y:S01]  /*48920*/  HMMA.1688.F32.TF32 R12, R28, R14, R40 ;  /* 0x0000000e1c0c723c */ /* 0x000fe20000081028 */
[----:B------:R-:W-:Y:S01]  /*48930*/  MOV R95, R56 ;  /* 0x00000038005f7202 */ /* 0x000fe20000000f00 */
[----:B------:R-:W-:Y:S01]  /*48940*/  IMAD.MOV.U32 R98, RZ, RZ, R65 ;  /* 0x000000ffff627224 */ /* 0x000fe200078e0041 */
[----:B------:R-:W-:Y:S11]  /*48950*/  MOV R99, R64 ;  /* 0x0000004000637202 */ /* 0x000ff60000000f00 */
[----:B------:R-:W-:Y:S09]  /*48960*/  @!UPT UIADD3 URZ, URZ, URZ, URZ ;  /* 0x0000003f3f3ff290 */ /* 0x000ff2000fffe03f */
[----:B------:R-:W-:Y:S04]  /*48970*/  STL.64 [R1+0x2418], R14 ;  /* 0x0024180e01007387 */ /* 0x000fe80000100a00 */
[----:B------:R-:W-:Y:S01]  /*48980*/  STL.64 [R1+0x2410], R12 ;  /* 0x0024100c01007387 */ /* 0x000fe20000100a00 */
[----:B--2---:R-:W-:Y:S01]  /*48990*/  MOV R91, R16 ;  /* 0x00000010005b7202 */ /* 0x004fe20000000f00 */
[----:B---3--:R-:W-:Y:S02]  /*489a0*/  IMAD.MOV.U32 R90, RZ, RZ, R17 ;  /* 0x000000ffff5a7224 */ /* 0x008fe400078e0011 */
[----:B----4-:R-:W-:Y:S02]  /*489b0*/  IMAD.MOV.U32 R89, RZ, RZ, R20 ;  /* 0x000000ffff597224 */ /* 0x010fe400078e0014 */
[----:B------:R-:W-:Y:S01]  /*489c0*/  IMAD.MOV.U32 R88, RZ, RZ, R21 ;  /* 0x000000ffff587224 */ /* 0x000fe200078e0015 */
[----:B------:R-:W-:Y:S01]  /*489d0*/  MOV R83, R24 ;  /* 0x0000001800537202 */ /* 0x000fe20000000f00 */
[----:B------:R-:W-:Y:S01]  /*489e0*/  IMAD.MOV.U32 R82, RZ, RZ, R25 ;  /* 0x000000ffff527224 */ /* 0x000fe200078e0019 */
[----:B------:R-:W1:Y:S04]  /*489f0*/  LDSM.16.M88.4 R16, [R241+0x40080] ;  /* 0x04008000f110783b */ /* 0x000e680000000200 */
[----:B------:R-:W2:Y:S04]  /*48a00*/  LDSM.16.M88.4 R20, [R241+0x41080] ;  /* 0x04108000f114783b */ /* 0x000ea80000000200 */
[----:B------:R-:W3:Y:S04]  /*48a10*/  LDSM.16.M88.4 R24, [R241+0x42080] ;  /* 0x04208000f118783b */ /* 0x000ee80000000200 */
[----:B------:R-:W4:Y:S04]  /*48a20*/  LDSM.16.M88.4 R28, [R241+0x43080] ;  /* 0x04308000f11c783b */ /* 0x000f280000000200 */
[----:B------:R-:W3:Y:S04]  /*48a30*/  LDSM.16.M88.4 R32, [R241+0x44080] ;  /* 0x04408000f120783b */ /* 0x000ee80000000200 */
[----:B------:R-:W4:Y:S01]  /*48a40*/  LDSM.16.M88.4 R36, [R241+0x45080] ;  /* 0x04508000f124783b */ /* 0x000f220000000200 */
[----:B------:R-:W-:-:S02]  /*48a50*/  IMAD.MOV.U32 R80, RZ, RZ, R45 ;  /* 0x000000ffff507224 */ /* 0x000fc400078e002d */
[----:B------:R-:W-:Y:S01]  /*48a60*/  IMAD.MOV.U32 R81, RZ, RZ, R44 ;  /* 0x000000ffff517224 */ /* 0x000fe200078e002c */
[----:B------:R-:W4:Y:S04]  /*48a70*/  LDSM.16.M88.4 R40, [R241+0x46080] ;  /* 0x04608000f128783b */ /* 0x000f280000000200 */
[----:B------:R-:W4:Y:S01]  /*48a80*/  LDSM.16.M88.4 R44, [R241+0x47080] ;  /* 0x04708000f12c783b */ /* 0x000f220000000200 */
[----:B------:R-:W-:Y:S01]  /*48a90*/  IMAD.MOV.U32 R84, RZ, RZ, R53 ;  /* 0x000000ffff547224 */ /* 0x000fe200078e0035 */
[----:B------:R-:W-:Y:S01]  /*48aa0*/  MOV R87, R48 ;  /* 0x0000003000577202 */ /* 0x000fe20000000f00 */
[----:B------:R-:W-:Y:S01]  /*48ab0*/  IMAD.MOV.U32 R85, RZ, RZ, R52 ;  /* 0x000000ffff557224 */ /* 0x000fe200078e0034 */
[----:B------:R-:W-:Y:S01]  /*48ac0*/  LDSM.16.M88.4 R64, [R241+0x4c080] ;  /* 0x04c08000f140783b */ /* 0x000fe20000000200 */
[----:B------:R-:W-:-:S02]  /*48ad0*/  IMAD.MOV.U32 R86, RZ, RZ, R49 ;  /* 0x000000ffff567224 */ /* 0x000fc400078e0031 */
[----:B------:R-:W-:Y:S01]  /*48ae0*/  IMAD.MOV.U32 R92, RZ, RZ, R61 ;  /* 0x000000ffff5c7224 */ /* 0x000fe200078e003d */
[----:B------:R-:W4:Y:S01]  /*48af0*/  LDSM.16.M88.4 R48, [R241+0x48080] ;  /* 0x04808000f130783b */ /* 0x000f220000000200 */
[----:B------:R-:W-:Y:S02]  /*48b00*/  IMAD.MOV.U32 R93, RZ, RZ, R60 ;  /* 0x000000ffff5d7224 */ /* 0x000fe400078e003c */
[----:B------:R-:W-:Y:S01]  /*48b10*/  IMAD.MOV.U32 R94, RZ, RZ, R57 ;  /* 0x000000ffff5e7224 */ /* 0x000fe200078e0039 */
[C---:B-1----:R-:W-:Y:S01]  /*48b20*/  HMMA.1688.F32.TF32 R80, R140.reuse, R16, R80 ;  /* 0x000000108c50723c */ /* 0x042fe20000081050 */
[----:B------:R-:W1:Y:S04]  /*48b30*/  LDSM.16.M88.4 R52, [R241+0x49080] ;  /* 0x04908000f134783b */ /* 0x000e680000000200 */
[----:B------:R-:W-:Y:S03]  /*48b40*/  LDSM.16.M88.4 R56, [R241+0x4a080] ;  /* 0x04a08000f138783b */ /* 0x000fe60000000200 */
[C---:B--2---:R-:W-:Y:S01]  /*48b50*/  HMMA.1688.F32.TF32 R84, R140.reuse, R20, R84 ;  /* 0x000000148c54723c */ /* 0x044fe20000081054 */
[----:B------:R-:W-:Y:S04]  /*48b60*/  LDSM.16.M88.4 R60, [R241+0x4b080] ;  /* 0x04b08000f13c783b */ /* 0x000fe80000000200 */
[----:B------:R-:W-:Y:S03]  /*48b70*/  LDSM.16.M88.4 R68, [R241+0x4d080] ;  /* 0x04d08000f144783b */ /* 0x000fe60000000200 */
[C---:B---3--:R-:W-:Y:S01]  /*48b80*/  HMMA.1688.F32.TF32 R88, R140.reuse, R24, R88 ;  /* 0x000000188c58723c */ /* 0x048fe20000081058 */
[----:B------:R-:W2:Y:S04]  /*48b90*/  LDSM.16.M88.4 R72, [R241+0x4e080] ;  /* 0x04e08000f148783b */ /* 0x000ea80000000200 */
[----:B------:R-:W3:Y:S03]  /*48ba0*/  LDSM.16.M88.4 R76, [R241+0x4f080] ;  /* 0x04f08000f14c783b */ /* 0x000ee60000000200 */
[C---:B----4-:R-:W-:Y:S08]  /*48bb0*/  HMMA.1688.F32.TF32 R92, R140.reuse, R28, R92 ;  /* 0x0000001c8c5c723c */ /* 0x050ff0000008105c */
        /* <DEDUP_REMOVED lines=16> */
[----:B------:R-:W1:Y:S04]  /*48cc0*/  LDL.LU R228, [R1+0x1010] ;  /* 0x0010100001e47983 */ /* 0x000e680000300800 */
[----:B------:R-:W1:Y:S04]  /*48cd0*/  LDL.LU R229, [R1+0x1014] ;  /* 0x0010140001e57983 */ /* 0x000e680000300800 */
[----:B------:R-:W1:Y:S04]  /*48ce0*/  LDL.LU R230, [R1+0x1018] ;  /* 0x0010180001e67983 */ /* 0x000e680000300800 */
[----:B------:R-:W1:Y:S04]  /*48cf0*/  LDL.LU R231, [R1+0x101c] ;  /* 0x00101c0001e77983 */ /* 0x000e680000300800 */
[----:B------:R-:W-:Y:S04]  /*48d00*/  STL.64 [R1+0x2488], R106 ;  /* 0x0024886a01007387 */ /* 0x000fe80000100a00 */
[----:B------:R-:W-:Y:S01]  /*48d10*/  STL.64 [R1+0x2480], R104 ;  /* 0x0024806801007387 */ /* 0x000fe20000100a00 */
[----:B------:R-:W-:Y:S03]  /*48d20*/  HMMA.1688.F32.TF32 R112, R140, R48, R152 ;  /* 0x000000308c70723c */ /* 0x000fe60000081098 */
[----:B------:R-:W-:Y:S04]  /*48d30*/  STL.64 [R1+0x2498], R110 ;  /* 0x0024986e01007387 */ /* 0x000fe80000100a00 */
[----:B------:R-:W-:Y:S04]  /*48d40*/  STL.64 [R1+0x2490], R108 ;  /* 0x0024906c01007387 */ /* 0x000fe80000100a00 */
        /* <DEDUP_REMOVED lines=24> */
[----:B------:R-:W-:Y:S04]  /*48ed0*/  STL.64 [R1+0x24a8], R114 ;  /* 0x0024a87201007387 */ /* 0x000fe80000100a00 */
[----:B------:R-:W-:Y:S04]  /*48ee0*/  STL.64 [R1+0x24a0], R112 ;  /* 0x0024a07001007387 */ /* 0x000fe80000100a00 */
[----:B------:R-:W3:Y:S04]  /*48ef0*/  LDL.LU R156, [R1+0xfb0] ;  /* 0x000fb000019c7983 */ /* 0x000ee80000300800 */
[----:B------:R-:W3:Y:S04]  /*48f00*/  LDL.LU R157, [R1+0xfb4] ;  /* 0x000fb400019d7983 */ /* 0x000ee80000300800 */
[----:B------:R-:W3:Y:S04]  /*48f10*/  LDL.LU R158, [R1+0xfb8] ;  /* 0x000fb800019e7983 */ /* 0x000ee80000300800 */
[----:B------:R-:W3:Y:S04]  /*48f20*/  LDL.LU R159, [R1+0xfbc] ;  /* 0x000fbc00019f7983 */ /* 0x000ee80000300800 */
[----:B------:R-:W3:Y:S04]  /*48f30*/  LDL.LU R152, [R1+0xfa0] ;  /* 0x000fa00001987983 */ /* 0x000ee80000300800 */
[----:B------:R-:W3:Y:S01]  /*48f40*/  LDL.LU R153, [R1+0xfa4] ;  /* 0x000fa40001997983 */ /* 0x000ee20000300800 */
[----:B------:R-:W-:-:S02]  /*48f50*/  IMAD.MOV.U32 R154, RZ, RZ, R137 ;  /* 0x000000ffff9a7224 */ /* 0x000fc400078e0089 */
[----:B------:R-:W-:Y:S01]  /*48f60*/  IMAD.MOV.U32 R155, RZ, RZ, R136 ;  /* 0x000000ffff9b7224 */ /* 0x000fe200078e0088 */
[C---:B-1----:R-:W-:Y:S07]  /*48f70*/  HMMA.1688.F32.TF32 R116, R140.reuse, R52, R228 ;  /* 0x000000348c74723c */ /* 0x042fee00000810e4 */
[----:B------:R-:W-:Y:S02]  /*48f80*/  IMAD.MOV.U32 R230, RZ, RZ, R129 ;  /* 0x000000ffffe67224 */ /* 0x000fe400078e0081 */
[----:B------:R-:W-:Y:S01]  /*48f90*/  IMAD.MOV.U32 R231, RZ, RZ, R128 ;  /* 0x000000ffffe77224 */ /* 0x000fe200078e0080 */
[----:B------:R-:W-:Y:S01]  /*48fa0*/  MOV R229, R132 ;  /* 0x0000008400e57202 */ /* 0x000fe20000000f00 */
[----:B------:R-:W-:Y:S01]  /*48fb0*/  IMAD.MOV.U32 R228, RZ, RZ, R133 ;  /* 0x000000ffffe47224 */ /* 0x000fe200078e0085 */
[C---:B--2---:R-:W-:Y:S08]  /*48fc0*/  HMMA.1688.F32.TF32 R136, R140.reuse, R72, R144 ;  /* 0x000000488c88723c */ /* 0x044ff00000081090 */
[C---:B----4-:R-:W-:Y:S08]  /*48fd0*/  HMMA.1688.F32.TF32 R120, R140.reuse, R56, R120 ;  /* 0x000000388c78723c */ /* 0x050ff00000081078 */
[C---:B---3--:R-:W-:Y:S08]  /*48fe0*/  HMMA.1688.F32.TF32 R124, R140.reuse, R60, R124 ;  /* 0x0000003c8c7c723c */ /* 0x048ff0000008107c */
[C---:B------:R-:W-:Y:S01]  /*48ff0*/  HMMA.1688.F32.TF32 R128, R140.reuse, R64, R148 ;  /* 0x000000408c80723c */ /* 0x040fe20000081094 */
[----:B------:R-:W-:Y:S07]  /*49000*/  STL.64 [R1+0x24b8], R118 ;  /* 0x0024b87601007387 */ /* 0x000fee0000100a00 */
[C---:B------:R-:W-:Y:S01]  /*49010*/  HMMA.1688.F32.TF32 R132, R140.reuse, R68, R232 ;  /* 0x000000448c84723c */ /* 0x040fe200000810e8 */
[----:B------:R-:W-:Y:S07]  /*49020*/  STL.64 [R1+0x24b0], R116 ;  /* 0x0024b07401007387 */ /* 0x000fee0000100a00 */
[----:B------:R-:W-:Y:S01]  /*49030*/  HMMA.1688.F32.TF32 R140, R140, R76, R220 ;  /* 0x0000004c8c8c723c */ /* 0x000fe200000810dc */
[----:B------:R-:W-:Y:S04]  /*49040*/  STL.64 [R1+0x24c8], R122 ;  /* 0x0024c87a01007387 */ /* 0x000fe80000100a00 */
[----:B------:R-:W-:Y:S04]  /*49050*/  STL.64 [R1+0x24c0], R120 ;  /* 0x0024c07801007387 */ /* 0x000fe80000100a00 */
[----:B------:R-:W-:Y:S01]  /*49060*/  STL.64 [R1+0x24d8], R126 ;  /* 0x0024d87e01007387 */ /* 0x000fe20000100a00 */
        /* <DEDUP_REMOVED lines=73> */
[----:B------:R-:W-:Y:S04]  /*49500*/  STL.64 [R1+0x2560], R152 ;  /* 0x0025609801007387 */ /* 0x000fe80000100a00 */
[----:B------:R-:W-:Y:S04]  /*49510*/  LDS R232, [R3+0x18100] ;  /* 0x0181000003e87984 */ /* 0x000fe80000000800 */
[----:B------:R-:W-:Y:S04]  /*49520*/  LDS R234, [R3+0x1a100] ;  /* 0x01a1000003ea7984 */ /* 0x000fe80000000800 */
[----:B------:R-:W-:Y:S04]  /*49530*/  LDS R233, [R240+0x18100] ;  /* 0x01810000f0e97984 */ /* 0x000fe80000000800 */
[----:B------:R-:W4:Y:S01]  /*49540*/  LDS R235, [R240+0x1a100] ;  /* 0x01a10000f0eb7984 */ /* 0x000f220000000800 */
[C---:B--2---:R-:W-:Y:S08]  /*49550*/  HMMA.1688.F32.TF32 R156, R204.reuse, R28, R156 ;  /* 0x0000001ccc9c723c */ /* 0x044ff0000008109c */
[C---:B------:R-:W-:Y:S11]  /*49560*/  HMMA.1688.F32.TF32 R160, R204.reuse, R32, R224 ;  /* 0x00000020cca0723c */ /* 0x040ff600000810e0 */
[----:B------:R-:W-:Y:S04]  /*49570*/  @!UPT UIADD3 URZ, URZ, URZ, URZ ;  /* 0x0000003f3f3ff290 */ /* 0x000fe8000fffe03f */
[----:B------:R-:W-:Y:S04]  /*49580*/  STL.64 [R1+0x2578], R158 ;  /* 0x0025789e01007387 */ /* 0x000fe80000100a00 */
[----:B------:R-:W-:Y:S04]  /*49590*/  STL.64 [R1+0x2570], R156 ;  /* 0x0025709c01007387 */ /* 0x000fe80000100a00 */
[----:B------:R-:W2:Y:S04]  /*495a0*/  LDL.LU R224, [R1+0xeb0] ;  /* 0x000eb00001e07983 */ /* 0x000ea80000300800 */
[----:B------:R-:W2:Y:S04]  /*495b0*/  LDL.LU R225, [R1+0xeb4] ;  /* 0x000eb40001e17983 */ /* 0x000ea80000300800 */
[----:B------:R-:W2:Y:S04]  /*495c0*/  LDL.LU R226, [R1+0xeb8] ;  /* 0x000eb80001e27983 */ /* 0x000ea80000300800 */
[----:B------:R-:W2:Y:S04]  /*495d0*/  LDL.LU R227, [R1+0xebc] ;  /* 0x000ebc0001e37983 */ /* 0x000ea80000300800 */
[----:B------:R-:W-:Y:S01]  /*495e0*/  STL.64 [R1+0x2588], R162 ;  /* 0x002588a201007387 */ /* 0x000fe20000100a00 */
[----:B---3--:R-:W-:Y:S03]  /*495f0*/  HMMA.1688.F32.TF32 R172, R204, R44, R216 ;  /* 0x0000002cccac723c */ /* 0x008fe600000810d8 */
[----:B------:R-:W-:Y:S04]  /*49600*/  STL.64 [R1+0x2580], R160 ;  /* 0x002580a001007387 */ /* 0x000fe80000100a00 */
[----:B------:R-:W3:Y:S04]  /*49610*/  LDL.LU R216, [R1+0xea0] ;  /* 0x000ea00001d87983 */ /* 0x000ee80000300800 */
[----:B------:R-:W3:Y:S04]  /*49620*/  LDL.LU R217, [R1+0xea4] ;  /* 0x000ea40001d97983 */ /* 0x000ee80000300800 */
[----:B------:R-:W3:Y:S04]  /*49630*/  LDL.LU R218, [R1+0xea8] ;  /* 0x000ea80001da7983 */ /* 0x000ee80000300800 */
[----:B------:R-:W3:Y:S01]  /*49640*/  LDL.LU R219, [R1+0xeac] ;  /* 0x000eac0001db7983 */ /* 0x000ee20000300800 */
[C---:B----4-:R-:W-:Y:S03]  /*49650*/  HMMA.1688.F32.TF32 R208, R232.reuse, R16, R220 ;  /* 0x00000010e8d0723c */ /* 0x050fe600000810dc */
[----:B------:R-:W4:Y:S04]  /*49660*/  LDL.LU R220, [R1+0xe90] ;  /* 0x000e900001dc7983 */ /* 0x000f280000300800 */
[----:B------:R-:W4:Y:S04]  /*49670*/  LDL.LU R221, [R1+0xe94] ;  /* 0x000e940001dd7983 */ /* 0x000f280000300800 */
[----:B------:R-:W4:Y:S04]  /*49680*/  LDL.LU R222, [R1+0xe98] ;  /* 0x000e980001de7983 */ /* 0x000f280000300800 */
[----:B------:R-:W4:Y:S08]  /*49690*/  LDL.LU R223, [R1+0xe9c] ;  /* 0x000e9c0001df7983 */ /* 0x000f300000300800 */
[----:B------:R-:W-:Y:S04]  /*496a0*/  STL [R1+0x2328], R208 ;  /* 0x002328d001007387 */ /* 0x000fe80000100800 */
[----:B------:R-:W-:Y:S04]  /*496b0*/  STL [R1+0x2324], R209 ;  /* 0x002324d101007387 */ /* 0x000fe80000100800 */
[----:B------:R-:W-:Y:S04]  /*496c0*/  STL [R1+0x2320], R210 ;  /* 0x002320d201007387 */ /* 0x000fe80000100800 */
[----:B------:R-:W-:Y:S01]  /*496d0*/  STL [R1+0x231c], R211 ;  /* 0x00231cd301007387 */ /* 0x000fe20000100800 */
[C---:B--2---:R-:W-:Y:S03]  /*496e0*/  HMMA.1688.F32.TF32 R212, R232.reuse, R20, R224 ;  /* 0x00000014e8d4723c */ /* 0x044fe600000810e0 */
[----:B------:R-:W2:Y:S04]  /*496f0*/  LDL.LU R224, [R1+0xe80] ;  /* 0x000e800001e07983 */ /* 0x000ea80000300800 */
[----:B------:R-:W2:Y:S04]  /*49700*/  LDL.LU R225, [R1+0xe84] ;  /* 0x000e840001e17983 */ /* 0x000ea80000300800 */
[----:B------:R-:W2:Y:S04]  /*49710*/  LDL.LU R226, [R1+0xe88] ;  /* 0x000e880001e27983 */ /* 0x000ea80000300800 */
[----:B------:R-:W2:Y:S08]  /*49720*/  LDL.LU R227, [R1+0xe8c] ;  /* 0x000e8c0001e37983 */ /* 0x000eb00000300800 */
        /* <DEDUP_REMOVED lines=12> */
[C---:B---3--:R-:W-:Y:S03]  /*497f0*/  HMMA.1688.F32.TF32 R216, R232.reuse, R24, R216 ;  /* 0x00000018e8d8723c */ /* 0x048fe600000810d8 */
        /* <DEDUP_REMOVED lines=25> */
[C---:B--2---:R-:W-:Y:S11]  /*49990*/  HMMA.1688.F32.TF32 R224, R232.reuse, R32, R224 ;  /* 0x00000020e8e0723c */ /* 0x044ff600000810e0 */
[----:B------:R-:W-:Y:S11]  /*499a0*/  @!UPT UIADD3 URZ, URZ, URZ, URZ ;  /* 0x0000003f3f3ff290 */ /* 0x000ff6000fffe03f */
[----:B------:R-:W-:Y:S01]  /*499b0*/  @!UPT UIADD3 URZ, URZ, URZ, URZ ;  /* 0x0000003f3f3ff290 */ /* 0x000fe2000fffe03f */
[----:B------:R-:W-:Y:S04]  /*499c0*/  STL [R1+0x235c], R224 ;  /* 0x00235ce001007387 */ /* 0x000fe80000100800 */
[----:B------:R-:W-:Y:S04]  /*499d0*/  STL [R1+0x2358], R225 ;  /* 0x002358e101007387 */ /* 0x000fe80000100800 */
[----:B------:R-:W-:Y:S01]  /*499e0*/  STL [R1+0x2354], R226 ;  /* 0x002354e201007387 */ /* 0x000fe20000100800 */
[C---:B------:R-:W-:Y:S03]  /*499f0*/  HMMA.1688.F32.TF32 R84, R232.reuse, R36, R236 ;  /* 0x00000024e854723c */ /* 0x040fe600000810ec */
[----:B------:R-:W-:Y:S04]  /*49a00*/  STL [R1+0x2310], R227 ;  /* 0x002310e301007387 */ /* 0x000fe80000100800 */
[----:B------:R-:W2:Y:S11]  /*49a10*/  LDL.LU R4, [R1+0xdf0] ;  /* 0x000df00001047983 */ /* 0x000eb60000300800 */
[----:B------:R-:W-:Y:S05]  /*49a20*/  @!UPT UIADD3 URZ, URZ, URZ, URZ ;  /* 0x0000003f3f3ff290 */ /* 0x000fea000fffe03f */
        /* <DEDUP_REMOVED lines=8> */
[----:B------:R-:W2:Y:S01]  /*49ab0*/  LDL.LU R239, [R1+0xdec] ;  /* 0x000dec0001ef7983 */ /* 0x000ea20000300800 */
[C---:B----4-:R-:W-:Y:S08]  /*49ac0*/  HMMA.1688.F32.TF32 R84, R232.reuse, R40, R80 ;  /* 0x00000028e854723c */ /* 0x050ff00000081050 */
[C---:B---3--:R-:W-:Y:S08]  /*49ad0*/  HMMA.1688.F32.TF32 R80, R232.reuse, R44, R12 ;  /* 0x0000002ce850723c */ /* 0x048ff0000008100c */
[----:B------:R-:W-:Y:S07]  /*49ae0*/  HMMA.1688.F32.TF32 R12, R232, R48, R244 ;  /* 0x00000030e80c723c */ /* 0x000fee00000810f4 */
[----:B------:R-:W-:Y:S04]  /*49af0*/  STL.64 [R1+0x11b0], R84 ;  /* 0x0011b05401007387 */ /* 0x000fe80000100a00 */
[----:B------:R-:W-:Y:S04]  /*49b00*/  STL.64 [R1+0x11b8], R86 ;  /* 0x0011b85601007387 */ /* 0x000fe80000100a00 */
[----:B------:R-:W-:Y:S04]  /*49b10*/  STL.64 [R1+0x11a0], R80 ;  /* 0x0011a05001007387 */ /* 0x000fe80000100a00 */
[----:B------:R-:W-:Y:S04]  /*49b20*/  STL.64 [R1+0x11a8], R82 ;  /* 0x0011a85201007387 */ /* 0x000fe80000100a00 */
[----:B------:R-:W3:Y:S01]  /*49b30*/  LDL.LU R244, [R1+0xdd0] ;  /* 0x000dd00001f47983 */ /* 0x000ee20000300800 */
[----:B------:R-:W-:Y:S01]  /*49b40*/  IMAD.MOV.U32 R224, RZ, RZ, R12 ;  /* 0x000000ffffe07224 */ /* 0x000fe200078e000c */
[----:B------:R-:W-:Y:S01]  /*49b50*/  MOV R225, R13 ;  /* 0x0000000d00e17202 */ /* 0x000fe20000000f00 */
[----:B------:R-:W-:Y:S01]  /*49b60*/  IMAD.MOV.U32 R226, RZ, RZ, R14 ;  /* 0x000000ffffe27224 */ /* 0x000fe200078e000e */
[----:B------:R-:W3:Y:S01]  /*49b70*/  LDL.LU R245, [R1+0xdd4] ;  /* 0x000dd40001f57983 */ /* 0x000ee20000300800 */
[----:B------:R-:W-:-:S02]  /*49b80*/  IMAD.MOV.U32 R220, RZ, RZ, R15 ;  /* 0x000000ffffdc7224 */ /* 0x000fc400078e000f */
[C---:B------:R-:W-:Y:S01]  /*49b90*/  HMMA.1688.F32.TF32 R12, R232.reuse, R52, R248 ;  /* 0x00000034e80c723c */ /* 0x040fe200000810f8 */
[----:B------:R-:W3:Y:S04]  /*49ba0*/  LDL.LU R246, [R1+0xdd8] ;  /* 0x000dd80001f67983 */ /* 0x000ee80000300800 */
[----:B------:R-:W3:Y:S04]  /*49bb0*/  LDL.LU R247, [R1+0xddc] ;  /* 0x000ddc0001f77983 */ /* 0x000ee80000300800 */
[----:B------:R1:W-:Y:S04]  /*49bc0*/  STL [R1+0x236c], R220 ;  /* 0x00236cdc01007387 */ /* 0x0003e80000100800 */
[----:B------:R4:W-:Y:S04]  /*49bd0*/  STL [R1+0x2368], R226 ;  /* 0x002368e201007387 */ /* 0x0009e80000100800 */
[----:B------:R1:W-:Y:S04]  /*49be0*/  STL [R1+0x2364], R225 ;  /* 0x002364e101007387 */ /* 0x0003e80000100800 */
[----:B------:R1:W-:Y:S04]  /*49bf0*/  STL [R1+0x2360], R224 ;  /* 0x002360e001007387 */ /* 0x0003e80000100800 */
[----:B------:R-:W3:Y:S04]  /*49c00*/  LDL.LU R248, [R1+0xdc0] ;  /* 0x000dc00001f87983 */ /* 0x000ee80000300800 */
[----:B------:R-:W-:Y:S04]  /*49c10*/  STL.64 [R1+0x1180], R12 ;  /* 0x0011800c01007387 */ /* 0x000fe80000100a00 */
[----:B------:R-:W-:Y:S04]  /*49c20*/  STL.64 [R1+0x1188], R14 ;  /* 0x0011880e01007387 */ /* 0x000fe80000100a00 */
[----:B------:R-:W3:Y:S04]  /*49c30*/  LDL.LU R249, [R1+0xdc4] ;  /* 0x000dc40001f97983 */ /* 0x000ee80000300800 */
[----:B------:R-:W3:Y:S04]  /*49c40*/  LDL.LU R250, [R1+0xdc8] ;  /* 0x000dc80001fa7983 */ /* 0x000ee80000300800 */
[----:B------:R-:W3:Y:S01]  /*49c50*/  LDL.LU R251, [R1+0xdcc] ;  /* 0x000dcc0001fb7983 */ /* 0x000ee20000300800 */
[----:B------:R-:W-:Y:S11]  /*49c60*/  HMMA.1688.F32.TF32 R8, R232, R56, R8 ;  /* 0x00000038e808723c */ /* 0x000ff60000081008 */
[----:B------:R-:W-:Y:S11]  /*49c70*/  @!UPT UIADD3 URZ, URZ, URZ, URZ ;  /* 0x0000003f3f3ff290 */ /* 0x000ff6000fffe03f */
[----:B------:R-:W-:Y:S02]  /*49c80*/  @!UPT UIADD3 URZ, URZ, URZ, URZ ;  /* 0x0000003f3f3ff290 */ /* 0x000fe4000fffe03f */
[----:B-1----:R-:W-:Y:S01]  /*49c90*/  IMAD.MOV.U32 R220, RZ, RZ, R8 ;  /* 0x000000ffffdc7224 */ /* 0x002fe200078e0008 */
[----:B----4-:R-:W-:Y:S01]  /*49ca0*/  MOV R226, R9 ;  /* 0x0000000900e27202 */ /* 0x010fe20000000f00 */
[----:B------:R-:W-:Y:S02]  /*49cb0*/  IMAD.MOV.U32 R225, RZ, RZ, R10 ;  /* 0x000000ffffe17224 */ /* 0x000fe400078e000a */
[----:B------:R-:W-:-:S05]  /*49cc0*/  IMAD.MOV.U32 R224, RZ, RZ, R11 ;  /* 0x000000ffffe07224 */ /* 0x000fca00078e000b */
[----:B------:R1:W-:Y:S04]  /*49cd0*/  STL [R1+0x237c], R224 ;  /* 0x00237ce001007387 */ /* 0x0003e80000100800 */
[----:B------:R4:W-:Y:S04]  /*49ce0*/  STL [R1+0x2378], R225 ;  /* 0x002378e101007387 */ /* 0x0009e80000100800 */
[----:B------:R1:W-:Y:S04]  /*49cf0*/  STL [R1+0x2374], R220 ;  /* 0x002374dc01007387 */ /* 0x0003e80000100800 */
[----:B------:R1:W-:Y:S01]  /*49d00*/  STL [R1+0x2370], R226 ;  /* 0x002370e201007387 */ /* 0x0003e20000100800 */
[C---:B--2---:R-:W-:Y:S08]  /*49d10*/  HMMA.1688.F32.TF32 R8, R232.reuse, R60, R4 ;  /* 0x0000003ce808723c */ /* 0x044ff00000081004 */
[----:B------:R-:W-:Y:S11]  /*49d20*/  HMMA.1688.F32.TF32 R4, R232, R64, R236 ;  /* 0x00000040e804723c */ /* 0x000ff600000810ec */
[----:B------:R-:W-:Y:S04]  /*49d30*/  @!UPT UIADD3 URZ, URZ, URZ, URZ ;  /* 0x0000003f3f3ff290 */ /* 0x000fe8000fffe03f */
[----:B------:R3:W-:Y:S04]  /*49d40*/  STL.64 [R1+0x1150], R8 ;  /* 0x0011500801007387 */ /* 0x0007e80000100a00 */
[----:B------:R-:W-:Y:S04]  /*49d50*/  STL.64 [R1+0x1158], R10 ;  /* 0x0011580a01007387 */ /* 0x000fe80000100a00 */
[----:B------:R-:W2:Y:S04]  /*49d60*/  LDL.LU R236, [R1+0xdb0] ;  /* 0x000db00001ec7983 */ /* 0x000ea80000300800 */
[----:B------:R-:W2:Y:S04]  /*49d70*/  LDL.LU R237, [R1+0xdb4] ;  /* 0x000db40001ed7983 */ /* 0x000ea80000300800 */
[----:B------:R-:W2:Y:S04]  /*49d80*/  LDL.LU R238, [R1+0xdb8] ;  /* 0x000db80001ee7983 */ /* 0x000ea80000300800 */
[----:B------:R-:W2:Y:S01]  /*49d90*/  LDL.LU R239, [R1+0xdbc] ;  /* 0x000dbc0001ef7983 */ /* 0x000ea20000300800 */
[----:B------:R-:W-:Y:S01]  /*49da0*/  IMAD.MOV.U32 R221, RZ, RZ, R4 ;  /* 0x000000ffffdd7224 */ /* 0x000fe200078e0004 */
[----:B------:R-:W-:Y:S01]  /*49db0*/  MOV R222, R5 ;  /* 0x0000000500de7202 */ /* 0x000fe20000000f00 */
[----:B------:R-:W-:-:S02]  /*49dc0*/  IMAD.MOV.U32 R223, RZ, RZ, R6 ;  /* 0x000000ffffdf7224 */ /* 0x000fc400078e0006 */
[----:B------:R-:W-:Y:S02]  /*49dd0*/  IMAD.MOV.U32 R216, RZ, RZ, R7 ;  /* 0x000000ffffd87224 */ /* 0x000fe400078e0007 */
[C---:B---3--:R-:W-:Y:S03]  /*49de0*/  HMMA.1688.F32.TF32 R4, R232.reuse, R68, R244 ;  /* 0x00000044e804723c */ /* 0x048fe600000810f4 */
[----:B------:R3:W-:Y:S04]  /*49df0*/  STL [R1+0x238c], R216 ;  /* 0x00238cd801007387 */ /* 0x0007e80000100800 */
[----:B------:R1:W-:Y:S11]  /*49e00*/  STL [R1+0x2388], R223 ;  /* 0x002388df01007387 */ /* 0x0003f60000100800 */
[----:B------:R-:W-:Y:S06]  /*49e10*/  @!UPT UIADD3 URZ, URZ, URZ, URZ ;  /* 0x0000003f3f3ff290 */ /* 0x000fec000fffe03f */
[----:B-1----:R-:W-:Y:S01]  /*49e20*/  IMAD.MOV.U32 R224, RZ, RZ, R4 ;  /* 0x000000ffffe07224 */ /* 0x002fe200078e0004 */
[----:B----4-:R-:W-:Y:S01]  /*49e30*/  MOV R225, R5 ;  /* 0x0000000500e17202 */ /* 0x010fe20000000f00 */
[----:B------:R-:W-:Y:S02]  /*49e40*/  IMAD.MOV.U32 R220, RZ, RZ, R6 ;  /* 0x000000ffffdc7224 */ /* 0x000fe400078e0006 */
[----:B------:R-:W-:Y:S02]  /*49e50*/  IMAD.MOV.U32 R226, RZ, RZ, R7 ;  /* 0x000000ffffe27224 */ /* 0x000fe400078e0007 */
[----:B------:R-:W-:Y:S01]  /*49e60*/  HMMA.1688.F32.TF32 R4, R232, R72, R248 ;  /* 0x00000048e804723c */ /* 0x000fe200000810f8 */
[----:B------:R1:W-:Y:S04]  /*49e70*/  STL [R1+0x2384], R222 ;  /* 0x002384de01007387 */ /* 0x0003e80000100800 */
[----:B------:R4:W-:Y:S04]  /*49e80*/  STL [R1+0x2380], R221 ;  /* 0x002380dd01007387 */ /* 0x0009e80000100800 */
[----:B------:R-:W-:Y:S04]  /*49e90*/  STL [R1+0x239c], R226 ;  /* 0x00239ce201007387 */ /* 0x000fe80000100800 */
[----:B------:R-:W-:Y:S04]  /*49ea0*/  STL [R1+0x2398], R220 ;  /* 0x002398dc01007387 */ /* 0x000fe80000100800 */
[----:B------:R-:W-:Y:S04]  /*49eb0*/  STL [R1+0x2394], R224 ;  /* 0x002394e001007387 */ /* 0x000fe80000100800 */
[----:B------:R-:W-:Y:S04]  /*49ec0*/  STL [R1+0x2390], R225 ;  /* 0x002390e101007387 */ /* 0x000fe80000100800 */
[----:B------:R-:W2:Y:S01]  /*49ed0*/  LDL.LU R8, [R1+0xda0] ;  /* 0x000da00001087983 */ /* 0x000ea20000300800 */
[----:B---3--:R-:W-:-:S03]  /*49ee0*/  IMAD.MOV.U32 R216, RZ, RZ, R4 ;  /* 0x000000ffffd87224 */ /* 0x008fc600078e0004 */
[----:B------:R-:W3:Y:S01]  /*49ef0*/  LDL.LU R9, [R1+0xda4] ;  /* 0x000da40001097983 */ /* 0x000ee20000300800 */
[----:B------:R-:W-:-:S03]  /*49f00*/  MOV R223, R5 ;  /* 0x0000000500df7202 */ /* 0x000fc60000000f00 */
[----:B------:R-:W3:Y:S01]  /*49f10*/  LDL.LU R10, [R1+0xda8] ;  /* 0x000da800010a7983 */ /* 0x000ee20000300800 */
[----:B-1----:R-:W-:-:S03]  /*49f20*/  IMAD.MOV.U32 R222, RZ, RZ, R6 ;  /* 0x000000ffffde7224 */ /* 0x002fc600078e0006 */
[----:B------:R-:W3:Y:S01]  /*49f30*/  LDL.LU R11, [R1+0xdac] ;  /* 0x000dac00010b7983 */ /* 0x000ee20000300800 */
[----:B----4-:R-:W-:-:S03]  /*49f40*/  IMAD.MOV.U32 R221, RZ, RZ, R7 ;  /* 0x000000ffffdd7224 */ /* 0x010fc600078e0007 */
        /* <DEDUP_REMOVED lines=20> */
[----:B------:R-:W2:Y:S01]  /*4a090*/  LDL.LU R239, [R1+0xd6c] ;  /* 0x000d6c0001ef7983 */ /* 0x000ea20000300800 */
[C---:B------:R-:W-:Y:S03]  /*4a0a0*/  HMMA.1688.F32.TF32 R164, R204.reuse, R36, R164 ;  /* 0x00000024cca4723c */ /* 0x040fe600000810a4 */
[----:B------:R-:W-:Y:S04]  /*4a0b0*/  LDS R232, [R3+0x18200] ;  /* 0x0182000003e87984 */ /* 0x000fe80000000800 */
[----:B------:R-:W-:Y:S01]  /*4a0c0*/  LDS R234, [R3+0x1a200] ;  /* 0x01a2000003ea7984 */ /* 0x000fe20000000800 */
        /* <DEDUP_REMOVED lines=8> */
[----:B------:R-:W-:Y:S04]  /*4a150*/  LDS R233, [R240+0x18200] ;  /* 0x01820000f0e97984 */ /* 0x000fe80000000800 */
[----:B------:R-:W-:Y:S03]  /*4a160*/  LDS R235, [R240+0x1a200] ;  /* 0x01a20000f0eb7984 */ /* 0x000fe60000000800 */
[----:B------:R-:W-:Y:S01]  /*4a170*/  HMMA.1688.F32.TF32 R204, R204, R76, R228 ;  /* 0x0000004ccccc723c */ /* 0x000fe200000810e4 */
[----:B------:R-:W-:Y:S04]  /*4a180*/  LDS R228, [R3+0x18180] ;  /* 0x0181800003e47984 */ /* 0x000fe80000000800 */
[----:B------:R-:W-:Y:S04]  /*4a190*/  LDS R230, [R3+0x1a180] ;  /* 0x01a1800003e67984 */ /* 0x000fe80000000800 */
[----:B------:R-:W-:Y:S04]  /*4a1a0*/  LDS R229, [R240+0x18180] ;  /* 0x01818000f0e57984 */ /* 0x000fe80000000800 */
[----:B------:R-:W4:Y:S02]  /*4a1b0*/  LDS R231, [R240+0x1a180] ;  /* 0x01a18000f0e77984 */ /* 0x000f240000000800 */
[C---:B----4-:R-:W-:Y:S11]  /*4a1c0*/  HMMA.1688.F32.TF32 R4, R228.reuse, R20, R4 ;  /* 0x00000014e404723c */ /* 0x050ff60000081004 */
[----:B------:R-:W-:Y:S11]  /*4a1d0*/  @!UPT UIADD3 URZ, URZ, URZ, URZ ;  /* 0x0000003f3f3ff290 */ /* 0x000ff6000fffe03f */
[----:B------:R-:W-:Y:S02]  /*4a1e0*/  @!UPT UIADD3 URZ, URZ, URZ, URZ ;  /* 0x0000003f3f3ff290 */ /* 0x000fe4000fffe03f */
[----:B------:R-:W-:Y:S01]  /*4a1f0*/  IMAD.MOV.U32 R217, RZ, RZ, R4 ;  /* 0x000000ffffd97224 */ /* 0x000fe200078e0004 */
[----:B------:R-:W-:Y:S01]  /*4a200*/  MOV R218, R5 ;  /* 0x0000000500da7202 */ /* 0x000fe20000000f00 */
[----:B------:R-:W-:Y:S02]  /*4a210*/  IMAD.MOV.U32 R212, RZ, RZ, R6 ;  /* 0x000000ffffd47224 */ /* 0x000fe400078e0006 */
[----:B------:R-:W-:Y:S02]  /*4a220*/  IMAD.MOV.U32 R213, RZ, RZ, R7 ;  /* 0x000000ffffd57224 */ /* 0x000fe400078e0007 */
[C---:B---3--:R-:W-:Y:S08]  /*4a230*/  HMMA.1688.F32.TF32 R4, R228.reuse, R24, R244 ;  /* 0x00000018e404723c */ /* 0x048ff000000810f4 */
[C---:B------:R-:W-:Y:S11]  /*4a240*/  HMMA.1688.F32.TF32 R8, R228.reuse, R16, R8 ;  /* 0x00000010e408723c */ /* 0x040ff60000081008 */
[----:B------:R-:W-:Y:S05]  /*4a250*/  @!UPT UIADD3 URZ, URZ, URZ, URZ ;  /* 0x0000003f3f3ff290 */ /* 0x000fea000fffe03f */
        /* <DEDUP_REMOVED lines=8> */
[----:B------:R-:W-:Y:S01]  /*4a2e0*/  IMAD.MOV.U32 R226, RZ, RZ, R12 ;  /* 0x000000ffffe27224 */ /* 0x000fe200078e000c */
[----:B------:R1:W-:Y:S01]  /*4a2f0*/  STL [R1+0x23bc], R225 ;  /* 0x0023bce101007387 */ /* 0x0003e20000100800 */
[----:B------:R-:W-:Y:S01]  /*4a300*/  IMAD.MOV.U32 R210, RZ, RZ, R11 ;  /* 0x000000ffffd27224 */ /* 0x000fe200078e000b */
[----:B------:R-:W-:Y:S01]  /*4a310*/  MOV R208, R9 ;  /* 0x0000000900d07202 */ /* 0x000fe20000000f00 */
[----:B------:R-:W-:Y:S01]  /*4a320*/  IMAD.MOV.U32 R209, RZ, RZ, R10 ;  /* 0x000000ffffd17224 */ /* 0x000fe200078e000a */
[----:B------:R3:W-:Y:S01]  /*4a330*/  STL [R1+0x23b8], R224 ;  /* 0x0023b8e001007387 */ /* 0x0007e20000100800 */
[----:B------:R-:W-:Y:S11]  /*4a340*/  IMAD.MOV.U32 R214, RZ, RZ, R8 ;  /* 0x000000ffffd67224 */ /* 0x000ff600078e0008 */
[----:B------:R-:W-:Y:S02]  /*4a350*/  @!UPT UIADD3 URZ, URZ, URZ, URZ ;  /* 0x0000003f3f3ff290 */ /* 0x000fe4000fffe03f */
[----:B------:R-:W-:Y:S01]  /*4a360*/  IMAD.MOV.U32 R221, RZ, RZ, R4 ;  /* 0x000000ffffdd7224 */ /* 0x000fe200078e0004 */
[----:B------:R-:W-:Y:S01]  /*4a370*/  MOV R222, R5 ;  /* 0x0000000500de7202 */ /* 0x000fe20000000f00 */
[----:B------:R-:W-:Y:S02]  /*4a380*/  IMAD.MOV.U32 R216, RZ, RZ, R6 ;  /* 0x000000ffffd87224 */ /* 0x000fe400078e0006 */
[----:B------:R-:W-:Y:S01]  /*4a390*/  IMAD.MOV.U32 R223, RZ, RZ, R7 ;  /* 0x000000ffffdf7224 */ /* 0x000fe200078e0007 */
[----:B------:R4:W-:Y:S04]  /*4a3a0*/  STL [R1+0x23b4], R226 ;  /* 0x0023b4e201007387 */ /* 0x0009e80000100800 */
[----:B------:R1:W-:Y:S04]  /*4a3b0*/  STL [R1+0x23b0], R220 ;  /* 0x0023b0dc01007387 */ /* 0x0003e80000100800 */
[----:B------:R-:W-:Y:S04]  /*4a3c0*/  STL [R1+0x23cc], R210 ;  /* 0x0023ccd201007387 */ /* 0x000fe80000100800 */
[----:B------:R-:W-:Y:S04]  /*4a3d0*/  STL [R1+0x23c8], R209 ;  /* 0x0023c8d101007387 */ /* 0x000fe80000100800 */
[----:B------:R-:W-:Y:S04]  /*4a3e0*/  STL [R1+0x23c4], R208 ;  /* 0x0023c4d001007387 */ /* 0x000fe80000100800 */
[----:B------:R-:W-:Y:S01]  /*4a3f0*/  STL [R1+0x23c0], R214 ;  /* 0x0023c0d601007387 */ /* 0x000fe20000100800 */
[----:B--2---:R-:W-:Y:S03]  /*4a400*/  HMMA.1688.F32.TF32 R4, R228, R32, R236 ;  /* 0x00000020e404723c */ /* 0x004fe600000810ec */
[----:B------:R-:W2:Y:S04]  /*4a410*/  LDL.LU R236, [R1+0xbd0] ;  /* 0x000bd00001ec7983 */ /* 0x000ea80000300800 */
[----:B------:R-:W2:Y:S04]  /*4a420*/  LDL.LU R237, [R1+0xbd4] ;  /* 0x000bd40001ed7983 */ /* 0x000ea80000300800 */
[----:B------:R-:W2:Y:S04]  /*4a430*/  LDL.LU R238, [R1+0xbd8] ;  /* 0x000bd80001ee7983 */ /* 0x000ea80000300800 */
[----:B------:R-:W2:Y:S04]  /*4a440*/  LDL.LU R239, [R1+0xbdc] ;  /* 0x000bdc0001ef7983 */ /* 0x000ea80000300800 */
[----:B------:R-:W2:Y:S04]  /*4a450*/  LDL.LU R248, [R1+0xbe0] ;  /* 0x000be00001f87983 */ /* 0x000ea80000300800 */
[----:B------:R-:W2:Y:S01]  /*4a460*/  LDL.LU R249, [R1+0xbe4] ;  /* 0x000be40001f97983 */ /* 0x000ea20000300800 */
[----:B-1----:R-:W-:-:S03]  /*4a470*/  IMAD.MOV.U32 R225, RZ, RZ, R4 ;  /* 0x000000ffffe17224 */ /* 0x002fc600078e0004 */
[----:B------:R-:W2:Y:S01]  /*4a480*/  LDL.LU R250, [R1+0xbe8] ;  /* 0x000be80001fa7983 */ /* 0x000ea20000300800 */
[----:B---3--:R-:W-:Y:S01]  /*4a490*/  MOV R224, R5 ;  /* 0x0000000500e07202 */ /* 0x008fe20000000f00 */
[----:B----4-:R-:W-:Y:S02]  /*4a4a0*/  IMAD.MOV.U32 R226, RZ, RZ, R6 ;  /* 0x000000ffffe27224 */ /* 0x010fe400078e0006 */
[----:B------:R-:W2:Y:S01]  /*4a4b0*/  LDL.LU R251, [R1+0xbec] ;  /* 0x000bec0001fb7983 */ /* 0x000ea20000300800 */
[----:B------:R-:W-:-:S03]  /*4a4c0*/  IMAD.MOV.U32 R220, RZ, RZ, R7 ;  /* 0x000000ffffdc7224 */ /* 0x000fc600078e0007 */
        /* <DEDUP_REMOVED lines=94> */
[C---:B------:R-:W-:Y:S08]  /*4aab0*/  HMMA.1688.F32.TF32 R12, R232.reuse, R48, R12 ;  /* 0x00000030e80c723c */ /* 0x040ff0000008100c */
[C---:B----4-:R-:W-:Y:S08]  /*4aac0*/  HMMA.1688.F32.TF32 R92, R232.reuse, R32, R92 ;  /* 0x00000020e85c723c */ /* 0x050ff0000008105c */
[C---:B------:R-:W-:Y:S08]  /*4aad0*/  HMMA.1688.F32.TF32 R100, R232.reuse, R24, R100 ;  /* 0x00000018e864723c */ /* 0x040ff00000081064 */
[----:B------:R-:W-:Y:S08]  /*4aae0*/  HMMA.1688.F32.TF32 R104, R232, R20, R104 ;  /* 0x00000014e868723c */ /* 0x000ff00000081068 */
        /* <DEDUP_REMOVED lines=14> */
[----:B------:R-:W-:Y:S01]  /*4abd0*/  STL.64 [R1+0x1070], R140 ;  /* 0x0010708c01007387 */ /* 0x000fe20000100a00 */
        /* <DEDUP_REMOVED lines=44> */
[----:B-1----:R-:W-:Y:S07]  /*4aea0*/  HMMA.1688.F32.TF32 R4, R232, R68, R236 ;  /* 0x00000044e804723c */ /* 0x002fee00000810ec */
[----:B------:R1:W-:Y:S04]  /*4aeb0*/  STL.64 [R1+0xf50], R12 ;  /* 0x000f500c01007387 */ /* 0x0003e80000100a00 */
[----:B------:R2:W-:Y:S04]  /*4aec0*/  STL.64 [R1+0xf58], R14 ;  /* 0x000f580e01007387 */ /* 0x0005e80000100a00 */
[----:B------:R-:W3:Y:S04]  /*4aed0*/  LDL.LU R248, [R1+0x8c0] ;  /* 0x0008c00001f87983 */ /* 0x000ee80000300800 */
        /* <DEDUP_REMOVED lines=13> */
[----:B--2---:R-:W3:Y:S04]  /*4afb0*/  LDL.LU R14, [R1+0xa58] ;  /* 0x000a5800010e7983 */ /* 0x004ee80000300800 */
        /* <DEDUP_REMOVED lines=82> */
[----:B------:R-:W-:Y:S04]  /*4b4e0*/  LDS R228, [R3+0x18280] ;  /* 0x0182800003e47984 */ /* 0x000fe80000000800 */
[----:B------:R-:W-:Y:S04]  /*4b4f0*/  LDS R230, [R3+0x1a280] ;  /* 0x01a2800003e67984 */ /* 0x000fe80000000800 */
[----:B------:R-:W-:Y:S04]  /*4b500*/  LDS R229, [R240+0x18280] ;  /* 0x01828000f0e57984 */ /* 0x000fe80000000800 */
[----:B------:R-:W2:Y:S02]  /*4b510*/  LDS R231, [R240+0x1a280] ;  /* 0x01a28000f0e77984 */ /* 0x000ea40000000800 */
[C---:B--2---:R-:W-:Y:S08]  /*4b520*/  HMMA.1688.F32.TF32 R96, R228.reuse, R56, R96 ;  /* 0x00000038e460723c */ /* 0x044ff00000081060 */
[C---:B---3--:R-:W-:Y:S08]  /*4b530*/  HMMA.1688.F32.TF32 R100, R228.reuse, R52, R100 ;  /* 0x00000034e464723c */ /* 0x048ff00000081064 */
[C---:B------:R-:W-:Y:S08]  /*4b540*/  HMMA.1688.F32.TF32 R108, R228.reuse, R44, R108 ;  /* 0x0000002ce46c723c */ /* 0x040ff0000008106c */
[C---:B------:R-:W-:Y:S08]  /*4b550*/  HMMA.1688.F32.TF32 R112, R228.reuse, R40, R112 ;  /* 0x00000028e470723c */ /* 0x040ff00000081070 */
[C---:B------:R-:W-:Y:S08]  /*4b560*/  HMMA.1688.F32.TF32 R116, R228.reuse, R36, R116 ;  /* 0x00000024e474723c */ /* 0x040ff00000081074 */
[C---:B------:R-:W-:Y:S08]  /*4b570*/  HMMA.1688.F32.TF32 R124, R228.reuse, R28, R124 ;  /* 0x0000001ce47c723c */ /* 0x040ff0000008107c */
[----:B------:R-:W-:Y:S08]  /*4b580*/  HMMA.1688.F32.TF32 R128, R228, R24, R128 ;  /* 0x00000018e480723c */ /* 0x000ff00000081080 */
[C---:B------:R-:W-:Y:S08]  /*4b590*/  HMMA.1688.F32.TF32 R140, R232.reuse, R76, R140 ;  /* 0x0000004ce88c723c */ /* 0x040ff0000008108c */
[----:B------:R-:W-:Y:S01]  /*4b5a0*/  HMMA.1688.F32.TF32 R144, R232, R72, R144 ;  /* 0x00000048e890723c */ /* 0x000fe20000081090 */
[----:B------:R-:W-:Y:S04]  /*4b5b0*/  LDS R232, [R3+0x18300] ;  /* 0x0183000003e87984 */ /* 0x000fe80000000800 */
[----:B------:R-:W-:Y:S04]  /*4b5c0*/  LDS R234, [R3+0x1a300] ;  /* 0x01a3000003ea7984 */ /* 0x000fe80000000800 */
[----:B------:R-:W-:Y:S04]  /*4b5d0*/  LDS R233, [R240+0x18300] ;  /* 0x01830000f0e97984 */ /* 0x000fe80000000800 */
[----:B------:R-:W4:Y:S01]  /*4b5e0*/  LDS R235, [R240+0x1a300] ;  /* 0x01a30000f0eb7984 */ /* 0x000f220000000800 */
[C---:B------:R-:W-:Y:S08]  /*4b5f0*/  HMMA.1688.F32.TF32 R132, R228.reuse, R20, R132 ;  /* 0x00000014e484723c */ /* 0x040ff00000081084 */
[C---:B------:R-:W-:Y:S01]  /*4b600*/  HMMA.1688.F32.TF32 R136, R228.reuse, R16, R136 ;  /* 0x00000010e488723c */ /* 0x040fe20000081088 */
[----:B------:R-:W-:Y:S07]  /*4b610*/  STL.64 [R1+0xf20], R144 ;  /* 0x000f209001007387 */ /* 0x000fee0000100a00 */
[C---:B------:R-:W-:Y:S01]  /*4b620*/  HMMA.1688.F32.TF32 R120, R228.reuse, R32, R120 ;  /* 0x00000020e478723c */ /* 0x040fe20000081078 */
[----:B------:R-:W-:Y:S04]  /*4b630*/  STL.64 [R1+0xf28], R146 ;  /* 0x000f289201007387 */ /* 0x000fe80000100a00 */
[----:B------:R-:W-:Y:S03]  /*4b640*/  STL.64 [R1+0xf00], R140 ;  /* 0x000f008c01007387 */ /* 0x000fe60000100a00 */
        /* <DEDUP_REMOVED lines=17> */
[----:B------:R-:W-:Y:S01]  /*4b760*/  STL.64 [R1+0xea0], R116 ;  /* 0x000ea07401007387 */ /* 0x000fe20000100a00 */
[C---:B----4-:R-:W-:Y:S03]  /*4b770*/  HMMA.1688.F32.TF32 R4, R232.reuse, R20, R4 ;  /* 0x00000014e804723c */ /* 0x050fe60000081004 */
[----:B------:R-:W-:Y:S05]  /*4b780*/  STL.64 [R1+0xea8], R118 ;  /* 0x000ea87601007387 */ /* 0x000fea0000100a00 */
        /* <DEDUP_REMOVED lines=26> */
[----:B--2---:R-:W-:Y:S01]  /*4b930*/  HMMA.1688.F32.TF32 R8, R232, R28, R248 ;  /* 0x0000001ce808723c */ /* 0x004fe200000810f8 */
[----:B------:R-:W-:Y:S01]  /*4b940*/  IMAD.MOV.U32 R210, RZ, RZ, R152 ;  /* 0x000000ffffd27224 */ /* 0x000fe200078e0098 */
[----:B------:R-:W-:Y:S01]  /*4b950*/  MOV R209, R153 ;  /* 0x0000009900d17202 */ /* 0x000fe20000000f00 */
[----:B------:R-:W-:Y:S01]  /*4b960*/  IMAD.MOV.U32 R208, RZ, RZ, R154 ;  /* 0x000000ffffd07224 */ /* 0x000fe200078e009a */
[----:B------:R-:W-:Y:S01]  /*4b970*/  LDS R228, [R3+0x18380] ;  /* 0x0183800003e47984 */ /* 0x000fe20000000800 */
[----:B------:R-:W-:-:S03]  /*4b980*/  IMAD.MOV.U32 R214, RZ, RZ, R155 ;  /* 0x000000ffffd67224 */ /* 0x000fc600078e009b */
[----:B------:R-:W-:Y:S01]  /*4b990*/  LDS R230, [R3+0x1a380] ;  /* 0x01a3800003e67984 */ /* 0x000fe20000000800 */
[----:B-1----:R-:W-:Y:S03]  /*4b9a0*/  HMMA.1688.F32.TF32 R4, R232, R32, R236 ;  /* 0x00000020e804723c */ /* 0x002fe600000810ec */
        /* <DEDUP_REMOVED lines=115> */
[----:B------:R-:W2:Y:S02]  /*4c0e0*/  LDS R231, [R240+0x1a380] ;  /* 0x01a38000f0e77984 */ /* 0x000ea40000000800 */
[C---:B--2---:R-:W-:Y:S08]  /*4c0f0*/  HMMA.1688.F32.TF32 R112, R228.reuse, R20, R112 ;  /* 0x00000014e470723c */ /* 0x044ff00000081070 */
[----:B------:R-:W-:Y:S08]  /*4c100*/  HMMA.1688.F32.TF32 R108, R228, R24, R108 ;  /* 0x00000018e46c723c */ /* 0x000ff0000008106c */
        /* <DEDUP_REMOVED lines=16> */
[----:B------:R-:W-:Y:S01]  /*4c210*/  STL.64 [R1+0xd38], R154 ;  /* 0x000d389a01007387 */ /* 0x000fe20000100a00 */
[C---:B------:R-:W-:Y:S03]  /*4c220*/  HMMA.1688.F32.TF32 R116, R228.reuse, R16, R116 ;  /* 0x00000010e474723c */ /* 0x040fe60000081074 */
[----:B------:R-:W-:Y:S04]  /*4c230*/  STL.64 [R1+0xd80], R148 ;  /* 0x000d809401007387 */ /* 0x000fe80000100a00 */
[----:B------:R-:W-:Y:S01]  /*4c240*/  STL.64 [R1+0xd88], R150 ;  /* 0x000d889601007387 */ /* 0x000fe20000100a00 */
[C---:B------:R-:W-:Y:S03]  /*4c250*/  HMMA.1688.F32.TF32 R100, R228.reuse, R32, R100 ;  /* 0x00000020e464723c */ /* 0x040fe60000081064 */
[----:B------:R-:W-:Y:S05]  /*4c260*/  STL.64 [R1+0xd70], R144 ;  /* 0x000d709001007387 */ /* 0x000fea0000100a00 */
        /* <DEDUP_REMOVED lines=52> */
[-C--:B-1----:R-:W-:Y:S03]  /*4c5b0*/  HMMA.1688.F32.TF32 R4, R228, R76.reuse, R236 ;  /* 0x0000004ce404723c */ /* 0x082fe600000810ec */
[----:B------:R-:W-:Y:S04]  /*4c5c0*/  LDS R233, [R240+0x18400] ;  /* 0x01840000f0e97984 */ /* 0x000fe80000000800 */
[----:B------:R-:W1:Y:S04]  /*4c5d0*/  LDS R235, [R240+0x1a400] ;  /* 0x01a40000f0eb7984 */ /* 0x000e680000000800 */
        /* <DEDUP_REMOVED lines=109> */
[----:B------:R-:W4:Y:S01]  /*4ccb0*/  LDS R231, [R240+0x1a480] ;  /* 0x01a48000f0e77984 */ /* 0x000f220000000800 */
        /* <DEDUP_REMOVED lines=27> */
[----:B------:R-:W-:Y:S05]  /*4ce70*/  STL.64 [R1+0xba0], R132 ;  /* 0x000ba08401007387 */ /* 0x000fea0000100a00 */
[C---:B------:R-:W-:Y:S01]  /*4ce80*/  HMMA.1688.F32.TF32 R88, R228.reuse, R16, R88 ;  /* 0x00000010e458723c */ /* 0x040fe20000081058 */
[----:B------:R-:W-:Y:S04]  /*4ce90*/  STL.64 [R1+0xba8], R134 ;  /* 0x000ba88601007387 */ /* 0x000fe80000100a00 */
        /* <DEDUP_REMOVED lines=142> */
[----:B------:R-:W2:Y:S11]  /*4d780*/  LDL.LU R236, [R1+0x3c0] ;  /* 0x0003c00001ec7983 */ /* 0x000eb60000300800 */
[----:B------:R-:W-:Y:S09]  /*4d790*/  @!UPT UIADD3 URZ, URZ, URZ, URZ ;  /* 0x0000003f3f3ff290 */ /* 0x000ff2000fffe03f */
[----:B------:R-:W-:Y:S04]  /*4d7a0*/  STL.64 [R1+0xa60], R148 ;  /* 0x000a609401007387 */ /* 0x000fe80000100a00 */
[----:B------:R-:W-:Y:S04]  /*4d7b0*/  STL.64 [R1+0xa68], R150 ;  /* 0x000a689601007387 */ /* 0x000fe80000100a00 */
[----:B------:R-:W2:Y:S04]  /*4d7c0*/  LDL.LU R237, [R1+0x3c4] ;  /* 0x0003c40001ed7983 */ /* 0x000ea80000300800 */
[----:B------:R-:W2:Y:S04]  /*4d7d0*/  LDL.LU R238, [R1+0x3c8] ;  /* 0x0003c80001ee7983 */ /* 0x000ea80000300800 */
[----:B------:R-:W2:Y:S01]  /*4d7e0*/  LDL.LU R239, [R1+0x3cc] ;  /* 0x0003cc0001ef7983 */ /* 0x000ea20000300800 */
[C---:B---3--:R-:W-:Y:S08]  /*4d7f0*/  HMMA.1688.F32.TF32 R144, R228.reuse, R56, R144 ;  /* 0x00000038e490723c */ /* 0x048ff00000081090 */
[C---:B------:R-:W-:Y:S08]  /*4d800*/  HMMA.1688.F32.TF32 R140, R228.reuse, R60, R140 ;  /* 0x0000003ce48c723c */ /* 0x040ff0000008108c */
[C---:B------:R-:W-:Y:S08]  /*4d810*/  HMMA.1688.F32.TF32 R136, R228.reuse, R64, R136 ;  /* 0x00000040e488723c */ /* 0x040ff00000081088 */
[C---:B------:R-:W-:Y:S08]  /*4d820*/  HMMA.1688.F32.TF32 R132, R228.reuse, R68, R132 ;  /* 0x00000044e484723c */ /* 0x040ff00000081084 */
[C---:B------:R-:W-:Y:S08]  /*4d830*/  HMMA.1688.F32.TF32 R128, R228.reuse, R72, R128 ;  /* 0x00000048e480723c */ /* 0x040ff00000081080 */
        /* <DEDUP_REMOVED lines=16> */
[C---:B---3--:R-:W-:Y:S03]  /*4d940*/  HMMA.1688.F32.TF32 R124, R232.reuse, R20, R116 ;  /* 0x00000014e87c723c */ /* 0x048fe60000081074 */
[----:B------:R-:W-:Y:S04]  /*4d950*/  LDS R229, [R240+0x18580] ;  /* 0x01858000f0e57984 */ /* 0x000fe80000000800 */
[----:B------:R-:W2:Y:S01]  /*4d960*/  LDS R231, [R240+0x1a580] ;  /* 0x01a58000f0e77984 */ /* 0x000ea20000000800 */
        /* <DEDUP_REMOVED lines=46> */
[----:B------:R-:W3:Y:S04]  /*4dc50*/  LDL.LU R244, [R1+0x210] ;  /* 0x0002100001f47983 */ /* 0x000ee80000300800 */
[----:B------:R-:W-:Y:S01]  /*4dc60*/  LDS R232, [R3+0x18600] ;  /* 0x0186000003e87984 */ /* 0x000fe20000000800 */
[----:B--2---:R-:W-:Y:S03]  /*4dc70*/  HMMA.1688.F32.TF32 R4, R228, R16, R236 ;  /* 0x00000010e404723c */ /* 0x004fe600000810ec */
[----:B------:R-:W-:Y:S04]  /*4dc80*/  LDS R234, [R3+0x1a600] ;  /* 0x01a6000003ea7984 */ /* 0x000fe80000000800 */
[----:B------:R-:W-:Y:S04]  /*4dc90*/  LDS R233, [R240+0x18600] ;  /* 0x01860000f0e97984 */ /* 0x000fe80000000800 */
[----:B------:R-:W1:Y:S11]  /*4dca0*/  LDS R235, [R240+0x1a600] ;  /* 0x01a60000f0eb7984 */ /* 0x000e760000000800 */
[----:B------:R-:W-:Y:S01]  /*4dcb0*/  @!UPT UIADD3 URZ, URZ, URZ, URZ ;  /* 0x0000003f3f3ff290 */ /* 0x000fe2000fffe03f */
[----:B------:R2:W-:Y:S04]  /*4dcc0*/  STL.64 [R1+0x8f0], R4 ;  /* 0x0008f00401007387 */ /* 0x0005e80000100a00 */
[----:B------:R4:W-:Y:S04]  /*4dcd0*/  STL.64 [R1+0x8f8], R6 ;  /* 0x0008f80601007387 */ /* 0x0009e80000100a00 */
[----:B------:R-:W3:Y:S04]  /*4dce0*/  LDL.LU R245, [R1+0x214] ;  /* 0x0002140001f57983 */ /* 0x000ee80000300800 */
[----:B------:R-:W3:Y:S04]  /*4dcf0*/  LDL.LU R246, [R1+0x218] ;  /* 0x0002180001f67983 */ /* 0x000ee80000300800 */
[----:B------:R-:W3:Y:S04]  /*4dd00*/  LDL.LU R247, [R1+0x21c] ;  /* 0x00021c0001f77983 */ /* 0x000ee80000300800 */
[----:B--2---:R-:W2:Y:S04]  /*4dd10*/  LDL.LU R4, [R1+0x220] ;  /* 0x0002200001047983 */ /* 0x004ea80000300800 */
[----:B------:R-:W2:Y:S04]  /*4dd20*/  LDL.LU R5, [R1+0x224] ;  /* 0x0002240001057983 */ /* 0x000ea80000300800 */
[----:B----4-:R-:W2:Y:S04]  /*4dd30*/  LDL.LU R6, [R1+0x228] ;  /* 0x0002280001067983 */ /* 0x010ea80000300800 */
        /* <DEDUP_REMOVED lines=101> */
[----:B-1----:R-:W-:Y:S08]  /*4e390*/  HMMA.1688.F32.TF32 R100, R232, R20, R100 ;  /* 0x00000014e864723c */ /* 0x002ff00000081064 */
        /* <DEDUP_REMOVED lines=28> */
[----:B------:R1:W-:Y:S01]  /*4e560*/  STL.64 [R1+0x8b8], R150 ;  /* 0x0008b89601007387 */ /* 0x0003e20000100a00 */
[----:B------:R-:W-:Y:S03]  /*4e570*/  HMMA.1688.F32.TF32 R108, R228, R76, R108 ;  /* 0x0000004ce46c723c */ /* 0x000fe6000008106c */
        /* <DEDUP_REMOVED lines=25> */
[----:B------:R-:W2:Y:S01]  /*4e710*/  LDL.LU.64 R132, [R1+0x2510] ;  /* 0x0025100001847983 */ /* 0x000ea20000300a00 */
[C---:B------:R-:W-:Y:S03]  /*4e720*/  HMMA.1688.F32.TF32 R84, R232.reuse, R36, R84 ;  /* 0x00000024e854723c */ /* 0x040fe60000081054 */
[----:B------:R-:W-:Y:S04]  /*4e730*/  STL.64 [R1+0x870], R236 ;  /* 0x000870ec01007387 */ /* 0x000fe80000100a00 */
[----:B------:R1:W-:Y:S01]  /*4e740*/  STL.64 [R1+0x878], R238 ;  /* 0x000878ee01007387 */ /* 0x0003e20000100a00 */
[C---:B------:R-:W-:Y:S03]  /*4e750*/  HMMA.1688.F32.TF32 R80, R232.reuse, R40, R80 ;  /* 0x00000028e850723c */ /* 0x040fe60000081050 */
[----:B-1----:R-:W2:Y:S04]  /*4e760*/  LDL.LU.64 R238, [R1+0x2508] ;  /* 0x0025080001ee7983 */ /* 0x002ea80000300a00 */
[----:B------:R-:W2:Y:S01]  /*4e770*/  LDL.LU.64 R236, [R1+0x2500] ;  /* 0x0025000001ec7983 */ /* 0x000ea20000300a00 */
        /* <DEDUP_REMOVED lines=34> */
[----:B---3--:R-:W-:Y:S01]  /*4e9a0*/  HMMA.1688.F32.TF32 R8, R232, R60, R248 ;  /* 0x0000003ce808723c */ /* 0x008fe200000810f8 */
[----:B------:R1:W-:Y:S04]  /*4e9b0*/  STL.64 [R1+0x650], R4 ;  /* 0x0006500401007387 */ /* 0x0003e80000100a00 */
[----:B------:R3:W-:Y:S04]  /*4e9c0*/  STL.64 [R1+0x658], R6 ;  /* 0x0006580601007387 */ /* 0x0007e80000100a00 */
[----:B-1----:R-:W4:Y:S06]  /*4e9d0*/  LDL.LU R4, [R1+0x11c0] ;  /* 0x0011c00001047983 */ /* 0x002f2c0000300800 */
[----:B------:R-:W-:Y:S04]  /*4e9e0*/  STL.64 [R1+0x620], R12 ;  /* 0x0006200c01007387 */ /* 0x000fe80000100a00 */
[----:B------:R-:W-:Y:S04]  /*4e9f0*/  STL.64 [R1+0x628], R14 ;  /* 0x0006280e01007387 */ /* 0x000fe80000100a00 */
[----:B------:R1:W-:Y:S04]  /*4ea00*/  STL.64 [R1+0x600], R8 ;  /* 0x0006000801007387 */ /* 0x0003e80000100a00 */
[----:B------:R1:W-:Y:S04]  /*4ea10*/  STL.64 [R1+0x608], R10 ;  /* 0x0006080a01007387 */ /* 0x0003e80000100a00 */
[----:B------:R-:W4:Y:S04]  /*4ea20*/  LDL.LU R5, [R1+0x11c4] ;  /* 0x0011c40001057983 */ /* 0x000f280000300800 */
[----:B---3--:R-:W4:Y:S04]  /*4ea30*/  LDL.LU R6, [R1+0x11c8] ;  /* 0x0011c80001067983 */ /* 0x008f280000300800 */
[----:B------:R-:W4:Y:S04]  /*4ea40*/  LDL.LU R7, [R1+0x11cc] ;  /* 0x0011cc0001077983 */ /* 0x000f280000300800 */
        /* <DEDUP_REMOVED lines=61> */
[----:B--2---:R-:W-:-:S03]  /*4ee20*/  IMAD.MOV.U32 R245, RZ, RZ, R236 ;  /* 0x000000fffff57224 */ /* 0x004fc600078e00ec */
        /* <DEDUP_REMOVED lines=9> */
[C---:B---3--:R-:W-:Y:S11]  /*4eec0*/  HMMA.1688.F32.TF32 R128, R232.reuse, R64, R128 ;  /* 0x00000040e880723c */ /* 0x048ff60000081080 */
[----:B------:R-:W-:Y:S11]  /*4eed0*/  @!UPT UIADD3 URZ, URZ, URZ, URZ ;  /* 0x0000003f3f3ff290 */ /* 0x000ff6000fffe03f */
[----:B------:R-:W-:Y:S01]  /*4eee0*/  @!UPT UIADD3 URZ, URZ, URZ, URZ ;  /* 0x0000003f3f3ff290 */ /* 0x000fe2000fffe03f */
[----:B------:R-:W-:Y:S04]  /*4eef0*/  STL.64 [R1+0x5f0], R128 ;  /* 0x0005f08001007387 */ /* 0x000fe80000100a00 */
[----:B------:R1:W-:Y:S02]  /*4ef00*/  STL.64 [R1+0x5f8], R130 ;  /* 0x0005f88201007387 */ /* 0x0003e40000100a00 */
[C---:B-1----:R-:W-:Y:S08]  /*4ef10*/  HMMA.1688.F32.TF32 R128, R232.reuse, R68, R124 ;  /* 0x00000044e880723c */ /* 0x042ff0000008107c */
[C---:B----4-:R-:W-:Y:S08]  /*4ef20*/  HMMA.1688.F32.TF32 R124, R232.reuse, R72, R120 ;  /* 0x00000048e87c723c */ /* 0x050ff00000081078 */
[----:B------:R-:W-:Y:S01]  /*4ef30*/  HMMA.1688.F32.TF32 R120, R232, R76, R248 ;  /* 0x0000004ce878723c */ /* 0x000fe200000810f8 */
[----:B------:R-:W-:Y:S04]  /*4ef40*/  LDS R232, [R3+0x18700] ;  /* 0x0187000003e87984 */ /* 0x000fe80000000800 */
[----:B------:R-:W-:Y:S04]  /*4ef50*/  LDS R234, [R3+0x1a700] ;  /* 0x01a7000003ea7984 */ /* 0x000fe80000000800 */
[----:B------:R-:W-:Y:S01]  /*4ef60*/  STL.64 [R1+0x5d0], R128 ;  /* 0x0005d08001007387 */ /* 0x000fe20000100a00 */
[----:B------:R-:W-:-:S03]  /*4ef70*/  IMAD.MOV.U32 R248, RZ, RZ, R239 ;  /* 0x000000fffff87224 */ /* 0x000fc600078e00ef */
[----:B------:R-:W-:Y:S04]  /*4ef80*/  STL.64 [R1+0x5d8], R130 ;  /* 0x0005d88201007387 */ /* 0x000fe80000100a00 */
[----:B------:R-:W-:Y:S04]  /*4ef90*/  STL.64 [R1+0x590], R124 ;  /* 0x0005907c01007387 */ /* 0x000fe80000100a00 */
[----:B------:R-:W-:Y:S04]  /*4efa0*/  STL.64 [R1+0x598], R126 ;  /* 0x0005987e01007387 */ /* 0x000fe80000100a00 */
[----:B------:R-:W2:Y:S04]  /*4efb0*/  LDL.LU R239, [R1+0x24f0] ;  /* 0x0024f00001ef7983 */ /* 0x000ea80000300800 */
[----:B------:R-:W-:Y:S04]  /*4efc0*/  STL.64 [R1+0x2d0], R120 ;  /* 0x0002d07801007387 */ /* 0x000fe80000100a00 */
[----:B------:R2:W-:Y:S04]  /*4efd0*/  STL.64 [R1+0x2d8], R122 ;  /* 0x0002d87a01007387 */ /* 0x0005e80000100a00 */
[----:B------:R-:W3:Y:S04]  /*4efe0*/  LDL.LU R249, [R1+0x1b4] ;  /* 0x0001b40001f97983 */ /* 0x000ee80000300800 */
[----:B------:R-:W3:Y:S04]  /*4eff0*/  LDL.LU R250, [R1+0x1b8] ;  /* 0x0001b80001fa7983 */ /* 0x000ee80000300800 */
[----:B------:R-:W3:Y:S04]  /*4f000*/  LDL.LU R251, [R1+0x1bc] ;  /* 0x0001bc0001fb7983 */ /* 0x000ee80000300800 */
[----:B------:R-:W-:Y:S04]  /*4f010*/  LDS R233, [R240+0x18700] ;  /* 0x01870000f0e97984 */ /* 0x000fe80000000800 */
[----:B------:R-:W1:Y:S01]  /*4f020*/  LDS R235, [R240+0x1a700] ;  /* 0x01a70000f0eb7984 */ /* 0x000e620000000800 */
[C---:B--2---:R-:W-:Y:S03]  /*4f030*/  HMMA.1688.F32.TF32 R120, R228.reuse, R16, R236 ;  /* 0x00000010e478723c */ /* 0x044fe600000810ec */
[----:B------:R-:W-:Y:S04]  /*4f040*/  LDS R236, [R3+0x18780] ;  /* 0x0187800003ec7984 */ /* 0x000fe80000000800 */
[----:B------:R-:W-:Y:S04]  /*4f050*/  LDS R238, [R3+0x1a780] ;  /* 0x01a7800003ee7984 */ /* 0x000fe80000000800 */
[----:B------:R-:W-:Y:S04]  /*4f060*/  LDS R237, [R240+0x18780] ;  /* 0x01878000f0ed7984 */ /* 0x000fe80000000800 */
[----:B------:R-:W2:Y:S08]  /*4f070*/  LDS R239, [R240+0x1a780] ;  /* 0x01a78000f0ef7984 */ /* 0x000eb00000000800 */
[----:B------:R-:W-:Y:S04]  /*4f080*/  STL.64 [R1+0x2a0], R120 ;  /* 0x0002a07801007387 */ /* 0x000fe80000100a00 */
[----:B------:R4:W-:Y:S02]  /*4f090*/  STL.64 [R1+0x2a8], R122 ;  /* 0x0002a87a01007387 */ /* 0x0009e40000100a00 */
[C---:B----4-:R-:W-:Y:S08]  /*4f0a0*/  HMMA.1688.F32.TF32 R120, R228.reuse, R20, R116 ;  /* 0x00000014e478723c */ /* 0x050ff00000081074 */
[C---:B------:R-:W-:Y:S08]  /*4f0b0*/  HMMA.1688.F32.TF32 R116, R228.reuse, R24, R112 ;  /* 0x00000018e474723c */ /* 0x040ff00000081070 */
        /* <DEDUP_REMOVED lines=36> */
[----:B----4-:R-:W4:Y:S04]  /*4f300*/  LDL.LU R12, [R1+0xa0] ;  /* 0x0000a000010c7983 */ /* 0x010f280000300800 */
[----:B------:R-:W-:Y:S04]  /*4f310*/  STL.64 [R1+0x800], R8 ;  /* 0x0008000801007387 */ /* 0x000fe80000100a00 */
[----:B------:R-:W-:Y:S04]  /*4f320*/  STL.64 [R1+0x808], R10 ;  /* 0x0008080a01007387 */ /* 0x000fe80000100a00 */
[----:B------:R-:W-:Y:S04]  /*4f330*/  STL.64 [R1+0x7f0], R4 ;  /* 0x0007f00401007387 */ /* 0x000fe80000100a00 */
[----:B------:R3:W-:Y:S04]  /*4f340*/  STL.64 [R1+0x7f8], R6 ;  /* 0x0007f80601007387 */ /* 0x0007e80000100a00 */
[----:B------:R-:W4:Y:S04]  /*4f350*/  LDL.LU R13, [R1+0xa4] ;  /* 0x0000a400010d7983 */ /* 0x000f280000300800 */
[----:B-1----:R-:W4:Y:S01]  /*4f360*/  LDL.LU R14, [R1+0xa8] ;  /* 0x0000a800010e7983 */ /* 0x002f220000300800 */
[----:B---3--:R-:W-:Y:S03]  /*4f370*/  HMMA.1688.F32.TF32 R4, R228, R76, R248 ;  /* 0x0000004ce404723c */ /* 0x008fe600000810f8 */
[----:B------:R-:W4:Y:S04]  /*4f380*/  LDL.LU R15, [R1+0xac] ;  /* 0x0000ac00010f7983 */ /* 0x000f280000300800 */
[----:B------:R-:W2:Y:S04]  /*4f390*/  LDL.LU R8, [R1+0x90] ;  /* 0x0000900001087983 */ /* 0x000ea80000300800 */
[----:B------:R-:W2:Y:S04]  /*4f3a0*/  LDL.LU R9, [R1+0x94] ;  /* 0x0000940001097983 */ /* 0x000ea80000300800 */
[----:B------:R-:W2:Y:S04]  /*4f3b0*/  LDL.LU R10, [R1+0x98] ;  /* 0x00009800010a7983 */ /* 0x000ea80000300800 */
[----:B------:R-:W2:Y:S04]  /*4f3c0*/  LDL.LU R11, [R1+0x9c] ;  /* 0x00009c00010b7983 */ /* 0x000ea80000300800 */
[----:B------:R-:W3:Y:S04]  /*4f3d0*/  LDL.LU R84, [R1+0xd0] ;  /* 0x0000d00001547983 */ /* 0x000ee80000300800 */
[----:B------:R1:W-:Y:S04]  /*4f3e0*/  STL.64 [R1+0x7a0], R4 ;  /* 0x0007a00401007387 */ /* 0x0003e80000100a00 */
[----:B------:R1:W-:Y:S04]  /*4f3f0*/  STL.64 [R1+0x7a8], R6 ;  /* 0x0007a80601007387 */ /* 0x0003e80000100a00 */
        /* <DEDUP_REMOVED lines=72> */
[C---:B------:R-:W-:Y:S07]  /*4f880*/  HMMA.1688.F32.TF32 R124, R232.reuse, R24, R124 ;  /* 0x00000018e87c723c */ /* 0x040fee000008107c */
[----:B------:R1:W-:Y:S04]  /*4f890*/  STL.64 [R1+0x780], R244 ;  /* 0x000780f401007387 */ /* 0x0003e80000100a00 */
[----:B------:R2:W-:Y:S04]  /*4f8a0*/  STL.64 [R1+0x788], R246 ;  /* 0x000788f601007387 */ /* 0x0005e80000100a00 */
[----:B-1----:R-:W3:Y:S04]  /*4f8b0*/  LDL.LU R244, [R1+0x70] ;  /* 0x0000700001f47983 */ /* 0x002ee80000300800 */
[----:B------:R-:W3:Y:S04]  /*4f8c0*/  LDL.LU R245, [R1+0x74] ;  /* 0x0000740001f57983 */ /* 0x000ee80000300800 */
[----:B--2---:R-:W3:Y:S04]  /*4f8d0*/  LDL.LU R246, [R1+0x78] ;  /* 0x0000780001f67983 */ /* 0x004ee80000300800 */
[----:B------:R-:W3:Y:S04]  /*4f8e0*/  LDL.LU R247, [R1+0x7c] ;  /* 0x00007c0001f77983 */ /* 0x000ee80000300800 */
[----:B------:R-:W-:Y:S04]  /*4f8f0*/  STL.64 [R1+0x770], R128 ;  /* 0x0007708001007387 */ /* 0x000fe80000100a00 */
[----:B------:R1:W-:Y:S04]  /*4f900*/  STL.64 [R1+0x778], R130 ;  /* 0x0007788201007387 */ /* 0x0003e80000100a00 */
[----:B-1----:R-:W2:Y:S04]  /*4f910*/  LDL.LU.64 R130, [R1+0x24e8] ;  /* 0x0024e80001827983 */ /* 0x002ea80000300a00 */
[----:B------:R-:W2:Y:S04]  /*4f920*/  LDL.LU.64 R128, [R1+0x24e0] ;  /* 0x0024e00001807983 */ /* 0x000ea80000300a00 */
        /* <DEDUP_REMOVED lines=12> */
[----:B------:R1:W-:Y:S04]  /*4f9f0*/  STL.64 [R1+0x730], R248 ;  /* 0x000730f801007387 */ /* 0x0003e80000100a00 */
[----:B------:R-:W-:Y:S04]  /*4fa00*/  STL.64 [R1+0x738], R250 ;  /* 0x000738fa01007387 */ /* 0x000fe80000100a00 */
[----:B-1----:R-:W2:Y:S04]  /*4fa10*/  LDL.LU R248, [R1+0x60] ;  /* 0x0000600001f87983 */ /* 0x002ea80000300800 */
[----:B------:R-:W2:Y:S01]  /*4fa20*/  LDL.LU R249, [R1+0x64] ;  /* 0x0000640001f97983 */ /* 0x000ea20000300800 */
[C---:B------:R-:W-:Y:S08]  /*4fa30*/  HMMA.1688.F32.TF32 R112, R232.reuse, R40, R112 ;  /* 0x00000028e870723c */ /* 0x040ff00000081070 */
[C---:B------:R-:W-:Y:S08]  /*4fa40*/  HMMA.1688.F32.TF32 R108, R232.reuse, R44, R108 ;  /* 0x0000002ce86c723c */ /* 0x040ff0000008106c */
[C---:B------:R-:W-:Y:S08]  /*4fa50*/  HMMA.1688.F32.TF32 R104, R232.reuse, R48, R104 ;  /* 0x00000030e868723c */ /* 0x040ff00000081068 */
[C---:B------:R-:W-:Y:S01]  /*4fa60*/  HMMA.1688.F32.TF32 R100, R232.reuse, R52, R100 ;  /* 0x00000034e864723c */ /* 0x040fe20000081064 */
[----:B------:R-:W-:Y:S07]  /*4fa70*/  STL.64 [R1+0x720], R112 ;  /* 0x0007207001007387 */ /* 0x000fee0000100a00 */
[C---:B------:R-:W-:Y:S01]  /*4fa80*/  HMMA.1688.F32.TF32 R96, R232.reuse, R56, R96 ;  /* 0x00000038e860723c */ /* 0x040fe20000081060 */
[----:B------:R1:W-:Y:S07]  /*4fa90*/  STL.64 [R1+0x728], R114 ;  /* 0x0007287201007387 */ /* 0x0003ee0000100a00 */
[C---:B------:R-:W-:Y:S01]  /*4faa0*/  HMMA.1688.F32.TF32 R92, R232.reuse, R60, R92 ;  /* 0x0000003ce85c723c */ /* 0x040fe2000008105c */
[----:B-1----:R-:W4:Y:S07]  /*4fab0*/  LDL.LU.64 R114, [R1+0x24a8] ;  /* 0x0024a80001727983 */ /* 0x002f2e0000300a00 */
[C---:B------:R-:W-:Y:S01]  /*4fac0*/  HMMA.1688.F32.TF32 R88, R232.reuse, R64, R88 ;  /* 0x00000040e858723c */ /* 0x040fe20000081058 */
[----:B------:R-:W4:Y:S04]  /*4fad0*/  LDL.LU.64 R112, [R1+0x24a0] ;  /* 0x0024a00001707983 */ /* 0x000f280000300a00 */
[----:B------:R-:W-:Y:S03]  /*4fae0*/  STL.64 [R1+0x710], R108 ;  /* 0x0007106c01007387 */ /* 0x000fe60000100a00 */
[C---:B------:R-:W-:Y:S01]  /*4faf0*/  HMMA.1688.F32.TF32 R84, R232.reuse, R68, R84 ;  /* 0x00000044e854723c */ /* 0x040fe20000081054 */
[----:B------:R1:W-:Y:S07]  /*4fb00*/  STL.64 [R1+0x718], R110 ;  /* 0x0007186e01007387 */ /* 0x0003ee0000100a00 */
[----:B------:R-:W-:Y:S01]  /*4fb10*/  HMMA.1688.F32.TF32 R80, R232, R72, R80 ;  /* 0x00000048e850723c */ /* 0x000fe20000081050 */
[----:B-1----:R-:W4:Y:S04]  /*4fb20*/  LDL.LU.64 R110, [R1+0x2498] ;  /* 0x00249800016e7983 */ /* 0x002f280000300a00 */
[----:B------:R-:W4:Y:S04]  /*4fb30*/  LDL.LU.64 R108, [R1+0x2490] ;  /* 0x00249000016c7983 */ /* 0x000f280000300a00 */
[----:B------:R-:W-:Y:S01]  /*4fb40*/  STL.64 [R1+0x700], R104 ;  /* 0x0007006801007387 */ /* 0x000fe20000100a00 */
[----:B------:R-:W-:Y:S03]  /*4fb50*/  HMMA.1688.F32.TF32 R8, R236, R20, R8 ;  /* 0x00000014ec08723c */ /* 0x000fe60000081008 */
[----:B------:R1:W-:Y:S05]  /*4fb60*/  STL.64 [R1+0x708], R106 ;  /* 0x0007086a01007387 */ /* 0x0003ea0000100a00 */
[----:B------:R-:W-:Y:S01]  /*4fb70*/  HMMA.1688.F32.TF32 R228, R232, R76, R228 ;  /* 0x0000004ce8e4723c */ /* 0x000fe200000810e4 */
[----:B-1----:R-:W4:Y:S04]  /*4fb80*/  LDL.LU.64 R106, [R1+0x2488] ;  /* 0x00248800016a7983 */ /* 0x002f280000300a00 */
[----:B------:R-:W4:Y:S03]  /*4fb90*/  LDL.LU.64 R104, [R1+0x2480] ;  /* 0x0024800001687983 */ /* 0x000f260000300a00 */
[C---:B------:R-:W-:Y:S01]  /*4fba0*/  HMMA.1688.F32.TF32 R12, R236.reuse, R16, R12 ;  /* 0x00000010ec0c723c */ /* 0x040fe2000008100c */
[----:B------:R-:W-:Y:S04]  /*4fbb0*/  STL.64 [R1+0x6f0], R100 ;  /* 0x0006f06401007387 */ /* 0x000fe80000100a00 */
[----:B------:R1:W-:Y:S03]  /*4fbc0*/  STL.64 [R1+0x6f8], R102 ;  /* 0x0006f86601007387 */ /* 0x0003e60000100a00 */
[----:B------:R-:W-:Y:S01]  /*4fbd0*/  HMMA.1688.F32.TF32 R4, R236, R24, R4 ;  /* 0x00000018ec04723c */ /* 0x000fe20000081004 */
        /* <DEDUP_REMOVED lines=11> */
[----:B------:R1:W-:Y:S01]  /*4fc90*/  STL.64 [R1+0x5c8], R90 ;  /* 0x0005c85a01007387 */ /* 0x0003e20000100a00 */
[----:B------:R-:W-:Y:S01]  /*4fca0*/  IMAD.MOV.U32 R250, RZ, RZ, R252 ;  /* 0x000000fffffa7224 */ /* 0x000fe200078e00fc */
[----:B------:R-:W-:-:S02]  /*4fcb0*/  MOV R251, R243 ;  /* 0x000000f300fb7202 */ /* 0x000fc40000000f00 */
[----:B-1----:R-:W4:Y:S04]  /*4fcc0*/  LDL.LU.64 R90, [R1+0x2448] ;  /* 0x00244800015a7983 */ /* 0x002f280000300a00 */
[----:B------:R-:W4:Y:S04]  /*4fcd0*/  LDL.LU.64 R88, [R1+0x2440] ;  /* 0x0024400001587983 */ /* 0x000f280000300a00 */
[----:B------:R-:W-:Y:S04]  /*4fce0*/  STL.64 [R1+0x5b0], R84 ;  /* 0x0005b05401007387 */ /* 0x000fe80000100a00 */
[----:B------:R1:W-:Y:S01]  /*4fcf0*/  STL.64 [R1+0x5b8], R86 ;  /* 0x0005b85601007387 */ /* 0x0003e20000100a00 */
[----:B------:R-:W-:-:S02]  /*4fd00*/  IMAD.MOV.U32 R252, RZ, RZ, R11 ;  /* 0x000000fffffc7224 */ /* 0x000fc400078e000b */
[----:B------:R-:W-:Y:S01]  /*4fd10*/  IMAD.MOV.U32 R243, RZ, RZ, R10 ;  /* 0x000000fffff37224 */ /* 0x000fe200078e000a */
[----:B-1----:R-:W4:Y:S04]  /*4fd20*/  LDL.LU.64 R86, [R1+0x2438] ;  /* 0x0024380001567983 */ /* 0x002f280000300a00 */
[----:B------:R-:W4:Y:S04]  /*4fd30*/  LDL.LU.64 R84, [R1+0x2430] ;  /* 0x0024300001547983 */ /* 0x000f280000300a00 */
[----:B------:R-:W-:Y:S04]  /*4fd40*/  STL.64 [R1+0x580], R80 ;  /* 0x0005805001007387 */ /* 0x000fe80000100a00 */
[----:B------:R1:W-:Y:S04]  /*4fd50*/  STL.64 [R1+0x588], R82 ;  /* 0x0005885201007387 */ /* 0x0003e80000100a00 */
[----:B-1----:R-:W4:Y:S04]  /*4fd60*/  LDL.LU.64 R82, [R1+0x2428] ;  /* 0x0024280001527983 */ /* 0x002f280000300a00 */
[----:B------:R-:W4:Y:S04]  /*4fd70*/  LDL.LU.64 R80, [R1+0x2420] ;  /* 0x0024200001507983 */ /* 0x000f280000300a00 */
[----:B------:R-:W-:Y:S04]  /*4fd80*/  STL.64 [R1+0x550], R228 ;  /* 0x000550e401007387 */ /* 0x000fe80000100a00 */
[----:B------:R-:W-:Y:S04]  /*4fd90*/  STL.64 [R1+0x558], R230 ;  /* 0x000558e601007387 */ /* 0x000fe80000100a00 */
[----:B------:R1:W-:Y:S04]  /*4fda0*/  STL.64 [R1+0x520], R12 ;  /* 0x0005200c01007387 */ /* 0x0003e80000100a00 */
[----:B------:R1:W-:Y:S04]  /*4fdb0*/  STL.64 [R1+0x528], R14 ;  /* 0x0005280e01007387 */ /* 0x0003e80000100a00 */
[----:B------:R-:W-:Y:S04]  /*4fdc0*/  STL.64 [R1+0x510], R8 ;  /* 0x0005100801007387 */ /* 0x000fe80000100a00 */
[----:B------:R-:W-:Y:S04]  /*4fdd0*/  STL [R1+0x22e4], R252 ;  /* 0x0022e4fc01007387 */ /* 0x000fe80000100800 */
[----:B------:R-:W-:Y:S04]  /*4fde0*/  STL [R1+0x22e0], R243 ;  /* 0x0022e0f301007387 */ /* 0x000fe80000100800 */
[----:B-1----:R-:W4:Y:S04]  /*4fdf0*/  LDL.LU R12, [R1+0x50] ;  /* 0x00005000010c7983 */ /* 0x002f280000300800 */
[----:B------:R-:W-:Y:S04]  /*4fe00*/  STL.64 [R1+0x500], R4 ;  /* 0x0005000401007387 */ /* 0x000fe80000100a00 */
[----:B------:R3:W-:Y:S04]  /*4fe10*/  STL.64 [R1+0x508], R6 ;  /* 0x0005080601007387 */ /* 0x0007e80000100a00 */
[----:B------:R-:W4:Y:S04]  /*4fe20*/  LDL.LU R13, [R1+0x54] ;  /* 0x00005400010d7983 */ /* 0x000f280000300800 */
[----:B------:R-:W4:Y:S01]  /*4fe30*/  LDL.LU R14, [R1+0x58] ;  /* 0x00005800010e7983 */ /* 0x000f220000300800 */
[C---:B---3--:R-:W-:Y:S03]  /*4fe40*/  HMMA.1688.F32.TF32 R4, R236.reuse, R28, R244 ;  /* 0x0000001cec04723c */ /* 0x048fe600000810f4 */
[----:B------:R-:W4:Y:S05]  /*4fe50*/  LDL.LU R15, [R1+0x5c] ;  /* 0x00005c00010f7983 */ /* 0x000f2a0000300800 */
[----:B--2---:R-:W-:Y:S11]  /*4fe60*/  HMMA.1688.F32.TF32 R228, R236, R32, R248 ;  /* 0x00000020ece4723c */ /* 0x004ff600000810f8 */
[----:B------:R-:W-:Y:S04]  /*4fe70*/  @!UPT UIADD3 URZ, URZ, URZ, URZ ;  /* 0x0000003f3f3ff290 */ /* 0x000fe8000fffe03f */
[----:B------:R1:W-:Y:S01]  /*4fe80*/  STL.64 [R1+0x4f0], R4 ;  /* 0x0004f00401007387 */ /* 0x0003e20000100a00 */
[----:B------:R-:W-:Y:S01]  /*4fe90*/  MOV R243, R7 ;  /* 0x0000000700f37202 */ /* 0x000fe20000000f00 */
[----:B------:R-:W-:Y:S02]  /*4fea0*/  IMAD.MOV.U32 R252, RZ, RZ, R6 ;  /* 0x000000fffffc7224 */ /* 0x000fe400078e0006 */
[----:B------:R-:W2:Y:S04]  /*4feb0*/  LDL.LU R8, [R1+0x40] ;  /* 0x0000400001087983 */ /* 0x000ea80000300800 */
[----:B------:R-:W2:Y:S04]  /*4fec0*/  LDL.LU R9, [R1+0x44] ;  /* 0x0000440001097983 */ /* 0x000ea80000300800 */
[----:B------:R-:W2:Y:S04]  /*4fed0*/  LDL.LU R10, [R1+0x48] ;  /* 0x00004800010a7983 */ /* 0x000ea80000300800 */
[----:B------:R-:W2:Y:S04]  /*4fee0*/  LDL.LU R11, [R1+0x4c] ;  /* 0x00004c00010b7983 */ /* 0x000ea80000300800 */
[----:B------:R-:W-:Y:S04]  /*4fef0*/  STL [R1+0x22ec], R243 ;  /* 0x0022ecf301007387 */ /* 0x000fe80000100800 */
[----:B------:R3:W-:Y:S04]  /*4ff00*/  STL [R1+0x22e8], R252 ;  /* 0x0022e8fc01007387 */ /* 0x0007e80000100800 */
[----:B-1----:R-:W3:Y:S04]  /*4ff10*/  LDL.LU R4, [R1+0x30] ;  /* 0x0000300001047983 */ /* 0x002ee80000300800 */
[----:B------:R-:W-:Y:S04]  /*4ff20*/  STL.64 [R1+0x4e0], R228 ;  /* 0x0004e0e401007387 */ /* 0x000fe80000100a00 */
[----:B------:R-:W-:Y:S04]  /*4ff30*/  STL.64 [R1+0x4e8], R230 ;  /* 0x0004e8e601007387 */ /* 0x000fe80000100a00 */
[----:B------:R-:W3:Y:S04]  /*4ff40*/  LDL.LU R5, [R1+0x34] ;  /* 0x0000340001057983 */ /* 0x000ee80000300800 */
[----:B------:R-:W3:Y:S04]  /*4ff50*/  LDL.LU R6, [R1+0x38] ;  /* 0x0000380001067983 */ /* 0x000ee80000300800 */
[----:B------:R-:W3:Y:S04]  /*4ff60*/  LDL.LU R7, [R1+0x3c] ;  /* 0x00003c0001077983 */ /* 0x000ee80000300800 */
[----:B------:R-:W3:Y:S04]  /*4ff70*/  LDL.LU R244, [R1+0x20] ;  /* 0x0000200001f47983 */ /* 0x000ee80000300800 */
[----:B------:R-:W3:Y:S04]  /*4ff80*/  LDL.LU R245, [R1+0x24] ;  /* 0x0000240001f57983 */ /* 0x000ee80000300800 */
[----:B------:R-:W3:Y:S04]  /*4ff90*/  LDL.LU R246, [R1+0x28] ;  /* 0x0000280001f67983 */ /* 0x000ee80000300800 */
[----:B------:R-:W3:Y:S04]  /*4ffa0*/  LDL.LU R247, [R1+0x2c] ;  /* 0x00002c0001f77983 */ /* 0x000ee80000300800 */
[----:B------:R-:W3:Y:S04]  /*4ffb0*/  LDL.LU R232, [R1] ;  /* 0x0000000001e87983 */ /* 0x000ee80000300800 */
[----:B------:R-:W3:Y:S04]  /*4ffc0*/  LDL.LU R233, [R1+0x4] ;  /* 0x0000040001e97983 */ /* 0x000ee80000300800 */
[----:B------:R-:W3:Y:S04]  /*4ffd0*/  LDL.LU R234, [R1+0x8] ;  /* 0x0000080001ea7983 */ /* 0x000ee80000300800 */
[----:B------:R-:W3:Y:S04]  /*4ffe0*/  LDL.LU R235, [R1+0xc] ;  /* 0x00000c0001eb7983 */ /* 0x000ee80000300800 */
[----:B------:R-:W3:Y:S01]  /*4fff0*/  LDL.LU R248, [R1+0x10] ;  /* 0x0000100001f87983 */ /* 0x000ee20000300800 */
[----:B------:R-:W-:-:S02]  /*50000*/  IMAD.MOV.U32 R249, RZ, RZ, R242 ;  /* 0x000000fffff97224 */ /* 0x000fc400078e00f2 */
[----:B------:R-:W-:Y:S01]  /*50010*/  IMAD.MOV.U32 R250, RZ, RZ, R2 ;  /* 0x000000fffffa7224 */ /* 0x000fe200078e0002 */
[----:B------:R-:W-:Y:S01]  /*50020*/  LDS R228, [R3+0x1c000] ;  /* 0x01c0000003e47984 */ /* 0x000fe20000000800 */
[----:B------:R-:W-:-:S03]  /*50030*/  IMAD.MOV.U32 R251, RZ, RZ, R0 ;  /* 0x000000fffffb7224 */ /* 0x000fc600078e0000 */
[----:B------:R-:W-:Y:S04]  /*50040*/  LDS R230, [R3+0x1e000] ;  /* 0x01e0000003e67984 */ /* 0x000fe80000000800 */
[----:B------:R-:W-:Y:S04]  /*50050*/  LDS R229, [R240+0x1c000] ;  /* 0x01c00000f0e57984 */ /* 0x000fe80000000800 */
[----:B------:R-:W1:Y:S01]  /*50060*/  LDS R231, [R240+0x1e000] ;  /* 0x01e00000f0e77984 */ /* 0x000e620000000800 */
[C---:B----4-:R-:W-:Y:S08]  /*50070*/  HMMA.1688.F32.TF32 R12, R236.reuse, R36, R12 ;  /* 0x00000024ec0c723c */ /* 0x050ff0000008100c */
[C---:B--2---:R-:W-:Y:S11]  /*50080*/  HMMA.1688.F32.TF32 R8, R236.reuse, R40, R8 ;  /* 0x00000028ec08723c */ /* 0x044ff60000081008 */
[----:B------:R-:W-:Y:S05]  /*50090*/  @!UPT UIADD3 URZ, URZ, URZ, URZ ;  /* 0x0000003f3f3ff290 */ /* 0x000fea000fffe03f */
[----:B------:R-:W-:Y:S02]  /*500a0*/  IMAD.MOV.U32 R241, RZ, RZ, R15 ;  /* 0x000000fffff17224 */ /* 0x000fe400078e000f */
[----:B------:R-:W-:Y:S01]  /*500b0*/  IMAD.MOV.U32 R242, RZ, RZ, R14 ;  /* 0x000000fffff27224 */ /* 0x000fe200078e000e */
[----:B------:R-:W-:Y:S01]  /*500c0*/  MOV R0, R12 ;  /* 0x0000000c00007202 */ /* 0x000fe20000000f00 */
[----:B------:R-:W-:Y:S01]  /*500d0*/  IMAD.MOV.U32 R2, RZ, RZ, R13 ;  /* 0x000000ffff027224 */ /* 0x000fe200078e000d */
[----:B------:R-:W2:Y:S04]  /*500e0*/  LDL.LU.64 R14, [R1+0x2418] ;  /* 0x00241800010e7983 */ /* 0x000ea80000300a00 */
[----:B------:R-:W2:Y:S04]  /*500f0*/  LDL.LU.64 R12, [R1+0x2410] ;  /* 0x00241000010c7983 */ /* 0x000ea80000300a00 */
[----:B------:R-:W-:Y:S01]  /*50100*/  STL [R1+0x22fc], R241 ;  /* 0x0022fcf101007387 */ /* 0x000fe20000100800 */
[----:B---3--:R-:W-:Y:S03]  /*50110*/  HMMA.1688.F32.TF32 R4, R236, R44, R4 ;  /* 0x0000002cec04723c */ /* 0x008fe60000081004 */
[----:B------:R-:W-:Y:S01]  /*50120*/  STL [R1+0x22f8], R242 ;  /* 0x0022f8f201007387 */ /* 0x000fe20000100800 */
[----:B------:R-:W-:Y:S01]  /*50130*/  IMAD.MOV.U32 R252, RZ, RZ, R11 ;  /* 0x000000fffffc7224 */ /* 0x000fe200078e000b */
[----:B------:R-:W-:-:S02]  /*50140*/  MOV R243, R10 ;  /* 0x0000000a00f37202 */ /* 0x000fc40000000f00 */
[----:B------:R-:W-:Y:S04]  /*50150*/  STL [R1+0x22f4], R2 ;  /* 0x0022f40201007387 */ /* 0x000fe80000100800 */
[----:B------:R-:W-:Y:S04]  /*50160*/  STL [R1+0x22f0], R0 ;  /* 0x0022f00001007387 */ /* 0x000fe80000100800 */
[----:B------:R3:W-:Y:S04]  /*50170*/  STL.64 [R1+0x4c0], R8 ;  /* 0x0004c00801007387 */ /* 0x0007e80000100a00 */
[----:B------:R-:W4:Y:S04]  /*50180*/  LDL.LU.64 R10, [R1+0x2408] ;  /* 0x00240800010a7983 */ /* 0x000f280000300a00 */
[----:B---3--:R-:W4:Y:S01]  /*50190*/  LDL.LU.64 R8, [R1+0x2400] ;  /* 0x0024000001087983 */ /* 0x008f220000300a00 */
[----:B------:R-:W-:Y:S01]  /*501a0*/  MOV R2, R6 ;  /* 0x0000000600027202 */ /* 0x000fe20000000f00 */
[----:B------:R-:W-:-:S02]  /*501b0*/  IMAD.MOV.U32 R0, RZ, RZ, R7 ;  /* 0x000000ffff007224 */ /* 0x000fc400078e0007 */
[----:B------:R-:W-:Y:S01]  /*501c0*/  STL [R1+0x2304], R252 ;  /* 0x002304fc01007387 */ /* 0x000fe20000100800 */
[----:B------:R-:W-:Y:S02]  /*501d0*/  IMAD.MOV.U32 R241, RZ, RZ, R4 ;  /* 0x000000fffff17224 */ /* 0x000fe400078e0004 */
[----:B------:R-:W-:Y:S01]  /*501e0*/  IMAD.MOV.U32 R242, RZ, RZ, R5 ;  /* 0x000000fffff27224 */ /* 0x000fe200078e0005 */
[----:B------:R-:W-:Y:S04]  /*501f0*/  STL [R1+0x2300], R243 ;  /* 0x002300f301007387 */ /* 0x000fe80000100800 */
[----:B------:R-:W3:Y:S04]  /*50200*/  LDL.LU.64 R6, [R1+0x23f8] ;  /* 0x0023f80001067983 */ /* 0x000ee80000300a00 */
[----:B------:R-:W3:Y:S01]  /*50210*/  LDL.LU.64 R4, [R1+0x23f0] ;  /* 0x0023f00001047983 */ /* 0x000ee20000300a00 */
[C---:B------:R-:W-:Y:S08]  /*50220*/  HMMA.1688.F32.TF32 R244, R236.reuse, R48, R244 ;  /* 0x00000030ecf4723c */ /* 0x040ff000000810f4 */
[----:B------:R-:W-:Y:S01]  /*50230*/  HMMA.1688.F32.TF32 R248, R236, R52, R248 ;  /* 0x00000034ecf8723c */ /* 0x000fe200000810f8 */
[----:B------:R1:W-:Y:S04]  /*50240*/  STL [R1+0x230c], R242 ;  /* 0x00230cf201007387 */ /* 0x0003e80000100800 */
[----:B------:R1:W-:Y:S11]  /*50250*/  STL [R1+0x2308], R241 ;  /* 0x002308f101007387 */ /* 0x0003f60000100800 */
[----:B------:R-:W-:Y:S01]  /*50260*/  MOV R41, R246 ;  /* 0x000000f600297202 */ /* 0x000fe20000000f00 */
[----:B------:R-:W-:-:S02]  /*50270*/  IMAD.MOV.U32 R40, RZ, RZ, R247 ;  /* 0x000000ffff287224 */ /* 0x000fc400078e00f7 */
[----:B------:R-:W-:Y:S01]  /*50280*/  IMAD.MOV.U32 R45, RZ, RZ, R244 ;  /* 0x000000ffff2d7224 */ /* 0x000fe200078e00f4 */
[----:B------:R-:W2:Y:S01]  /*50290*/  LDL.LU.64 R246, [R1+0x23e8] ;  /* 0x0023e80001f67983 */ /* 0x000ea20000300a00 */
[----:B------:R-:W-:-:S03]  /*502a0*/  IMAD.MOV.U32 R44, RZ, RZ, R245 ;  /* 0x000000ffff2c7224 */ /* 0x000fc600078e00f5 */
[----:B------:R-:W2:Y:S01]  /*502b0*/  LDL.LU.64 R244, [R1+0x23e0] ;  /* 0x0023e00001f47983 */ /* 0x000ea20000300a00 */
[----:B------:R-:W-:Y:S01]  /*502c0*/  MOV R49, R250 ;  /* 0x000000fa00317202 */ /* 0x000fe20000000f00 */
[----:B------:R-:W-:Y:S02]  /*502d0*/  IMAD.MOV.U32 R48, RZ, RZ, R251 ;  /* 0x000000ffff307224 */ /* 0x000fe400078e00fb */
[----:B------:R-:W-:Y:S01]  /*502e0*/  IMAD.MOV.U32 R53, RZ, RZ, R248 ;  /* 0x000000ffff357224 */ /* 0x000fe200078e00f8 */
[----:B------:R-:W2:Y:S01]  /*502f0*/  LDL.LU.64 R250, [R1+0x23d8] ;  /* 0x0023d80001fa7983 */ /* 0x000ea20000300a00 */
[----:B------:R-:W-:-:S03]  /*50300*/  IMAD.MOV.U32 R52, RZ, RZ, R249 ;  /* 0x000000ffff347224 */ /* 0x000fc600078e00f9 */
[----:B------:R-:W2:Y:S01]  /*50310*/  LDL.LU.64 R248, [R1+0x23d0] ;  /* 0x0023d00001f87983 */ /* 0x000ea20000300a00 */
[C---:B------:R-:W-:Y:S08]  /*50320*/  HMMA.1688.F32.TF32 R232, R236.reuse, R56, R232 ;  /* 0x00000038ece8723c */ /* 0x040ff000000810e8 */
[C---:B---3--:R-:W-:Y:S11]  /*50330*/  HMMA.1688.F32.TF32 R4, R236.reuse, R68, R4 ;  /* 0x00000044ec04723c */ /* 0x048ff60000081004 */
[----:B------:R-:W-:Y:S11]  /*50340*/  @!UPT UIADD3 URZ, URZ, URZ, URZ ;  /* 0x0000003f3f3ff290 */ /* 0x000ff6000fffe03f */
[----:B------:R-:W-:Y:S02]  /*50350*/  @!UPT UIADD3 URZ, URZ, URZ, URZ ;  /* 0x0000003f3f3ff290 */ /* 0x000fe4000fffe03f */
[----:B-1----:R-:W-:Y:S01]  /*50360*/  IMAD.MOV.U32 R242, RZ, RZ, R4 ;  /* 0x000000fffff27224 */ /* 0x002fe200078e0004 */
        /* <DEDUP_REMOVED lines=10> */
[----:B--2---:R-:W-:Y:S08]  /*50410*/  HMMA.1688.F32.TF32 R4, R236, R76, R12 ;  /* 0x0000004cec04723c */ /* 0x004ff0000008100c */
        /* <DEDUP_REMOVED lines=30> */
[----:B--2---:R-:W-:Y:S01]  /*50600*/  HMMA.1688.F32.TF32 R80, R228, R62, R124 ;  /* 0x0000003ee450723c */ /* 0x004fe2000008107c */
[----:B------:R1:W-:Y:S01]  /*50610*/  STL.64 [R1+0x1248], R14 ;  /* 0x0012480e01007387 */ /* 0x0003e20000100a00 */
[----:B------:R-:W-:Y:S01]  /*50620*/  IMAD.MOV.U32 R21, RZ, RZ, R4 ;  /* 0x000000ffff157224 */ /* 0x000fe200078e0004 */
[----:B------:R-:W-:Y:S01]  /*50630*/  MOV R17, R6 ;  /* 0x0000000600117202 */ /* 0x000fe20000000f00 */
[----:B------:R-:W-:Y:S01]  /*50640*/  IMAD.MOV.U32 R20, RZ, RZ, R5 ;  /* 0x000000ffff147224 */ /* 0x000fe200078e0005 */
[----:B------:R-:W-:Y:S01]  /*50650*/  LDS R4, [R3+0x1c080] ;  /* 0x01c0800003047984 */ /* 0x000fe20000000800 */
[----:B------:R-:W-:-:S03]  /*50660*/  IMAD.MOV.U32 R16, RZ, RZ, R7 ;  /* 0x000000ffff107224 */ /* 0x000fc600078e0007 */
[----:B------:R-:W-:Y:S01]  /*50670*/  LDS R6, [R3+0x1e080] ;  /* 0x01e0800003067984 */ /* 0x000fe20000000800 */
[C---:B-1----:R-:W-:Y:S03]  /*50680*/  HMMA.1688.F32.TF32 R12, R228.reuse, R66, R128 ;  /* 0x00000042e40c723c */ /* 0x042fe60000081080 */
[----:B------:R-:W-:Y:S04]  /*50690*/  LDS R5, [R240+0x1c080] ;  /* 0x01c08000f0057984 */ /* 0x000fe80000000800 */
[----:B------:R-:W1:Y:S04]  /*506a0*/  LDS R7, [R240+0x1e080] ;  /* 0x01e08000f0077984 */ /* 0x000e680000000800 */
        /* <DEDUP_REMOVED lines=9> */
[----:B------:R-:W-:Y:S01]  /*50740*/  STL.64 [R1+0x1300], R8 ;  /* 0x0013000801007387 */ /* 0x000fe20000100a00 */
[C---:B-1----:R-:W-:Y:S03]  /*50750*/  HMMA.1688.F32.TF32 R84, R4.reuse, R18, R144 ;  /* 0x000000120454723c */ /* 0x042fe60000081090 */
[----:B------:R-:W-:Y:S04]  /*50760*/  STL.64 [R1+0x1308], R10 ;  /* 0x0013080a01007387 */ /* 0x000fe80000100a00 */
[----:B------:R-:W-:Y:S04]  /*50770*/  STL.64 [R1+0x12f0], R80 ;  /* 0x0012f05001007387 */ /* 0x000fe80000100a00 */
[----:B------:R1:W-:Y:S01]  /*50780*/  STL.64 [R1+0x12f8], R82 ;  /* 0x0012f85201007387 */ /* 0x0003e20000100a00 */
[----:B------:R-:W-:Y:S01]  /*50790*/  IMAD.MOV.U32 R252, RZ, RZ, R232 ;  /* 0x000000fffffc7224 */ /* 0x000fe200078e00e8 */
[----:B------:R-:W-:Y:S01]  /*507a0*/  MOV R57, R234 ;  /* 0x000000ea00397202 */ /* 0x000fe20000000f00 */
[----:B------:R-:W-:Y:S01]  /*507b0*/  IMAD.MOV.U32 R243, RZ, RZ, R233 ;  /* 0x000000fffff37224 */ /* 0x000fe200078e00e9 */
[----:B------:R-:W-:Y:S04]  /*507c0*/  LDS R8, [R3+0x1c100] ;  /* 0x01c1000003087984 */ /* 0x000fe80000000800 */
[----:B------:R-:W-:Y:S01]  /*507d0*/  STL.64 [R1+0x12e0], R12 ;  /* 0x0012e00c01007387 */ /* 0x000fe20000100a00 */
[----:B-1----:R-:W-:Y:S03]  /*507e0*/  HMMA.1688.F32.TF32 R80, R4, R22, R148 ;  /* 0x000000160450723c */ /* 0x002fe60000081094 */
[----:B------:R1:W-:Y:S01]  /*507f0*/  STL.64 [R1+0x12e8], R14 ;  /* 0x0012e80e01007387 */ /* 0x0003e20000100a00 */
[----:B------:R-:W-:-:S03]  /*50800*/  IMAD.MOV.U32 R56, RZ, RZ, R235 ;  /* 0x000000ffff387224 */ /* 0x000fc600078e00eb */
[----:B------:R-:W-:Y:S04]  /*50810*/  LDS R10, [R3+0x1e100] ;  /* 0x01e10000030a7984 */ /* 0x000fe80000000800 */
[----:B------:R-:W-:Y:S01]  /*50820*/  LDS R9, [R240+0x1c100] ;  /* 0x01c10000f0097984 */ /* 0x000fe20000000800 */
[C---:B-1----:R-:W-:Y:S03]  /*50830*/  HMMA.1688.F32.TF32 R12, R4.reuse, R26, R152 ;  /* 0x0000001a040c723c */ /* 0x042fe60000081098 */
[----:B------:R-:W-:Y:S04]  /*50840*/  STL.64 [R1+0x2c0], R84 ;  /* 0x0002c05401007387 */ /* 0x000fe80000100a00 */
[----:B------:R1:W-:Y:S04]  /*50850*/  STL.64 [R1+0x2c8], R86 ;  /* 0x0002c85601007387 */ /* 0x0003e80000100a00 */
[----:B------:R-:W2:Y:S04]  /*50860*/  LDS R11, [R240+0x1e100] ;  /* 0x01e10000f00b7984 */ /* 0x000ea80000000800 */
        /* <DEDUP_REMOVED lines=8> */
[----:B------:R1:W-:Y:S08]  /*508f0*/  STL.64 [R1+0x3f8], R86 ;  /* 0x0003f85601007387 */ /* 0x0003f00000100a00 */
[----:B------:R-:W-:Y:S01]  /*50900*/  STL.64 [R1+0x370], R80 ;  /* 0x0003705001007387 */ /* 0x000fe20000100a00 */
[C---:B-1----:R-:W-:Y:S03]  /*50910*/  HMMA.1688.F32.TF32 R84, R4.reuse, R42, R168 ;  /* 0x0000002a0454723c */ /* 0x042fe600000810a8 */
[----:B------:R1:W-:Y:S04]  /*50920*/  STL.64 [R1+0x378], R82 ;  /* 0x0003785201007387 */ /* 0x0003e80000100a00 */
[----:B------:R-:W-:Y:S04]  /*50930*/  STL.64 [R1+0x3e0], R12 ;  /* 0x0003e00c01007387 */ /* 0x000fe80000100a00 */
[----:B------:R3:W-:Y:S01]  /*50940*/  STL.64 [R1+0x3e8], R14 ;  /* 0x0003e80e01007387 */ /* 0x0007e20000100a00 */
[C---:B-1----:R-:W-:Y:S08]  /*50950*/  HMMA.1688.F32.TF32 R80, R4.reuse, R46, R172 ;  /* 0x0000002e0450723c */ /* 0x042ff000000810ac */
[----:B---3--:R-:W-:Y:S03]  /*50960*/  HMMA.1688.F32.TF32 R12, R4, R50, R176 ;  /* 0x00000032040c723c */ /* 0x008fe600000810b0 */
[----:B------:R-:W-:Y:S04]  /*50970*/  STL.64 [R1+0x1170], R84 ;  /* 0x0011705401007387 */ /* 0x000fe80000100a00 */
[----:B------:R1:W-:Y:S01]  /*50980*/  STL.64 [R1+0x1178], R86 ;  /* 0x0011785601007387 */ /* 0x0003e20000100a00 */
[----:B------:R-:W-:Y:S07]  /*50990*/  HMMA.1688.F32.TF32 R232, R236, R60, R248 ;  /* 0x0000003cece8723c */ /* 0x000fee00000810f8 */
[----:B------:R-:W-:Y:S01]  /*509a0*/  STL.64 [R1+0x11d0], R80 ;  /* 0x0011d05001007387 */ /* 0x000fe20000100a00 */
[C---:B-1----:R-:W-:Y:S03]  /*509b0*/  HMMA.1688.F32.TF32 R84, R4.reuse, R54, R180 ;  /* 0x000000360454723c */ /* 0x042fe600000810b4 */
[----:B------:R1:W-:Y:S04]  /*509c0*/  STL.64 [R1+0x11d8], R82 ;  /* 0x0011d85201007387 */ /* 0x0003e80000100a00 */
[----:B------:R-:W-:Y:S04]  /*509d0*/  STL.64 [R1+0x11f0], R12 ;  /* 0x0011f00c01007387 */ /* 0x000fe80000100a00 */
[----:B------:R3:W-:Y:S01]  /*509e0*/  STL.64 [R1+0x11f8], R14 ;  /* 0x0011f80e01007387 */ /* 0x0007e20000100a00 */
[C---:B-1----:R-:W-:Y:S08]  /*509f0*/  HMMA.1688.F32.TF32 R80, R4.reuse, R58, R184 ;  /* 0x0000003a0450723c */ /* 0x042ff000000810b8 */
[----:B---3--:R-:W-:Y:S03]  /*50a00*/  HMMA.1688.F32.TF32 R12, R4, R62, R188 ;  /* 0x0000003e040c723c */ /* 0x008fe600000810bc */
[----:B------:R-:W-:Y:S01]  /*50a10*/  STL.64 [R1+0x1220], R84 ;  /* 0x0012205401007387 */ /* 0x000fe20000100a00 */
[----:B------:R-:W-:-:S03]  /*50a20*/  IMAD.MOV.U32 R37, RZ, RZ, R232 ;  /* 0x000000ffff257224 */ /* 0x000fc600078e00e8 */
[----:B------:R1:W-:Y:S01]  /*50a30*/  STL.64 [R1+0x1228], R86 ;  /* 0x0012285601007387 */ /* 0x0003e20000100a00 */
[----:B------:R-:W-:Y:S01]  /*50a40*/  IMAD.MOV.U32 R36, RZ, RZ, R233 ;  /* 0x000000ffff247224 */ /* 0x000fe200078e00e9 */
[----:B------:R-:W-:Y:S01]  /*50a50*/  MOV R33, R234 ;  /* 0x000000ea00217202 */ /* 0x000fe20000000f00 */
[----:B------:R-:W-:Y:S02]  /*50a60*/  IMAD.MOV.U32 R32, RZ, RZ, R235 ;  /* 0x000000ffff207224 */ /* 0x000fe400078e00eb */
[----:B------:R-:W-:Y:S03]  /*50a70*/  HMMA.1688.F32.TF32 R232, R236, R64, R244 ;  /* 0x00000040ece8723c */ /* 0x000fe600000810f4 */
[----:B------:R-:W-:Y:S05]  /*50a80*/  STL.64 [R1+0x1230], R80 ;  /* 0x0012305001007387 */ /* 0x000fea0000100a00 */
[C---:B-1----:R-:W-:Y:S01]  /*50a90*/  HMMA.1688.F32.TF32 R84, R4.reuse, R66, R192 ;  /* 0x000000420454723c */ /* 0x042fe200000810c0 */
[----:B------:R1:W-:Y:S04]  /*50aa0*/  STL.64 [R1+0x1238], R82 ;  /* 0x0012385201007387 */ /* 0x0003e80000100a00 */
[----:B------:R-:W-:Y:S04]  /*50ab0*/  STL.64 [R1+0x12d0], R12 ;  /* 0x0012d00c01007387 */ /* 0x000fe80000100a00 */
[----:B------:R3:W-:Y:S01]  /*50ac0*/  STL.64 [R1+0x12d8], R14 ;  /* 0x0012d80e01007387 */ /* 0x0007e20000100a00 */
[C---:B-1----:R-:W-:Y:S08]  /*50ad0*/  HMMA.1688.F32.TF32 R80, R4.reuse, R70, R196 ;  /* 0x000000460450723c */ /* 0x042ff000000810c4 */
[C---:B---3--:R-:W-:Y:S08]  /*50ae0*/  HMMA.1688.F32.TF32 R12, R4.reuse, R74, R200 ;  /* 0x0000004a040c723c */ /* 0x048ff000000810c8 */
[----:B------:R-:W-:Y:S01]  /*50af0*/  HMMA.1688.F32.TF32 R4, R4, R78, R204 ;  /* 0x0000004e0404723c */ /* 0x000fe200000810cc */
[----:B------:R-:W-:Y:S01]  /*50b00*/  STL.64 [R1+0x12c0], R84 ;  /* 0x0012c05401007387 */ /* 0x000fe20000100a00 */
[----:B------:R-:W-:-:S03]  /*50b10*/  IMAD.MOV.U32 R65, RZ, RZ, R232 ;  /* 0x000000ffff417224 */ /* 0x000fc600078e00e8 */
[----:B------:R-:W-:Y:S01]  /*50b20*/  STL.64 [R1+0x12c8], R86 ;  /* 0x0012c85601007387 */ /* 0x000fe20000100a00 */
[----:B------:R-:W-:-:S03]  /*50b30*/  IMAD.MOV.U32 R232, RZ, RZ, R210 ;  /* 0x000000ffffe87224 */ /* 0x000fc600078e00d2 */
[----:B------:R1:W-:Y:S04]  /*50b40*/  STL.64 [R1+0x12b0], R80 ;  /* 0x0012b05001007387 */ /* 0x0003e80000100a00 */
[----:B------:R3:W-:Y:S01]  /*50b50*/  STL.64 [R1+0x12b8], R82 ;  /* 0x0012b85201007387 */ /* 0x0007e20000100a00 */
[----:B------:R-:W-:-:S03]  /*50b60*/  IMAD.MOV.U32 R64, RZ, RZ, R233 ;  /* 0x000000ffff407224 */ /* 0x000fc600078e00e9 */
[----:B------:R-:W-:Y:S01]  /*50b70*/  STL.64 [R1+0x12a0], R12 ;  /* 0x0012a00c01007387 */ /* 0x000fe20000100a00 */
[----:B------:R-:W-:-:S03]  /*50b80*/  MOV R61, R234 ;  /* 0x000000ea003d7202 */ /* 0x000fc60000000f00 */
[----:B------:R-:W-:Y:S01]  /*50b90*/  STL.64 [R1+0x12a8], R14 ;  /* 0x0012a80e01007387 */ /* 0x000fe20000100a00 */
[----:B------:R-:W-:-:S03]  /*50ba0*/  IMAD.MOV.U32 R233, RZ, RZ, R209 ;  /* 0x000000ffffe97224 */ /* 0x000fc600078e00d1 */
[----:B------:R-:W4:Y:S01]  /*50bb0*/  LDL.LU R210, [R1+0x23cc] ;  /* 0x0023cc0001d27983 */ /* 0x000f220000300800 */
[----:B------:R-:W-:Y:S01]  /*50bc0*/  IMAD.MOV.U32 R60, RZ, RZ, R235 ;  /* 0x000000ffff3c7224 */ /* 0x000fe200078e00eb */
[----:B------:R-:W-:Y:S02]  /*50bd0*/  MOV R234, R208 ;  /* 0x000000d000ea7202 */ /* 0x000fe40000000f00 */
[----:B------:R-:W-:Y:S01]  /*50be0*/  STL.64 [R1+0x1290], R4 ;  /* 0x0012900401007387 */ /* 0x000fe20000100a00 */
[----:B------:R-:W-:-:S03]  /*50bf0*/  IMAD.MOV.U32 R235, RZ, RZ, R214 ;  /* 0x000000ffffeb7224 */ /* 0x000fc600078e00d6 */
[----:B------:R-:W-:Y:S01]  /*50c00*/  STL.64 [R1+0x1298], R6 ;  /* 0x0012980601007387 */ /* 0x000fe20000100a00 */
        /* <DEDUP_REMOVED lines=19> */
[----:B-1----:R-:W-:Y:S01]  /*50d40*/  IMAD.MOV.U32 R80, RZ, RZ, R217 ;  /* 0x000000ffff507224 */ /* 0x002fe200078e00d9 */
[----:B---3--:R-:W-:Y:S01]  /*50d50*/  MOV R82, R212 ;  /* 0x000000d400527202 */ /* 0x008fe20000000f00 */
[----:B------:R-:W-:-:S02]  /*50d60*/  IMAD.MOV.U32 R81, RZ, RZ, R218 ;  /* 0x000000ffff517224 */ /* 0x000fc400078e00da */
[----:B------:R-:W-:Y:S02]  /*50d70*/  IMAD.MOV.U32 R236, RZ, RZ, R211 ;  /* 0x000000ffffec7224 */ /* 0x000fe400078e00d3 */
[----:B------:R-:W-:Y:S01]  /*50d80*/  IMAD.MOV.U32 R237, RZ, RZ, R215 ;  /* 0x000000ffffed7224 */ /* 0x000fe200078e00d7 */
[----:B------:R-:W-:Y:S01]  /*50d90*/  MOV R238, R219 ;  /* 0x000000db00ee7202 */ /* 0x000fe20000000f00 */
[----:B------:R-:W-:Y:S01]  /*50da0*/  IMAD.MOV.U32 R83, RZ, RZ, R213 ;  /* 0x000000ffff537224 */ /* 0x000fe200078e00d5 */
[----:B------:R-:W-:Y:S01]  /*50db0*/  LDS R12, [R3+0x1c180] ;  /* 0x01c18000030c7984 */ /* 0x000fe20000000800 */
[----:B------:R-:W-:-:S03]  /*50dc0*/  IMAD.MOV.U32 R239, RZ, RZ, R227 ;  /* 0x000000ffffef7224 */ /* 0x000fc600078e00e3 */
[----:B------:R-:W-:Y:S04]  /*50dd0*/  LDS R14, [R3+0x1e180] ;  /* 0x01e18000030e7984 */ /* 0x000fe80000000800 */
[----:B------:R-:W-:Y:S04]  /*50de0*/  LDS R13, [R240+0x1c180] ;  /* 0x01c18000f00d7984 */ /* 0x000fe80000000800 */
[----:B------:R-:W1:Y:S01]  /*50df0*/  LDS R15, [R240+0x1e180] ;  /* 0x01e18000f00f7984 */ /* 0x000e620000000800 */
[----:B--2---:R-:W-:Y:S01]  /*50e00*/  IMAD.MOV.U32 R87, RZ, RZ, R225 ;  /* 0x000000ffff577224 */ /* 0x004fe200078e00e1 */
[----:B----4-:R-:W-:Y:S01]  /*50e10*/  MOV R86, R224 ;  /* 0x000000e000567202 */ /* 0x010fe20000000f00 */
[----:B------:R-:W-:-:S02]  /*50e20*/  IMAD.MOV.U32 R84, RZ, RZ, R226 ;  /* 0x000000ffff547224 */ /* 0x000fc400078e00e2 */
[----:B------:R-:W2:Y:S01]  /*50e30*/  LDL.LU R226, [R1+0x239c] ;  /* 0x00239c0001e27983 */ /* 0x000ea20000300800 */
[----:B------:R-:W-:-:S03]  /*50e40*/  IMAD.MOV.U32 R85, RZ, RZ, R220 ;  /* 0x000000ffff557224 */ /* 0x000fc600078e00dc */
[----:B------:R-:W3:Y:S04]  /*50e50*/  LDL.LU R220, [R1+0x2398] ;  /* 0x0023980001dc7983 */ /* 0x000ee80000300800 */
[----:B------:R-:W4:Y:S04]  /*50e60*/  LDL.LU R224, [R1+0x2394] ;  /* 0x0023940001e07983 */ /* 0x000f280000300800 */
[----:B------:R-:W4:Y:S01]  /*50e70*/  LDL.LU R225, [R1+0x2390] ;  /* 0x0023900001e17983 */ /* 0x000f220000300800 */
[----:B------:R-:W-:Y:S01]  /*50e80*/  IMAD.MOV.U32 R92, RZ, RZ, R216 ;  /* 0x000000ffff5c7224 */ /* 0x000fe200078e00d8 */
[----:B------:R-:W-:-:S02]  /*50e90*/  MOV R94, R222 ;  /* 0x000000de005e7202 */ /* 0x000fc40000000f00 */
[----:B------:R-:W4:Y:S01]  /*50ea0*/  LDL.LU R216, [R1+0x238c] ;  /* 0x00238c0001d87983 */ /* 0x000f220000300800 */
[----:B------:R-:W-:-:S03]  /*50eb0*/  IMAD.MOV.U32 R93, RZ, RZ, R223 ;  /* 0x000000ffff5d7224 */ /* 0x000fc600078e00df */
[----:B------:R-:W4:Y:S01]  /*50ec0*/  LDL.LU R223, [R1+0x2388] ;  /* 0x0023880001df7983 */ /* 0x000f220000300800 */
[----:B------:R-:W-:-:S03]  /*50ed0*/  IMAD.MOV.U32 R95, RZ, RZ, R221 ;  /* 0x000000ffff5f7224 */ /* 0x000fc600078e00dd */
[----:B------:R-:W4:Y:S04]  /*50ee0*/  LDL.LU R222, [R1+0x2384] ;  /* 0x0023840001de7983 */ /* 0x000f280000300800 */
[----:B------:R-:W4:Y:S01]  /*50ef0*/  LDL.LU R221, [R1+0x2380] ;  /* 0x0023800001dd7983 */ /* 0x000f220000300800 */
[----:B--2---:R-:W-:Y:S01]  /*50f00*/  IMAD.MOV.U32 R99, RZ, RZ, R226 ;  /* 0x000000ffff637224 */ /* 0x004fe200078e00e2 */
[----:B---3--:R-:W-:Y:S01]  /*50f10*/  MOV R98, R220 ;  /* 0x000000dc00627202 */ /* 0x008fe20000000f00 */
        /* <DEDUP_REMOVED lines=9> */
[----:B------:R-:W4:Y:S01]  /*50fb0*/  LDL.LU R107, [R1+0x115c] ;  /* 0x00115c00016b7983 */ /* 0x000f220000300800 */
[----:B--2---:R-:W-:Y:S01]  /*50fc0*/  IMAD.MOV.U32 R111, RZ, RZ, R224 ;  /* 0x000000ffff6f7224 */ /* 0x004fe200078e00e0 */
[----:B---3--:R-:W-:Y:S01]  /*50fd0*/  MOV R110, R225 ;  /* 0x000000e1006e7202 */ /* 0x008fe20000000f00 */
[----:B----4-:R-:W-:-:S02]  /*50fe0*/  IMAD.MOV.U32 R108, RZ, RZ, R220 ;  /* 0x000000ffff6c7224 */ /* 0x010fc400078e00dc */
        /* <DEDUP_REMOVED lines=24> */
[----:B------:R-:W-:Y:S02]  /*51170*/  IMAD.MOV.U32 R103, RZ, RZ, R216 ;  /* 0x000000ffff677224 */ /* 0x000fe400078e00d8 */
[----:B------:R-:W-:Y:S01]  /*51180*/  IMAD.MOV.U32 R88, RZ, RZ, R214 ;  /* 0x000000ffff587224 */ /* 0x000fe200078e00d6 */
[----:B------:R-:W-:Y:S01]  /*51190*/  MOV R90, R209 ;  /* 0x000000d1005a7202 */ /* 0x000fe20000000f00 */
[----:B------:R-:W-:Y:S02]  /*511a0*/  IMAD.MOV.U32 R89, RZ, RZ, R208 ;  /* 0x000000ffff597224 */ /* 0x000fe400078e00d0 */
[----:B------:R-:W-:Y:S02]  /*511b0*/  IMAD.MOV.U32 R91, RZ, RZ, R210 ;  /* 0x000000ffff5b7224 */ /* 0x000fe400078e00d2 */
[----:B--2---:R-:W-:Y:S01]  /*511c0*/  IMAD.MOV.U32 R119, RZ, RZ, R220 ;  /* 0x000000ffff777224 */ /* 0x004fe200078e00dc */
[----:B---3--:R-:W-:Y:S01]  /*511d0*/  MOV R118, R226 ;  /* 0x000000e200767202 */ /* 0x008fe20000000f00 */
[----:B----4-:R-:W-:-:S02]  /*511e0*/  IMAD.MOV.U32 R117, RZ, RZ, R225 ;  /* 0x000000ffff757224 */ /* 0x010fc400078e00e1 */
        /* <DEDUP_REMOVED lines=20> */
[----:B------:R-:W4:Y:S01]  /*51330*/  LDL.LU R227, [R1+0x2310] ;  /* 0x0023100001e37983 */ /* 0x000f220000300800 */
[C---:B------:R-:W-:Y:S08]  /*51340*/  HMMA.1688.F32.TF32 R128, R8.reuse, R38, R128 ;  /* 0x000000260880723c */ /* 0x040ff00000081080 */
[C---:B------:R-:W-:Y:S08]  /*51350*/  HMMA.1688.F32.TF32 R120, R8.reuse, R46, R120 ;  /* 0x0000002e0878723c */ /* 0x040ff00000081078 */
[C---:B------:R-:W-:Y:S08]  /*51360*/  HMMA.1688.F32.TF32 R116, R8.reuse, R50, R116 ;  /* 0x000000320874723c */ /* 0x040ff00000081074 */
[C---:B------:R-:W-:Y:S08]  /*51370*/  HMMA.1688.F32.TF32 R108, R8.reuse, R58, R108 ;  /* 0x0000003a086c723c */ /* 0x040ff0000008106c */
[C---:B------:R-:W-:Y:S08]  /*51380*/  HMMA.1688.F32.TF32 R104, R8.reuse, R62, R104 ;  /* 0x0000003e0868723c */ /* 0x040ff00000081068 */
[C---:B------:R-:W-:Y:S08]  /*51390*/  HMMA.1688.F32.TF32 R96, R8.reuse, R70, R96 ;  /* 0x000000460860723c */ /* 0x040ff00000081060 */
[----:B------:R-:W-:Y:S08]  /*513a0*/  HMMA.1688.F32.TF32 R92, R8, R74, R92 ;  /* 0x0000004a085c723c */ /* 0x000ff0000008105c */
[----:B-1----:R-:W-:Y:S08]  /*513b0*/  HMMA.1688.F32.TF32 R172, R12, R18, R88 ;  /* 0x000000120cac723c */ /* 0x002ff00000081058 */
[C---:B---3--:R-:W-:Y:S08]  /*513c0*/  HMMA.1688.F32.TF32 R4, R8.reuse, R30, R220 ;  /* 0x0000001e0804723c */ /* 0x048ff000000810dc */
[C---:B--2---:R-:W-:Y:S08]  /*513d0*/  HMMA.1688.F32.TF32 R208, R8.reuse, R18, R208 ;  /* 0x0000001208d0723c */ /* 0x044ff000000810d0 */
[C---:B----4-:R-:W-:Y:S08]  /*513e0*/  HMMA.1688.F32.TF32 R132, R8.reuse, R22, R212 ;  /* 0x000000160884723c */ /* 0x050ff000000810d4 */
[C---:B------:R-:W-:Y:S07]  /*513f0*/  HMMA.1688.F32.TF32 R136, R8.reuse, R26, R216 ;  /* 0x0000001a0888723c */ /* 0x040fee00000810d8 */
[----:B------:R-:W-:Y:S04]  /*51400*/  STL.64 [R1+0x2188], R208 ;  /* 0x002188d001007387 */ /* 0x000fe80000100a00 */
[----:B------:R-:W-:Y:S04]  /*51410*/  STL.64 [R1+0x2180], R210 ;  /* 0x002180d201007387 */ /* 0x000fe80000100a00 */
[----:B------:R-:W-:Y:S04]  /*51420*/  STL.64 [R1+0x190], R132 ;  /* 0x0001908401007387 */ /* 0x000fe80000100a00 */
[----:B------:R1:W-:Y:S04]  /*51430*/  STL.64 [R1+0x198], R134 ;  /* 0x0001988601007387 */ /* 0x0003e80000100a00 */
[----:B------:R-:W-:Y:S04]  /*51440*/  STL.64 [R1+0x120], R136 ;  /* 0x0001208801007387 */ /* 0x000fe80000100a00 */
[----:B------:R-:W-:Y:S01]  /*51450*/  STL.64 [R1+0x128], R138 ;  /* 0x0001288a01007387 */ /* 0x000fe20000100a00 */
[C---:B-1----:R-:W-:Y:S03]  /*51460*/  HMMA.1688.F32.TF32 R132, R8.reuse, R34, R224 ;  /* 0x000000220884723c */ /* 0x042fe600000810e0 */
[----:B------:R-:W-:Y:S04]  /*51470*/  STL.64 [R1+0x180], R4 ;  /* 0x0001800401007387 */ /* 0x000fe80000100a00 */
[----:B------:R1:W-:Y:S02]  /*51480*/  STL.64 [R1+0x188], R6 ;  /* 0x0001880601007387 */ /* 0x0003e40000100a00 */
[C---:B-1----:R-:W-:Y:S11]  /*51490*/  HMMA.1688.F32.TF32 R4, R8.reuse, R42, R124 ;  /* 0x0000002a0804723c */ /* 0x042ff6000008107c */
[----:B------:R-:W-:Y:S03]  /*514a0*/  @!UPT UIADD3 URZ, URZ, URZ, URZ ;  /* 0x0000003f3f3ff290 */ /* 0x000fe6000fffe03f */
[----:B------:R-:W-:Y:S04]  /*514b0*/  STL.64 [R1+0x110], R132 ;  /* 0x0001108401007387 */ /* 0x000fe80000100a00 */
[----:B------:R-:W-:Y:S04]  /*514c0*/  STL.64 [R1+0x118], R134 ;  /* 0x0001188601007387 */ /* 0x000fe80000100a00 */
[----:B------:R-:W-:Y:S04]  /*514d0*/  STL.64 [R1+0x260], R128 ;  /* 0x0002608001007387 */ /* 0x000fe80000100a00 */
[----:B------:R-:W-:Y:S04]  /*514e0*/  STL.64 [R1+0x268], R130 ;  /* 0x0002688201007387 */ /* 0x000fe80000100a00 */
        /* <DEDUP_REMOVED lines=16> */
[----:B-1----:R-:W-:Y:S02]  /*515f0*/  HMMA.1688.F32.TF32 R4, R8, R78, R84 ;  /* 0x0000004e0804723c */ /* 0x002fe40000081054 */
[----:B------:R-:W-:Y:S04]  /*51600*/  STL.64 [R1+0x1130], R96 ;  /* 0x0011306001007387 */ /* 0x000fe80000100a00 */
[----:B------:R-:W-:Y:S04]  /*51610*/  STL.64 [R1+0x1138], R98 ;  /* 0x0011386201007387 */ /* 0x000fe80000100a00 */
[----:B------:R-:W-:Y:S04]  /*51620*/  STL.64 [R1+0x1120], R92 ;  /* 0x0011205c01007387 */ /* 0x000fe80000100a00 */
[----:B------:R-:W-:Y:S01]  /*51630*/  STL.64 [R1+0x1128], R94 ;  /* 0x0011285e01007387 */ /* 0x000fe20000100a00 */
[C---:B------:R-:W-:Y:S03]  /*51640*/  HMMA.1688.F32.TF32 R8, R12.reuse, R26, R236 ;  /* 0x0000001a0c08723c */ /* 0x040fe600000810ec */
[----:B------:R-:W-:Y:S04]  /*51650*/  LDS R84, [R3+0x1c200] ;  /* 0x01c2000003547984 */ /* 0x000fe80000000800 */
[----:B------:R-:W-:Y:S04]  /*51660*/  LDS R86, [R3+0x1e200] ;  /* 0x01e2000003567984 */ /* 0x000fe80000000800 */
[----:B------:R-:W-:Y:S04]  /*51670*/  STL.64 [R1+0x1100], R4 ;  /* 0x0011000401007387 */ /* 0x000fe80000100a00 */
[----:B------:R1:W-:Y:S04]  /*51680*/  STL.64 [R1+0x1108], R6 ;  /* 0x0011080601007387 */ /* 0x0003e80000100a00 */
[----:B------:R-:W-:Y:S04]  /*51690*/  LDS R85, [R240+0x1c200] ;  /* 0x01c20000f0557984 */ /* 0x000fe80000000800 */
[----:B------:R-:W2:Y:S01]  /*516a0*/  LDS R87, [R240+0x1e200] ;  /* 0x01e20000f0577984 */ /* 0x000ea20000000800 */
[C---:B-1----:R-:W-:Y:S03]  /*516b0*/  HMMA.1688.F32.TF32 R4, R12.reuse, R22, R80 ;  /* 0x000000160c04723c */ /* 0x042fe60000081050 */
[----:B------:R-:W-:Y:S04]  /*516c0*/  STL.64 [R1+0x2198], R172 ;  /* 0x002198ac01007387 */ /* 0x000fe80000100a00 */
[----:B------:R-:W-:Y:S01]  /*516d0*/  STL.64 [R1+0x2190], R174 ;  /* 0x002190ae01007387 */ /* 0x000fe20000100a00 */
[C---:B------:R-:W-:Y:S11]  /*516e0*/  HMMA.1688.F32.TF32 R80, R12.reuse, R30, R244 ;  /* 0x0000001e0c50723c */ /* 0x040ff600000810f4 */
[----:B------:R-:W-:Y:S04]  /*516f0*/  @!UPT UIADD3 URZ, URZ, URZ, URZ ;  /* 0x0000003f3f3ff290 */ /* 0x000fe8000fffe03f */
[----:B------:R-:W-:Y:S04]  /*51700*/  STL.64 [R1+0x21a8], R4 ;  /* 0x0021a80401007387 */ /* 0x000fe80000100a00 */
[----:B------:R1:W-:Y:S04]  /*51710*/  STL.64 [R1+0x21a0], R6 ;  /* 0x0021a00601007387 */ /* 0x0003e80000100a00 */
[----:B------:R-:W-:Y:S04]  /*51720*/  STL.64 [R1+0x21b8], R8 ;  /* 0x0021b80801007387 */ /* 0x000fe80000100a00 */
[----:B------:R3:W-:Y:S01]  /*51730*/  STL.64 [R1+0x21b0], R10 ;  /* 0x0021b00a01007387 */ /* 0x0007e20000100a00 */
[C---:B-1----:R-:W-:Y:S08]  /*51740*/  HMMA.1688.F32.TF32 R4, R12.reuse, R38, R232 ;  /* 0x000000260c04723c */ /* 0x042ff000000810e8 */
[C---:B---3--:R-:W-:Y:S01]  /*51750*/  HMMA.1688.F32.TF32 R8, R12.reuse, R34, R248 ;  /* 0x000000220c08723c */ /* 0x048fe200000810f8 */
[----:B------:R1:W-:Y:S04]  /*51760*/  STL.64 [R1+0xe0], R80 ;  /* 0x0000e05001007387 */ /* 0x0003e80000100a00 */
[----:B------:R3:W-:Y:S04]  /*51770*/  STL.64 [R1+0xe8], R82 ;  /* 0x0000e85201007387 */ /* 0x0007e80000100a00 */
[----:B------:R-:W4:Y:S11]  /*51780*/  LDL.LU R248, [R1+0xf70] ;  /* 0x000f700001f87983 */ /* 0x000f360000300800 */
[----:B------:R-:W-:Y:S03]  /*51790*/  @!UPT UIADD3 URZ, URZ, URZ, URZ ;  /* 0x0000003f3f3ff290 */ /* 0x000fe6000fffe03f */
        /* <DEDUP_REMOVED lines=91> */
[C---:B------:R-:W-:Y:S07]  /*51d50*/  HMMA.1688.F32.TF32 R8, R12.reuse, R50, R140 ;  /* 0x000000320c08723c */ /* 0x040fee000008108c */
[----:B------:R-:W-:Y:S04]  /*51d60*/  STL.64 [R1+0x290], R4 ;  /* 0x0002900401007387 */ /* 0x000fe80000100a00 */
[----:B------:R1:W-:Y:S02]  /*51d70*/  STL.64 [R1+0x298], R6 ;  /* 0x0002980601007387 */ /* 0x0003e40000100a00 */
[C---:B-1----:R-:W-:Y:S02]  /*51d80*/  HMMA.1688.F32.TF32 R4, R12.reuse, R54, R136 ;  /* 0x000000360c04723c */ /* 0x042fe40000081088 */
[----:B------:R-:W-:Y:S04]  /*51d90*/  STL.64 [R1+0x1080], R144 ;  /* 0x0010809001007387 */ /* 0x000fe80000100a00 */
[----:B------:R-:W-:Y:S04]  /*51da0*/  STL.64 [R1+0x1088], R146 ;  /* 0x0010889201007387 */ /* 0x000fe80000100a00 */
[----:B------:R-:W-:Y:S04]  /*51db0*/  STL.64 [R1+0x1070], R8 ;  /* 0x0010700801007387 */ /* 0x000fe80000100a00 */
[----:B------:R1:W-:Y:S09]  /*51dc0*/  STL.64 [R1+0x1078], R10 ;  /* 0x0010780a01007387 */ /* 0x0003f20000100a00 */
[----:B------:R-:W-:Y:S01]  /*51dd0*/  STL.64 [R1+0x1060], R4 ;  /* 0x0010600401007387 */ /* 0x000fe20000100a00 */
[C---:B-1----:R-:W-:Y:S03]  /*51de0*/  HMMA.1688.F32.TF32 R8, R12.reuse, R62, R128 ;  /* 0x0000003e0c08723c */ /* 0x042fe60000081080 */
[----:B------:R1:W-:Y:S05]  /*51df0*/  STL.64 [R1+0x1068], R6 ;  /* 0x0010680601007387 */ /* 0x0003ea0000100a00 */
[C---:B-1----:R-:W-:Y:S01]  /*51e00*/  HMMA.1688.F32.TF32 R4, R12.reuse, R66, R124 ;  /* 0x000000420c04723c */ /* 0x042fe2000008107c */
[----:B------:R-:W-:Y:S04]  /*51e10*/  STL.64 [R1+0x1050], R132 ;  /* 0x0010508401007387 */ /* 0x000fe80000100a00 */
[----:B------:R-:W-:Y:S10]  /*51e20*/  STL.64 [R1+0x1058], R134 ;  /* 0x0010588601007387 */ /* 0x000ff40000100a00 */
[----:B------:R-:W-:Y:S04]  /*51e30*/  STL.64 [R1+0x1040], R8 ;  /* 0x0010400801007387 */ /* 0x000fe80000100a00 */
[----:B------:R1:W-:Y:S04]  /*51e40*/  STL.64 [R1+0x1048], R10 ;  /* 0x0010480a01007387 */ /* 0x0003e80000100a00 */
[----:B------:R-:W-:Y:S01]  /*51e50*/  STL.64 [R1+0x1030], R4 ;  /* 0x0010300401007387 */ /* 0x000fe20000100a00 */
[C---:B-1----:R-:W-:Y:S03]  /*51e60*/  HMMA.1688.F32.TF32 R8, R12.reuse, R74, R116 ;  /* 0x0000004a0c08723c */ /* 0x042fe60000081074 */
[----:B------:R1:W-:Y:S05]  /*51e70*/  STL.64 [R1+0x1038], R6 ;  /* 0x0010380601007387 */ /* 0x0003ea0000100a00 */
[----:B-1----:R-:W-:Y:S01]  /*51e80*/  HMMA.1688.F32.TF32 R4, R12, R78, R92 ;  /* 0x0000004e0c04723c */ /* 0x002fe2000008105c */
[----:B------:R-:W-:Y:S04]  /*51e90*/  STL.64 [R1+0x1020], R120 ;  /* 0x0010207801007387 */ /* 0x000fe80000100a00 */
[----:B------:R-:W-:Y:S03]  /*51ea0*/  STL.64 [R1+0x1028], R122 ;  /* 0x0010287a01007387 */ /* 0x000fe60000100a00 */
[C---:B------:R-:W-:Y:S07]  /*51eb0*/  HMMA.1688.F32.TF32 R168, R84.reuse, R18, R112 ;  /* 0x0000001254a8723c */ /* 0x040fee0000081070 */
[----:B------:R-:W-:Y:S04]  /*51ec0*/  STL.64 [R1+0x1010], R8 ;  /* 0x0010100801007387 */ /* 0x000fe80000100a00 */
[----:B------:R1:W-:Y:S01]  /*51ed0*/  STL.64 [R1+0x1018], R10 ;  /* 0x0010180a01007387 */ /* 0x0003e20000100a00 */
[C---:B------:R-:W-:Y:S03]  /*51ee0*/  HMMA.1688.F32.TF32 R12, R84.reuse, R22, R108 ;  /* 0x00000016540c723c */ /* 0x040fe6000008106c */
[----:B------:R-:W-:Y:S04]  /*51ef0*/  LDS R92, [R3+0x1c280] ;  /* 0x01c28000035c7984 */ /* 0x000fe80000000800 */
[----:B------:R-:W-:Y:S01]  /*51f00*/  LDS R94, [R3+0x1e280] ;  /* 0x01e28000035e7984 */ /* 0x000fe20000000800 */
[C---:B---3--:R-:W-:Y:S03]  /*51f10*/  HMMA.1688.F32.TF32 R80, R84.reuse, R26, R80 ;  /* 0x0000001a5450723c */ /* 0x048fe60000081050 */
[----:B------:R-:W-:Y:S04]  /*51f20*/  STL.64 [R1+0x1000], R4 ;  /* 0x0010000401007387 */ /* 0x000fe80000100a00 */
[----:B------:R2:W-:Y:S01]  /*51f30*/  STL.64 [R1+0x1008], R6 ;  /* 0x0010080601007387 */ /* 0x0005e20000100a00 */
[C---:B-1----:R-:W-:Y:S03]  /*51f40*/  HMMA.1688.F32.TF32 R8, R84.reuse, R30, R104 ;  /* 0x0000001e5408723c */ /* 0x042fe60000081068 */
[----:B------:R-:W-:Y:S04]  /*51f50*/  LDS R93, [R240+0x1c280] ;  /* 0x01c28000f05d7984 */ /* 0x000fe80000000800 */
[----:B------:R-:W1:Y:S01]  /*51f60*/  LDS R95, [R240+0x1e280] ;  /* 0x01e28000f05f7984 */ /* 0x000e620000000800 */
[C---:B--2---:R-:W-:Y:S03]  /*51f70*/  HMMA.1688.F32.TF32 R4, R84.reuse, R34, R100 ;  /* 0x000000225404723c */ /* 0x044fe60000081064 */
[----:B------:R-:W-:Y:S04]  /*51f80*/  STL.64 [R1+0x21c8], R168 ;  /* 0x0021c8a801007387 */ /* 0x000fe80000100a00 */
[----:B------:R-:W-:Y:S04]  /*51f90*/  STL.64 [R1+0x21c0], R170 ;  /* 0x0021c0aa01007387 */ /* 0x000fe80000100a00 */
[----:B------:R-:W-:Y:S04]  /*51fa0*/  STL.64 [R1+0x21d8], R12 ;  /* 0x0021d80c01007387 */ /* 0x000fe80000100a00 */
[----:B------:R2:W-:Y:S04]  /*51fb0*/  STL.64 [R1+0x21d0], R14 ;  /* 0x0021d00e01007387 */ /* 0x0005e80000100a00 */
[----:B------:R-:W-:Y:S04]  /*51fc0*/  STL.64 [R1+0x21e8], R80 ;  /* 0x0021e85001007387 */ /* 0x000fe80000100a00 */
[----:B------:R-:W-:Y:S01]  /*51fd0*/  STL.64 [R1+0x21e0], R82 ;  /* 0x0021e05201007387 */ /* 0x000fe20000100a00 */
[C---:B--2---:R-:W-:Y:S03]  /*51fe0*/  HMMA.1688.F32.TF32 R12, R84.reuse, R38, R96 ;  /* 0x00000026540c723c */ /* 0x044fe60000081060 */
        /* <DEDUP_REMOVED lines=114> */
[----:B---3--:R-:W-:Y:S01]  /*52710*/  HMMA.1688.F32.TF32 R4, R84, R78, R96 ;  /* 0x0000004e5404723c */ /* 0x008fe20000081060 */
[----:B------:R-:W-:Y:S04]  /*52720*/  STL.64 [R1+0xf40], R12 ;  /* 0x000f400c01007387 */ /* 0x000fe80000100a00 */
[----:B------:R-:W-:Y:S03]  /*52730*/  STL.64 [R1+0xf48], R14 ;  /* 0x000f480e01007387 */ /* 0x000fe60000100a00 */
[C---:B-1----:R-:W-:Y:S01]  /*52740*/  HMMA.1688.F32.TF32 R164, R92.reuse, R18, R140 ;  /* 0x000000125ca4723c */ /* 0x042fe2000008108c */
[----:B------:R-:W-:Y:S04]  /*52750*/  LDS R96, [R3+0x1c300] ;  /* 0x01c3000003607984 */ /* 0x000fe80000000800 */
[----:B------:R-:W-:Y:S03]  /*52760*/  LDS R98, [R3+0x1e300] ;  /* 0x01e3000003627984 */ /* 0x000fe60000000800 */
[C---:B------:R-:W-:Y:S01]  /*52770*/  HMMA.1688.F32.TF32 R84, R92.reuse, R22, R136 ;  /* 0x000000165c54723c */ /* 0x040fe20000081088 */
[----:B------:R-:W-:Y:S04]  /*52780*/  STL.64 [R1+0xf30], R8 ;  /* 0x000f300801007387 */ /* 0x000fe80000100a00 */
[----:B------:R-:W-:Y:S03]  /*52790*/  STL.64 [R1+0xf38], R10 ;  /* 0x000f380a01007387 */ /* 0x000fe60000100a00 */
[C---:B------:R-:W-:Y:S01]  /*527a0*/  HMMA.1688.F32.TF32 R88, R92.reuse, R26, R88 ;  /* 0x0000001a5c58723c */ /* 0x040fe20000081058 */
[----:B------:R-:W-:Y:S04]  /*527b0*/  STL.64 [R1+0xf20], R4 ;  /* 0x000f200401007387 */ /* 0x000fe80000100a00 */
[----:B------:R1:W-:Y:S04]  /*527c0*/  STL.64 [R1+0xf28], R6 ;  /* 0x000f280601007387 */ /* 0x0003e80000100a00 */
[----:B------:R-:W-:Y:S04]  /*527d0*/  LDS R97, [R240+0x1c300] ;  /* 0x01c30000f0617984 */ /* 0x000fe80000000800 */
[----:B------:R-:W2:Y:S01]  /*527e0*/  LDS R99, [R240+0x1e300] ;  /* 0x01e30000f0637984 */ /* 0x000ea20000000800 */
[C---:B-1----:R-:W-:Y:S03]  /*527f0*/  HMMA.1688.F32.TF32 R4, R92.reuse, R30, R132 ;  /* 0x0000001e5c04723c */ /* 0x042fe60000081084 */
        /* <DEDUP_REMOVED lines=27> */
[----:B------:R1:W-:Y:S04]  /*529b0*/  STL.64 [R1+0xe78], R6 ;  /* 0x000e780601007387 */ /* 0x0003e80000100a00 */
[----:B------:R-:W-:Y:S04]  /*529c0*/  LDS R100, [R3+0x1c380] ;  /* 0x01c3800003647984 */ /* 0x000fe80000000800 */
[----:B------:R-:W-:Y:S01]  /*529d0*/  LDS R102, [R3+0x1e380] ;  /* 0x01e3800003667984 */ /* 0x000fe20000000800 */
[C---:B-1----:R-:W-:Y:S05]  /*529e0*/  HMMA.1688.F32.TF32 R4, R92.reuse, R66, R236 ;  /* 0x000000425c04723c */ /* 0x042fea00000810ec */
[----:B------:R-:W-:Y:S04]  /*529f0*/  STL.64 [R1+0xe60], R12 ;  /* 0x000e600c01007387 */ /* 0x000fe80000100a00 */
[----:B------:R1:W-:Y:S04]  /*52a00*/  STL.64 [R1+0xe68], R14 ;  /* 0x000e680e01007387 */ /* 0x0003e80000100a00 */
[----:B------:R-:W-:Y:S04]  /*52a10*/  STL.64 [R1+0xf00], R8 ;  /* 0x000f000801007387 */ /* 0x000fe80000100a00 */
[----:B------:R3:W-:Y:S01]  /*52a20*/  STL.64 [R1+0xf08], R10 ;  /* 0x000f080a01007387 */ /* 0x0007e20000100a00 */
[C---:B-1----:R-:W-:Y:S03]  /*52a30*/  HMMA.1688.F32.TF32 R12, R92.reuse, R70, R244 ;  /* 0x000000465c0c723c */ /* 0x042fe600000810f4 */
[----:B------:R-:W-:Y:S04]  /*52a40*/  LDS R101, [R240+0x1c380] ;  /* 0x01c38000f0657984 */ /* 0x000fe80000000800 */
[----:B------:R-:W1:Y:S01]  /*52a50*/  LDS R103, [R240+0x1e380] ;  /* 0x01e38000f0677984 */ /* 0x000e620000000800 */
[C---:B---3--:R-:W-:Y:S03]  /*52a60*/  HMMA.1688.F32.TF32 R8, R92.reuse, R74, R248 ;  /* 0x0000004a5c08723c */ /* 0x048fe600000810f8 */
[----:B------:R-:W-:Y:S04]  /*52a70*/  STL.64 [R1+0xee0], R4 ;  /* 0x000ee00401007387 */ /* 0x000fe80000100a00 */
[----:B------:R3:W-:Y:S02]  /*52a80*/  STL.64 [R1+0xee8], R6 ;  /* 0x000ee80601007387 */ /* 0x0007e40000100a00 */
[----:B---3--:R-:W-:Y:S06]  /*52a90*/  HMMA.1688.F32.TF32 R4, R92, R78, R232 ;  /* 0x0000004e5c04723c */ /* 0x008fec00000810e8 */
        /* <DEDUP_REMOVED lines=90> */
[----:B------:R-:W-:Y:S04]  /*53040*/  STL.64 [R1+0x60], R4 ;  /* 0x0000600401007387 */ /* 0x000fe80000100a00 */
[----:B------:R2:W-:Y:S02]  /*53050*/  STL.64 [R1+0x68], R6 ;  /* 0x0000680601007387 */ /* 0x0005e40000100a00 */
[C---:B--2---:R-:W-:Y:S08]  /*53060*/  HMMA.1688.F32.TF32 R4, R96.reuse, R42, R132 ;  /* 0x0000002a6004723c */ /* 0x044ff00000081084 */
[----:B------:R-:W-:Y:S04]  /*53070*/  STL.64 [R1+0x150], R12 ;  /* 0x0001500c01007387 */ /* 0x000fe80000100a00 */
[----:B------:R2:W-:Y:S04]  /*53080*/  STL.64 [R1+0x158], R14 ;  /* 0x0001580e01007387 */ /* 0x0005e80000100a00 */
[----:B------:R-:W-:Y:S04]  /*53090*/  STL.64 [R1+0x220], R8 ;  /* 0x0002200801007387 */ /* 0x000fe80000100a00 */
[----:B------:R3:W-:Y:S01]  /*530a0*/  STL.64 [R1+0x228], R10 ;  /* 0x0002280a01007387 */ /* 0x0007e20000100a00 */
[C---:B--2---:R-:W-:Y:S03]  /*530b0*/  HMMA.1688.F32.TF32 R12, R96.reuse, R46, R128 ;  /* 0x0000002e600c723c */ /* 0x044fe60000081080 */
[----:B------:R-:W-:Y:S05]  /*530c0*/  STL.64 [R1+0x320], R4 ;  /* 0x0003200401007387 */ /* 0x000fea0000100a00 */
[C---:B---3--:R-:W-:Y:S01]  /*530d0*/  HMMA.1688.F32.TF32 R8, R96.reuse, R50, R124 ;  /* 0x000000326008723c */ /* 0x048fe2000008107c */
[----:B------:R2:W-:Y:S07]  /*530e0*/  STL.64 [R1+0x328], R6 ;  /* 0x0003280601007387 */ /* 0x0005ee0000100a00 */
[C---:B--2---:R-:W-:Y:S07]  /*530f0*/  HMMA.1688.F32.TF32 R4, R96.reuse, R54, R120 ;  /* 0x000000366004723c */ /* 0x044fee0000081078 */
        /* <DEDUP_REMOVED lines=14> */
[----:B------:R-:W-:Y:S04]  /*531e0*/  LDS R108, [R3+0x1c400] ;  /* 0x01c40000036c7984 */ /* 0x000fe80000000800 */
[----:B------:R-:W-:Y:S01]  /*531f0*/  LDS R110, [R3+0x1e400] ;  /* 0x01e40000036e7984 */ /* 0x000fe20000000800 */
[----:B---3--:R-:W-:Y:S03]  /*53200*/  HMMA.1688.F32.TF32 R8, R96, R74, R236 ;  /* 0x0000004a6008723c */ /* 0x008fe600000810ec */
[----:B------:R-:W-:Y:S04]  /*53210*/  STL.64 [R1+0xde0], R4 ;  /* 0x000de00401007387 */ /* 0x000fe80000100a00 */
[----:B------:R2:W-:Y:S01]  /*53220*/  STL.64 [R1+0xde8], R6 ;  /* 0x000de80601007387 */ /* 0x0005e20000100a00 */
[----:B-1----:R-:W-:Y:S03]  /*53230*/  HMMA.1688.F32.TF32 R156, R100, R18, R248 ;  /* 0x00000012649c723c */ /* 0x002fe600000810f8 */
[----:B------:R-:W-:Y:S04]  /*53240*/  LDS R109, [R240+0x1c400] ;  /* 0x01c40000f06d7984 */ /* 0x000fe80000000800 */
[----:B------:R-:W1:Y:S01]  /*53250*/  LDS R111, [R240+0x1e400] ;  /* 0x01e40000f06f7984 */ /* 0x000e620000000800 */
[----:B--2---:R-:W-:Y:S03]  /*53260*/  HMMA.1688.F32.TF32 R4, R96, R78, R244 ;  /* 0x0000004e6004723c */ /* 0x004fe600000810f4 */
[----:B------:R-:W-:Y:S04]  /*53270*/  STL.64 [R1+0xdd0], R12 ;  /* 0x000dd00c01007387 */ /* 0x000fe80000100a00 */
[----:B------:R-:W-:Y:S04]  /*53280*/  STL.64 [R1+0xdd8], R14 ;  /* 0x000dd80e01007387 */ /* 0x000fe80000100a00 */
[----:B------:R-:W-:Y:S04]  /*53290*/  STL.64 [R1+0xdc0], R8 ;  /* 0x000dc00801007387 */ /* 0x000fe80000100a00 */
[----:B------:R-:W-:Y:S08]  /*532a0*/  STL.64 [R1+0xdc8], R10 ;  /* 0x000dc80a01007387 */ /* 0x000ff00000100a00 */
        /* <DEDUP_REMOVED lines=91> */
[C---:B--2---:R-:W-:Y:S08]  /*53860*/  HMMA.1688.F32.TF32 R4, R100.reuse, R30, R184 ;  /* 0x0000001e6404723c */ /* 0x044ff000000810b8 */
[C---:B---3--:R-:W-:Y:S08]  /*53870*/  HMMA.1688.F32.TF32 R8, R100.reuse, R26, R188 ;  /* 0x0000001a6408723c */ /* 0x048ff000000810bc */
[C---:B------:R-:W-:Y:S11]  /*53880*/  HMMA.1688.F32.TF32 R12, R100.reuse, R34, R180 ;  /* 0x00000022640c723c */ /* 0x040ff600000810b4 */
[----:B------:R-:W-:Y:S04]  /*53890*/  @!UPT UIADD3 URZ, URZ, URZ, URZ ;  /* 0x0000003f3f3ff290 */ /* 0x000fe8000fffe03f */
[----:B------:R-:W-:Y:S04]  /*538a0*/  STL.64 [R1+0x50], R8 ;  /* 0x0000500801007387 */ /* 0x000fe80000100a00 */
[----:B------:R2:W-:Y:S04]  /*538b0*/  STL.64 [R1+0x58], R10 ;  /* 0x0000580a01007387 */ /* 0x0005e80000100a00 */
[----:B------:R-:W-:Y:S04]  /*538c0*/  STL.64 [R1+0x40], R4 ;  /* 0x0000400401007387 */ /* 0x000fe80000100a00 */
[----:B------:R4:W-:Y:S01]  /*538d0*/  STL.64 [R1+0x48], R6 ;  /* 0x0000480601007387 */ /* 0x0009e20000100a00 */
[C---:B--2---:R-:W-:Y:S08]  /*538e0*/  HMMA.1688.F32.TF32 R8, R100.reuse, R38, R176 ;  /* 0x000000266408723c */ /* 0x044ff000000810b0 */
[C---:B----4-:R-:W-:Y:S01]  /*538f0*/  HMMA.1688.F32.TF32 R4, R100.reuse, R42, R152 ;  /* 0x0000002a6404723c */ /* 0x050fe20000081098 */
        /* <DEDUP_REMOVED lines=10> */
[----:B------:R2:W-:Y:S08]  /*539a0*/  STL.64 [R1+0x438], R14 ;  /* 0x0004380e01007387 */ /* 0x0005f00000100a00 */
        /* <DEDUP_REMOVED lines=15> */
[----:B---3--:R-:W-:Y:S03]  /*53aa0*/  HMMA.1688.F32.TF32 R4, R100, R78, R116 ;  /* 0x0000004e6404723c */ /* 0x008fe60000081074 */
[----:B------:R-:W-:Y:S04]  /*53ab0*/  STL.64 [R1+0xd20], R12 ;  /* 0x000d200c01007387 */ /* 0x000fe80000100a00 */
[----:B------:R-:W-:Y:S01]  /*53ac0*/  STL.64 [R1+0xd28], R14 ;  /* 0x000d280e01007387 */ /* 0x000fe20000100a00 */
[C---:B-1----:R-:W-:Y:S03]  /*53ad0*/  HMMA.1688.F32.TF32 R104, R108.reuse, R18, R104 ;  /* 0x000000126c68723c */ /* 0x042fe60000081068 */
[----:B------:R-:W-:Y:S04]  /*53ae0*/  LDS R116, [R3+0x1c480] ;  /* 0x01c4800003747984 */ /* 0x000fe80000000800 */
[----:B------:R-:W-:Y:S01]  /*53af0*/  LDS R118, [R3+0x1e480] ;  /* 0x01e4800003767984 */ /* 0x000fe20000000800 */
[C---:B------:R-:W-:Y:S03]  /*53b00*/  HMMA.1688.F32.TF32 R100, R108.reuse, R22, R120 ;  /* 0x000000166c64723c */ /* 0x040fe60000081078 */
[----:B------:R-:W-:Y:S04]  /*53b10*/  STL.64 [R1+0xd00], R8 ;  /* 0x000d000801007387 */ /* 0x000fe80000100a00 */
[----:B------:R1:W-:Y:S04]  /*53b20*/  STL.64 [R1+0xd08], R10 ;  /* 0x000d080a01007387 */ /* 0x0003e80000100a00 */
[----:B------:R-:W-:Y:S04]  /*53b30*/  STL.64 [R1+0xcf0], R4 ;  /* 0x000cf00401007387 */ /* 0x000fe80000100a00 */
[----:B------:R2:W-:Y:S01]  /*53b40*/  STL.64 [R1+0xcf8], R6 ;  /* 0x000cf80601007387 */ /* 0x0005e20000100a00 */
[C---:B-1----:R-:W-:Y:S03]  /*53b50*/  HMMA.1688.F32.TF32 R8, R108.reuse, R26, R112 ;  /* 0x0000001a6c08723c */ /* 0x042fe60000081070 */
[----:B------:R-:W-:Y:S04]  /*53b60*/  LDS R117, [R240+0x1c480] ;  /* 0x01c48000f0757984 */ /* 0x000fe80000000800 */
[----:B------:R-:W1:Y:S01]  /*53b70*/  LDS R119, [R240+0x1e480] ;  /* 0x01e48000f0777984 */ /* 0x000e620000000800 */
[C---:B--2---:R-:W-:Y:S03]  /*53b80*/  HMMA.1688.F32.TF32 R4, R108.reuse, R30, R236 ;  /* 0x0000001e6c04723c */ /* 0x044fe600000810ec */
[----:B------:R-:W-:Y:S04]  /*53b90*/  STL.64 [R1+0x2278], R104 ;  /* 0x0022786801007387 */ /* 0x000fe80000100a00 */
        /* <DEDUP_REMOVED lines=131> */
[----:B------:R-:W-:Y:S03]  /*543d0*/  LDS R126, [R3+0x1e500] ;  /* 0x01e50000037e7984 */ /* 0x000fe60000000800 */
[C---:B-1----:R-:W-:Y:S01]  /*543e0*/  HMMA.1688.F32.TF32 R112, R116.reuse, R18, R112 ;  /* 0x000000127470723c */ /* 0x042fe20000081070 */
[----:B------:R-:W-:Y:S04]  /*543f0*/  STL.64 [R1+0xcb0], R12 ;  /* 0x000cb00c01007387 */ /* 0x000fe80000100a00 */
[----:B------:R1:W-:Y:S03]  /*54400*/  STL.64 [R1+0xcb8], R14 ;  /* 0x000cb80e01007387 */ /* 0x0003e60000100a00 */
[C---:B------:R-:W-:Y:S01]  /*54410*/  HMMA.1688.F32.TF32 R108, R116.reuse, R22, R152 ;  /* 0x00000016746c723c */ /* 0x040fe20000081098 */
[----:B------:R-:W-:Y:S04]  /*54420*/  STL.64 [R1+0xca0], R8 ;  /* 0x000ca00801007387 */ /* 0x000fe80000100a00 */
[----:B------:R2:W-:Y:S03]  /*54430*/  STL.64 [R1+0xca8], R10 ;  /* 0x000ca80a01007387 */ /* 0x0005e60000100a00 */
[C---:B-1----:R-:W-:Y:S01]  /*54440*/  HMMA.1688.F32.TF32 R12, R116.reuse, R26, R148 ;  /* 0x0000001a740c723c */ /* 0x042fe20000081094 */
[----:B------:R-:W-:Y:S04]  /*54450*/  STL.64 [R1+0xc90], R4 ;  /* 0x000c900401007387 */ /* 0x000fe80000100a00 */
[----:B------:R1:W-:Y:S03]  /*54460*/  STL.64 [R1+0xc98], R6 ;  /* 0x000c980601007387 */ /* 0x0003e60000100a00 */
[C---:B--2---:R-:W-:Y:S01]  /*54470*/  HMMA.1688.F32.TF32 R8, R116.reuse, R30, R144 ;  /* 0x0000001e7408723c */ /* 0x044fe20000081090 */
[----:B------:R-:W-:Y:S04]  /*54480*/  LDS R125, [R240+0x1c500] ;  /* 0x01c50000f07d7984 */ /* 0x000fe80000000800 */
[----:B------:R-:W2:Y:S03]  /*54490*/  LDS R127, [R240+0x1e500] ;  /* 0x01e50000f07f7984 */ /* 0x000ea60000000800 */
[C---:B-1----:R-:W-:Y:S01]  /*544a0*/  HMMA.1688.F32.TF32 R4, R116.reuse, R34, R228 ;  /* 0x000000227404723c */ /* 0x042fe200000810e4 */
[----:B------:R-:W-:Y:S04]  /*544b0*/  STL.64 [R1+0x2298], R114 ;  /* 0x0022987201007387 */ /* 0x000fe80000100a00 */
[----:B------:R-:W-:Y:S04]  /*544c0*/  STL.64 [R1+0x2290], R112 ;  /* 0x0022907001007387 */ /* 0x000fe80000100a00 */
[----:B------:R-:W-:Y:S04]  /*544d0*/  STL.64 [R1+0x22a8], R110 ;  /* 0x0022a86e01007387 */ /* 0x000fe80000100a00 */
[----:B------:R-:W-:Y:S04]  /*544e0*/  STL.64 [R1+0x22a0], R108 ;  /* 0x0022a06c01007387 */ /* 0x000fe80000100a00 */
[----:B------:R-:W-:Y:S04]  /*544f0*/  STL.64 [R1+0x10], R12 ;  /* 0x0000100c01007387 */ /* 0x000fe80000100a00 */
[----:B------:R1:W-:Y:S04]  /*54500*/  STL.64 [R1+0x18], R14 ;  /* 0x0000180e01007387 */ /* 0x0003e80000100a00 */
[----:B------:R-:W-:Y:S04]  /*54510*/  STL.64 [R1], R8 ;  /* 0x0000000801007387 */ /* 0x000fe80000100a00 */
[----:B------:R3:W-:Y:S01]  /*54520*/  STL.64 [R1+0x8], R10 ;  /* 0x0000080a01007387 */ /* 0x0007e20000100a00 */
[C---:B-1----:R-:W-:Y:S03]  /*54530*/  HMMA.1688.F32.TF32 R12, R116.reuse, R38, R140 ;  /* 0x00000026740c723c */ /* 0x042fe6000008108c */
[----:B------:R-:W-:Y:S04]  /*54540*/  STL.64 [R1+0x1d0], R4 ;  /* 0x0001d00401007387 */ /* 0x000fe80000100a00 */
[----:B------:R1:W-:Y:S01]  /*54550*/  STL.64 [R1+0x1d8], R6 ;  /* 0x0001d80601007387 */ /* 0x0003e20000100a00 */
[C---:B---3--:R-:W-:Y:S08]  /*54560*/  HMMA.1688.F32.TF32 R8, R116.reuse, R42, R136 ;  /* 0x0000002a7408723c */ /* 0x048ff00000081088 */
        /* <DEDUP_REMOVED lines=101> */
[C---:B-1----:R-:W-:Y:S03]  /*54bc0*/  HMMA.1688.F32.TF32 R4, R116.reuse, R78, R132 ;  /* 0x0000004e7404723c */ /* 0x042fe60000081084 */
[----:B------:R-:W-:Y:S04]  /*54bd0*/  LDS R132, [R3+0x1c580] ;  /* 0x01c5800003847984 */ /* 0x000fe80000000800 */
[----:B------:R-:W-:Y:S04]  /*54be0*/  LDS R134, [R3+0x1e580] ;  /* 0x01e5800003867984 */ /* 0x000fe80000000800 */
[----:B------:R-:W-:Y:S04]  /*54bf0*/  LDS R133, [R240+0x1c580] ;  /* 0x01c58000f0857984 */ /* 0x000fe80000000800 */
[----:B------:R-:W1:Y:S01]  /*54c00*/  LDS R135, [R240+0x1e580] ;  /* 0x01e58000f0877984 */ /* 0x000e620000000800 */
[----:B--2---:R-:W-:Y:S03]  /*54c10*/  HMMA.1688.F32.TF32 R8, R116, R74, R140 ;  /* 0x0000004a7408723c */ /* 0x004fe6000008108c */
[----:B------:R-:W-:Y:S04]  /*54c20*/  LDS R140, [R3+0x1c600] ;  /* 0x01c60000038c7984 */ /* 0x000fe80000000800 */
[----:B------:R-:W-:Y:S04]  /*54c30*/  LDS R142, [R3+0x1e600] ;  /* 0x01e60000038e7984 */ /* 0x000fe80000000800 */
[----:B------:R-:W-:Y:S04]  /*54c40*/  LDS R141, [R240+0x1c600] ;  /* 0x01c60000f08d7984 */ /* 0x000fe80000000800 */
[----:B------:R-:W2:Y:S08]  /*54c50*/  LDS R143, [R240+0x1e600] ;  /* 0x01e60000f08f7984 */ /* 0x000eb00000000800 */
[----:B------:R-:W-:Y:S04]  /*54c60*/  STL.64 [R1+0xbe0], R8 ;  /* 0x000be00801007387 */ /* 0x000fe80000100a00 */
[----:B------:R1:W-:Y:S01]  /*54c70*/  STL.64 [R1+0xbe8], R10 ;  /* 0x000be80a01007387 */ /* 0x0003e20000100a00 */
[C---:B---3--:R-:W-:Y:S03]  /*54c80*/  HMMA.1688.F32.TF32 R120, R124.reuse, R18, R120 ;  /* 0x000000127c78723c */ /* 0x048fe60000081078 */
[----:B------:R-:W-:Y:S04]  /*54c90*/  STL.64 [R1+0xbb0], R4 ;  /* 0x000bb00401007387 */ /* 0x000fe80000100a00 */
[----:B------:R3:W-:Y:S01]  /*54ca0*/  STL.64 [R1+0xbb8], R6 ;  /* 0x000bb80601007387 */ /* 0x0007e20000100a00 */
[C---:B-1----:R-:W-:Y:S08]  /*54cb0*/  HMMA.1688.F32.TF32 R8, R124.reuse, R38, R188 ;  /* 0x000000267c08723c */ /* 0x042ff000000810bc */
[C---:B----4-:R-:W-:Y:S08]  /*54cc0*/  HMMA.1688.F32.TF32 R116, R124.reuse, R22, R196 ;  /* 0x000000167c74723c */ /* 0x050ff000000810c4 */
[C---:B---3--:R-:W-:Y:S01]  /*54cd0*/  HMMA.1688.F32.TF32 R4, R124.reuse, R42, R184 ;  /* 0x0000002a7c04723c */ /* 0x048fe200000810b8 */
[----:B------:R-:W-:Y:S07]  /*54ce0*/  STL.64 [R1+0x22b8], R122 ;  /* 0x0022b87a01007387 */ /* 0x000fee0000100a00 */
[C---:B------:R-:W-:Y:S01]  /*54cf0*/  HMMA.1688.F32.TF32 R12, R124.reuse, R34, R192 ;  /* 0x000000227c0c723c */ /* 0x040fe200000810c0 */
[----:B------:R-:W-:Y:S06]  /*54d00*/  STL.64 [R1+0x22b0], R120 ;  /* 0x0022b07801007387 */ /* 0x000fec0000100a00 */
[----:B------:R-:W-:Y:S04]  /*54d10*/  STL.64 [R1+0x22c8], R118 ;  /* 0x0022c87601007387 */ /* 0x000fe80000100a00 */
[----:B------:R-:W-:Y:S11]  /*54d20*/  STL.64 [R1+0x22c0], R116 ;  /* 0x0022c07401007387 */ /* 0x000ff60000100a00 */
[----:B------:R-:W-:Y:S01]  /*54d30*/  @!UPT UIADD3 URZ, URZ, URZ, URZ ;  /* 0x0000003f3f3ff290 */ /* 0x000fe2000fffe03f */
        /* <DEDUP_REMOVED lines=26> */
[----:B-1----:R-:W-:Y:S07]  /*54ee0*/  HMMA.1688.F32.TF32 R4, R124, R78, R236 ;  /* 0x0000004e7c04723c */ /* 0x002fee00000810ec */
[----:B------:R-:W-:Y:S04]  /*54ef0*/  STL.64 [R1+0xb40], R12 ;  /* 0x000b400c01007387 */ /* 0x000fe80000100a00 */
[----:B------:R-:W-:Y:S04]  /*54f00*/  STL.64 [R1+0xb48], R14 ;  /* 0x000b480e01007387 */ /* 0x000fe80000100a00 */
[----:B------:R-:W-:Y:S04]  /*54f10*/  STL.64 [R1+0xb30], R8 ;  /* 0x000b300801007387 */ /* 0x000fe80000100a00 */
[----:B------:R-:W-:Y:S04]  /*54f20*/  STL.64 [R1+0xb38], R10 ;  /* 0x000b380a01007387 */ /* 0x000fe80000100a00 */
        /* <DEDUP_REMOVED lines=52> */
[----:B----4-:R-:W2:Y:S04]  /*55270*/  LDL.LU R6, [R1+0x878] ;  /* 0x0008780001067983 */ /* 0x010ea80000300800 */
        /* <DEDUP_REMOVED lines=59> */
[----:B------:R-:W-:Y:S08]  /*55630*/  HMMA.1688.F32.TF32 R244, R124, R30, R244 ;  /* 0x0000001e7cf4723c */ /* 0x000ff000000810f4 */
[C---:B--2---:R-:W-:Y:S08]  /*55640*/  HMMA.1688.F32.TF32 R4, R132.reuse, R54, R4 ;  /* 0x000000368404723c */ /* 0x044ff00000081004 */
[C---:B----4-:R-:W-:Y:S08]  /*55650*/  HMMA.1688.F32.TF32 R8, R132.reuse, R50, R8 ;  /* 0x000000328408723c */ /* 0x050ff00000081008 */
[C---:B---3--:R-:W-:Y:S08]  /*55660*/  HMMA.1688.F32.TF32 R88, R132.reuse, R34, R164 ;  /* 0x000000228458723c */ /* 0x048ff000000810a4 */
        /* <DEDUP_REMOVED lines=28> */
[----:B------:R-:W-:Y:S04]  /*55830*/  STL.64 [R1+0xaf0], R12 ;  /* 0x000af00c01007387 */ /* 0x000fe80000100a00 */
[----:B------:R-:W-:Y:S04]  /*55840*/  STL.64 [R1+0xaf8], R14 ;  /* 0x000af80e01007387 */ /* 0x000fe80000100a00 */
[----:B------:R-:W-:Y:S04]  /*55850*/  STL.64 [R1+0xae0], R8 ;  /* 0x000ae00801007387 */ /* 0x000fe80000100a00 */
[----:B------:R-:W-:Y:S04]  /*55860*/  STL.64 [R1+0xae8], R10 ;  /* 0x000ae80a01007387 */ /* 0x000fe80000100a00 */
[----:B------:R-:W-:Y:S04]  /*55870*/  STL.64 [R1+0xad0], R4 ;  /* 0x000ad00401007387 */ /* 0x000fe80000100a00 */
[----:B------:R1:W-:Y:S02]  /*55880*/  STL.64 [R1+0xad8], R6 ;  /* 0x000ad80601007387 */ /* 0x0003e40000100a00 */
[C---:B-1----:R-:W-:Y:S08]  /*55890*/  HMMA.1688.F32.TF32 R4, R140.reuse, R34, R192 ;  /* 0x000000228c04723c */ /* 0x042ff000000810c0 */
        /* <DEDUP_REMOVED lines=17> */
[----:B------:R-:W-:Y:S04]  /*559b0*/  LDS R180, [R3+0x1c700] ;  /* 0x01c7000003b47984 */ /* 0x000fe80000000800 */
[----:B------:R-:W-:Y:S01]  /*559c0*/  LDS R182, [R3+0x1e700] ;  /* 0x01e7000003b67984 */ /* 0x000fe20000000800 */
[C---:B------:R-:W-:Y:S03]  /*559d0*/  HMMA.1688.F32.TF32 R12, R140.reuse, R54, R176 ;  /* 0x000000368c0c723c */ /* 0x040fe600000810b0 */
[----:B------:R-:W-:Y:S04]  /*559e0*/  LDS R181, [R240+0x1c700] ;  /* 0x01c70000f0b57984 */ /* 0x000fe80000000800 */
[----:B------:R-:W1:Y:S01]  /*559f0*/  LDS R183, [R240+0x1e700] ;  /* 0x01e70000f0b77984 */ /* 0x000e620000000800 */
[C---:B------:R-:W-:Y:S07]  /*55a00*/  HMMA.1688.F32.TF32 R8, R140.reuse, R58, R152 ;  /* 0x0000003a8c08723c */ /* 0x040fee0000081098 */
[----:B------:R-:W-:Y:S04]  /*55a10*/  STL.64 [R1+0x660], R4 ;  /* 0x0006600401007387 */ /* 0x000fe80000100a00 */
[----:B------:R3:W-:Y:S02]  /*55a20*/  STL.64 [R1+0x668], R6 ;  /* 0x0006680601007387 */ /* 0x0007e40000100a00 */
[----:B---3--:R-:W-:Y:S02]  /*55a30*/  HMMA.1688.F32.TF32 R4, R140, R62, R148 ;  /* 0x0000003e8c04723c */ /* 0x008fe40000081094 */
[----:B------:R-:W-:Y:S04]  /*55a40*/  STL.64 [R1+0x680], R12 ;  /* 0x0006800c01007387 */ /* 0x000fe80000100a00 */
[----:B------:R-:W-:Y:S04]  /*55a50*/  STL.64 [R1+0x688], R14 ;  /* 0x0006880e01007387 */ /* 0x000fe80000100a00 */
[----:B------:R-:W3:Y:S04]  /*55a60*/  LDL.LU R184, [R1+0x720] ;  /* 0x0007200001b87983 */ /* 0x000ee80000300800 */
[----:B------:R-:W-:Y:S04]  /*55a70*/  STL.64 [R1+0x6a0], R8 ;  /* 0x0006a00801007387 */ /* 0x000fe80000100a00 */
[----:B------:R-:W-:Y:S05]  /*55a80*/  STL.64 [R1+0x6a8], R10 ;  /* 0x0006a80a01007387 */ /* 0x000fea0000100a00 */
        /* <DEDUP_REMOVED lines=29> */
[----:B----4-:R-:W4:Y:S04]  /*55c60*/  LDL.LU R4, [R1+0x800] ;  /* 0x0008000001047983 */ /* 0x010f280000300800 */
[----:B------:R-:W4:Y:S04]  /*55c70*/  LDL.LU R5, [R1+0x804] ;  /* 0x0008040001057983 */ /* 0x000f280000300800 */
[----:B-1----:R-:W4:Y:S04]  /*55c80*/  LDL.LU R6, [R1+0x808] ;  /* 0x0008080001067983 */ /* 0x002f280000300800 */
        /* <DEDUP_REMOVED lines=74> */
[----:B------:R-:W-:Y:S08]  /*56130*/  HMMA.1688.F32.TF32 R232, R132, R30, R232 ;  /* 0x0000001e84e8723c */ /* 0x000ff000000810e8 */
[----:B------:R-:W-:Y:S01]  /*56140*/  HMMA.1688.F32.TF32 R132, R140, R22, R204 ;  /* 0x000000168c84723c */ /* 0x000fe200000810cc */
[----:B------:R-:W4:Y:S04]  /*56150*/  LDL.LU R204, [R1+0x760] ;  /* 0x0007600001cc7983 */ /* 0x000f280000300800 */
[----:B------:R-:W4:Y:S04]  /*56160*/  LDL.LU R205, [R1+0x764] ;  /* 0x0007640001cd7983 */ /* 0x000f280000300800 */
[----:B------:R-:W4:Y:S04]  /*56170*/  LDL.LU R206, [R1+0x768] ;  /* 0x0007680001ce7983 */ /* 0x000f280000300800 */
[----:B------:R-:W4:Y:S01]  /*56180*/  LDL.LU R207, [R1+0x76c] ;  /* 0x00076c0001cf7983 */ /* 0x000f220000300800 */
[----:B--2---:R-:W-:Y:S08]  /*56190*/  HMMA.1688.F32.TF32 R80, R144, R54, R80 ;  /* 0x000000369050723c */ /* 0x004ff00000081050 */
[C---:B---3--:R-:W-:Y:S08]  /*561a0*/  HMMA.1688.F32.TF32 R108, R140.reuse, R66, R104 ;  /* 0x000000428c6c723c */ /* 0x048ff00000081068 */
[C---:B------:R-:W-:Y:S08]  /*561b0*/  HMMA.1688.F32.TF32 R104, R140.reuse, R70, R96 ;  /* 0x000000468c68723c */ /* 0x040ff00000081060 */
        /* <DEDUP_REMOVED lines=52> */
[----:B------:R-:W-:-:S06]  /*56500*/  IMAD.MOV.U32 R192, RZ, RZ, R242 ;  /* 0x000000ffffc07224 */ /* 0x000fcc00078e00f2 */
[----:B------:R-:W-:Y:S04]  /*56510*/  STL.64 [R1+0x90], R12 ;  /* 0x0000900c01007387 */ /* 0x000fe80000100a00 */
[----:B------:R2:W-:Y:S04]  /*56520*/  STL.64 [R1+0x98], R14 ;  /* 0x0000980e01007387 */ /* 0x0005e80000100a00 */
[----:B------:R-:W-:Y:S01]  /*56530*/  STL.64 [R1+0x80], R8 ;  /* 0x0000800801007387 */ /* 0x000fe20000100a00 */
[----:B------:R-:W-:-:S03]  /*56540*/  IMAD.MOV.U32 R193, RZ, RZ, R241 ;  /* 0x000000ffffc17224 */ /* 0x000fc600078e00f1 */
[----:B------:R-:W-:Y:S04]  /*56550*/  STL.64 [R1+0x88], R10 ;  /* 0x0000880a01007387 */ /* 0x000fe80000100a00 */
[----:B------:R-:W3:Y:S04]  /*56560*/  LDL.LU R242, [R1+0x230c] ;  /* 0x00230c0001f27983 */ /* 0x000ee80000300800 */
[----:B------:R-:W-:Y:S04]  /*56570*/  STL.64 [R1+0x2a0], R4 ;  /* 0x0002a00401007387 */ /* 0x000fe80000100a00 */
[----:B------:R4:W-:Y:S04]  /*56580*/  STL.64 [R1+0x2a8], R6 ;  /* 0x0002a80601007387 */ /* 0x0009e80000100a00 */
[----:B------:R-:W4:Y:S01]  /*56590*/  LDL.LU R241, [R1+0x2308] ;  /* 0x0023080001f17983 */ /* 0x000f220000300800 */
[----:B------:R-:W-:-:S02]  /*565a0*/  IMAD.MOV.U32 R172, RZ, RZ, R252 ;  /* 0x000000ffffac7224 */ /* 0x000fc400078e00fc */
[----:B------:R-:W-:Y:S01]  /*565b0*/  IMAD.MOV.U32 R173, RZ, RZ, R243 ;  /* 0x000000ffffad7224 */ /* 0x000fe200078e00f3 */
[----:B------:R-:W4:Y:S04]  /*565c0*/  LDL.LU R252, [R1+0x2304] ;  /* 0x0023040001fc7983 */ /* 0x000f280000300800 */
[----:B------:R-:W4:Y:S01]  /*565d0*/  LDL.LU R243, [R1+0x2300] ;  /* 0x0023000001f37983 */ /* 0x000f220000300800 */
[----:B--2---:R-:W-:Y:S01]  /*565e0*/  MOV R14, R2 ;  /* 0x00000002000e7202 */ /* 0x004fe20000000f00 */
[----:B------:R-:W-:Y:S01]  /*565f0*/  IMAD.MOV.U32 R15, RZ, RZ, R0 ;  /* 0x000000ffff0f7224 */ /* 0x000fe200078e0000 */
[C---:B------:R-:W-:Y:S08]  /*56600*/  HMMA.1688.F32.TF32 R136, R140.reuse, R18, R136 ;  /* 0x000000128c88723c */ /* 0x040ff00000081088 */
[----:B------:R-:W-:Y:S08]  /*56610*/  HMMA.1688.F32.TF32 R228, R140, R26, R228 ;  /* 0x0000001a8ce4723c */ /* 0x000ff000000810e4 */
[C---:B------:R-:W-:Y:S08]  /*56620*/  HMMA.1688.F32.TF32 R148, R144.reuse, R18, R148 ;  /* 0x000000129094723c */ /* 0x040ff00000081094 */
[C---:B------:R-:W-:Y:S08]  /*56630*/  HMMA.1688.F32.TF32 R220, R144.reuse, R26, R220 ;  /* 0x0000001a90dc723c */ /* 0x040ff000000810dc */
[----:B------:R-:W-:Y:S01]  /*56640*/  HMMA.1688.F32.TF32 R216, R144, R30, R216 ;  /* 0x0000001e90d8723c */ /* 0x000fe200000810d8 */
[----:B------:R-:W-:Y:S01]  /*56650*/  BAR.SYNC.DEFER_BLOCKING 0x0 ;  /* 0x0000000000007b1d */ /* 0x000fe20000010000 */
[----:B---3--:R-:W-:-:S02]  /*56660*/  IMAD.MOV.U32 R13, RZ, RZ, R242 ;  /* 0x000000ffff0d7224 */ /* 0x008fc400078e00f2 */
[----:B----4-:R-:W-:-:S03]  /*56670*/  IMAD.MOV.U32 R12, RZ, RZ, R241 ;  /* 0x000000ffff0c7224 */ /* 0x010fc600078e00f1 */
[----:B------:R-:W2:Y:S04]  /*56680*/  LDL.LU R241, [R1+0x22fc] ;  /* 0x0022fc0001f17983 */ /* 0x000ea80000300800 */
[----:B------:R-:W3:Y:S04]  /*56690*/  LDL.LU R242, [R1+0x22f8] ;  /* 0x0022f80001f27983 */ /* 0x000ee80000300800 */
[----:B------:R-:W4:Y:S01]  /*566a0*/  LDL.LU R2, [R1+0x22f4] ;  /* 0x0022f40001027983 */ /* 0x000f220000300800 */
[----:B------:R-:W-:-:S03]  /*566b0*/  IMAD.MOV.U32 R6, RZ, RZ, R243 ;  /* 0x000000ffff067224 */ /* 0x000fc600078e00f3 */
[----:B------:R-:W2:Y:S01]  /*566c0*/  LDL.LU R0, [R1+0x22f0] ;  /* 0x0022f00001007983 */ /* 0x000ea20000300800 */
[----:B------:R-:W-:-:S03]  /*566d0*/  IMAD.MOV.U32 R7, RZ, RZ, R252 ;  /* 0x000000ffff077224 */ /* 0x000fc600078e00fc */
[----:B------:R-:W2:Y:S04]  /*566e0*/  LDL.LU R4, [R1+0x4c0] ;  /* 0x0004c00001047983 */ /* 0x000ea80000300800 */
[----:B------:R-:W2:Y:S04]  /*566f0*/  LDL.LU R5, [R1+0x4c4] ;  /* 0x0004c40001057983 */ /* 0x000ea80000300800 */
[----:B------:R-:W2:Y:S04]  /*56700*/  LDL.LU R243, [R1+0x22ec] ;  /* 0x0022ec0001f37983 */ /* 0x000ea80000300800 */
[----:B------:R-:W3:Y:S04]  /*56710*/  LDL.LU R252, [R1+0x22e8] ;  /* 0x0022e80001fc7983 */ /* 0x000ee80000300800 */
[----:B------:R-:W4:Y:S04]  /*56720*/  LDL.LU R164, [R1+0x4e0] ;  /* 0x0004e00001a47983 */ /* 0x000f280000300800 */
[----:B------:R-:W4:Y:S04]  /*56730*/  LDL.LU R165, [R1+0x4e4] ;  /* 0x0004e40001a57983 */ /* 0x000f280000300800 */
[----:B------:R-:W4:Y:S04]  /*56740*/  LDL.LU R166, [R1+0x4e8] ;  /* 0x0004e80001a67983 */ /* 0x000f280000300800 */
[----:B------:R-:W4:Y:S04]  /*56750*/  LDL.LU R167, [R1+0x4ec] ;  /* 0x0004ec0001a77983 */ /* 0x000f280000300800 */
[----:B------:R-:W4:Y:S04]  /*56760*/  LDL.LU R84, [R1+0x4f0] ;  /* 0x0004f00001547983 */ /* 0x000f280000300800 */
[----:B------:R-:W4:Y:S01]  /*56770*/  LDL.LU R85, [R1+0x4f4] ;  /* 0x0004f40001557983 */ /* 0x000f220000300800 */
[----:B------:R-:W-:Y:S01]  /*56780*/  HMMA.1688.F32.TF32 R140, R144, R22, R200 ;  /* 0x00000016908c723c */ /* 0x000fe200000810c8 */
[----:B--2---:R-:W-:Y:S01]  /*56790*/  IMAD.MOV.U32 R87, RZ, RZ, R243 ;  /* 0x000000ffff577224 */ /* 0x004fe200078e00f3 */
[----:B---3--:R-:W-:-:S02]  /*567a0*/  MOV R86, R252 ;  /* 0x000000fc00567202 */ /* 0x008fc40000000f00 */
        /* <DEDUP_REMOVED lines=48> */
[----:B----4-:R-:W-:-:S03]  /*56ab0*/  IMAD.MOV.U32 R81, RZ, RZ, R2 ;  /* 0x000000ffff517224 */ /* 0x010fc600078e0002 */
[----:B------:R-:W4:Y:S01]  /*56ac0*/  LDL.LU R161, [R1+0x514] ;  /* 0x0005140001a17983 */ /* 0x000f220000300800 */
[----:B------:R-:W-:Y:S02]  /*56ad0*/  IMAD.MOV.U32 R82, RZ, RZ, R242 ;  /* 0x000000ffff527224 */ /* 0x000fe400078e00f2 */
[----:B------:R-:W-:Y:S01]  /*56ae0*/  IMAD.MOV.U32 R83, RZ, RZ, R241 ;  /* 0x000000ffff537224 */ /* 0x000fe200078e00f1 */
[----:B------:R-:W-:Y:S01]  /*56af0*/  MOV R169, R44 ;  /* 0x0000002c00a97202 */ /* 0x000fe20000000f00 */
[----:B------:R-:W-:Y:S02]  /*56b00*/  IMAD.MOV.U32 R168, RZ, RZ, R45 ;  /* 0x000000ffffa87224 */ /* 0x000fe400078e002d */
[----:B------:R-:W-:Y:S02]  /*56b10*/  IMAD.MOV.U32 R170, RZ, RZ, R41 ;  /* 0x000000ffffaa7224 */ /* 0x000fe400078e0029 */
[----:B------:R-:W-:Y:S01]  /*56b20*/  IMAD.MOV.U32 R171, RZ, RZ, R40 ;  /* 0x000000ffffab7224 */ /* 0x000fe200078e0028 */
[----:B------:R-:W-:Y:S01]  /*56b30*/  HMMA.1688.F32.TF32 R144, R180, R18, R208 ;  /* 0x00000012b490723c */ /* 0x000fe200000810d0 */
[----:B------:R-:W-:Y:S01]  /*56b40*/  IMAD.MOV.U32 R8, RZ, RZ, R53 ;  /* 0x000000ffff087224 */ /* 0x000fe200078e0035 */
[----:B------:R-:W-:Y:S01]  /*56b50*/  MOV R10, R49 ;  /* 0x00000031000a7202 */ /* 0x000fe20000000f00 */
[----:B------:R-:W-:-:S02]  /*56b60*/  IMAD.MOV.U32 R9, RZ, RZ, R52 ;  /* 0x000000ffff097224 */ /* 0x000fc400078e0034 */
[----:B------:R-:W-:Y:S02]  /*56b70*/  IMAD.MOV.U32 R11, RZ, RZ, R48 ;  /* 0x000000ffff0b7224 */ /* 0x000fe400078e0030 */
[----:B------:R-:W-:Y:S01]  /*56b80*/  IMAD.MOV.U32 R208, RZ, RZ, R37 ;  /* 0x000000ffffd07224 */ /* 0x000fe200078e0025 */
[----:B------:R-:W-:Y:S02]  /*56b90*/  MOV R209, R36 ;  /* 0x0000002400d17202 */ /* 0x000fe40000000f00 */
[C---:B-1----:R-:W-:Y:S08]  /*56ba0*/  HMMA.1688.F32.TF32 R36, R176.reuse, R38, R80 ;  /* 0x00000026b024723c */ /* 0x042ff00000081050 */
[C---:B------:R-:W-:Y:S08]  /*56bb0*/  HMMA.1688.F32.TF32 R80, R176.reuse, R46, R12 ;  /* 0x0000002eb050723c */ /* 0x040ff0000008100c */
[C---:B------:R-:W-:Y:S08]  /*56bc0*/  HMMA.1688.F32.TF32 R12, R176.reuse, R54, R8 ;  /* 0x00000036b00c723c */ /* 0x040ff00000081008 */
[----:B------:R-:W-:Y:S01]  /*56bd0*/  HMMA.1688.F32.TF32 R40, R176, R42, R4 ;  /* 0x0000002ab028723c */ /* 0x000fe20000081004 */
[----:B--2---:R-:W-:-:S02]  /*56be0*/  IMAD.MOV.U32 R163, RZ, RZ, R252 ;  /* 0x000000ffffa37224 */ /* 0x004fc400078e00fc */
[----:B---3--:R-:W-:Y:S02]  /*56bf0*/  IMAD.MOV.U32 R162, RZ, RZ, R243 ;  /* 0x000000ffffa27224 */ /* 0x008fe400078e00f3 */
[----:B------:R1:W5:Y:S04]  /*56c00*/  LDL.LU R243, [R1+0x22dc] ;  /* 0x0022dc0001f37983 */ /* 0x0003680000300800 */
[----:B------:R-:W2:Y:S04]  /*56c10*/  LDL.LU R252, [R1+0x22d8] ;  /* 0x0022d80001fc7983 */ /* 0x000ea80000300800 */
[----:B------:R-:W3:Y:S04]  /*56c20*/  LDL.LU R0, [R1+0x22d4] ;  /* 0x0022d40001007983 */ /* 0x000ee80000300800 */
[----:B------:R-:W2:Y:S01]  /*56c30*/  LDL.LU R2, [R1+0x22d0] ;  /* 0x0022d00001027983 */ /* 0x000ea20000300800 */
        /* <DEDUP_REMOVED lines=9> */
[----:B------:R-:W-:Y:S03]  /*56cd0*/  HMMA.1688.F32.TF32 R96, R180, R70, R96 ;  /* 0x00000046b460723c */ /* 0x000fe60000081060 */
[----:B-1----:R1:W5:Y:S04]  /*56ce0*/  LDL.LU.64 R118, [R1+0x22c8] ;  /* 0x0022c80001767983 */ /* 0x0023680000300a00 */
[----:B------:R1:W5:Y:S04]  /*56cf0*/  LDL.LU.64 R116, [R1+0x22c0] ;  /* 0x0022c00001747983 */ /* 0x0003680000300a00 */
[----:B------:R-:W-:Y:S04]  /*56d00*/  STL.64 [R1+0x590], R120 ;  /* 0x0005907801007387 */ /* 0x000fe80000100a00 */
[----:B------:R1:W-:Y:S04]  /*56d10*/  STL.64 [R1+0x598], R122 ;  /* 0x0005987a01007387 */ /* 0x0003e80000100a00 */
        /* <DEDUP_REMOVED lines=11> */
[----:B------:R1:W-:Y:S01]  /*56dd0*/  STL.64 [R1+0x9e8], R102 ;  /* 0x0009e86601007387 */ /* 0x0003e20000100a00 */
[----:B------:R-:W-:Y:S03]  /*56de0*/  HMMA.1688.F32.TF32 R44, R176, R50, R168 ;  /* 0x00000032b02c723c */ /* 0x000fe600000810a8 */
[----:B-1----:R1:W5:Y:S04]  /*56df0*/  LDL.LU.64 R102, [R1+0x2288] ;  /* 0x0022880001667983 */ /* 0x0023680000300a00 */
[----:B------:R1:W5:Y:S04]  /*56e00*/  LDL.LU.64 R100, [R1+0x2280] ;  /* 0x0022800001647983 */ /* 0x0003680000300a00 */
[----:B------:R-:W-:Y:S04]  /*56e10*/  STL.64 [R1+0x9d0], R104 ;  /* 0x0009d06801007387 */ /* 0x000fe80000100a00 */
[----:B------:R1:W-:Y:S04]  /*56e20*/  STL.64 [R1+0x9d8], R106 ;  /* 0x0009d86a01007387 */ /* 0x0003e80000100a00 */
[----:B------:R-:W-:Y:S04]  /*56e30*/  STL.64 [R1+0x9c0], R96 ;  /* 0x0009c06001007387 */ /* 0x000fe80000100a00 */
[----:B------:R3:W-:Y:S01]  /*56e40*/  STL.64 [R1+0x9c8], R98 ;  /* 0x0009c86201007387 */ /* 0x0007e20000100a00 */
[C---:B-1----:R-:W-:Y:S08]  /*56e50*/  HMMA.1688.F32.TF32 R104, R180.reuse, R74, R156 ;  /* 0x0000004ab468723c */ /* 0x042ff0000008109c */
[----:B---3--:R-:W-:Y:S11]  /*56e60*/  HMMA.1688.F32.TF32 R96, R180, R78, R200 ;  /* 0x0000004eb460723c */ /* 0x008ff600000810c8 */
[----:B------:R-:W-:Y:S04]  /*56e70*/  @!UPT UIADD3 URZ, URZ, URZ, URZ ;  /* 0x0000003f3f3ff290 */ /* 0x000fe8000fffe03f */
[----:B------:R-:W-:Y:S04]  /*56e80*/  STL.64 [R1+0x9b0], R104 ;  /* 0x0009b06801007387 */ /* 0x000fe80000100a00 */
[----:B------:R-:W-:Y:S04]  /*56e90*/  STL.64 [R1+0x9b8], R106 ;  /* 0x0009b86a01007387 */ /* 0x000fe80000100a00 */
[----:B------:R-:W-:Y:S04]  /*56ea0*/  STL.64 [R1+0x9a0], R96 ;  /* 0x0009a06001007387 */ /* 0x000fe80000100a00 */
[----:B------:R-:W-:Y:S04]  /*56eb0*/  STL.64 [R1+0x9a8], R98 ;  /* 0x0009a86201007387 */ /* 0x000fe80000100a00 */
[----:B------:R-:W3:Y:S04]  /*56ec0*/  LDL R6, [R1+0x153c] ;  /* 0x00153c0001067983 */ /* 0x000ee80000100800 */
[----:B------:R-:W-:Y:S04]  /*56ed0*/  STL.64 [R1+0x280], R80 ;  /* 0x0002805001007387 */ /* 0x000fe80000100a00 */
[----:B------:R-:W-:Y:S04]  /*56ee0*/  STL.64 [R1+0x288], R82 ;  /* 0x0002885201007387 */ /* 0x000fe80000100a00 */
[----:B------:R-:W-:Y:S04]  /*56ef0*/  STL.64 [R1+0x380], R44 ;  /* 0x0003802c01007387 */ /* 0x000fe80000100a00 */
[----:B------:R1:W-:Y:S04]  /*56f00*/  STL.64 [R1+0x388], R46 ;  /* 0x0003882e01007387 */ /* 0x0003e80000100a00 */
[----:B------:R-:W2:Y:S04]  /*56f10*/  LDL.LU R5, [R1+0x2140] ;  /* 0x0021400001057983 */ /* 0x000ea80000300800 */
[----:B------:R-:W-:Y:S04]  /*56f20*/  STL.64 [R1+0x4b0], R12 ;  /* 0x0004b00c01007387 */ /* 0x000fe80000100a00 */
[----:B------:R1:W-:Y:S04]  /*56f30*/  STL.64 [R1+0x4b8], R14 ;  /* 0x0004b80e01007387 */ /* 0x0003e80000100a00 */
[----:B------:R-:W2:Y:S01]  /*56f40*/  LDL.LU R4, [R1+0x2148] ;  /* 0x0021480001047983 */ /* 0x000ea20000300800 */
[----:B------:R-:W-:Y:S01]  /*56f50*/  MOV R174, R57 ;  /* 0x0000003900ae7202 */ /* 0x000fe20000000f00 */
[----:B------:R-:W-:-:S02]  /*56f60*/  IMAD.MOV.U32 R175, RZ, RZ, R56 ;  /* 0x000000ffffaf7224 */ /* 0x000fc400078e0038 */
[----:B------:R-:W-:Y:S02]  /*56f70*/  IMAD.MOV.U32 R210, RZ, RZ, R33 ;  /* 0x000000ffffd27224 */ /* 0x000fe400078e0021 */
[----:B------:R-:W-:-:S03]  /*56f80*/  IMAD.MOV.U32 R211, RZ, RZ, R32 ;  /* 0x000000ffffd37224 */ /* 0x000fc600078e0020 */
[C---:B------:R-:W-:Y:S08]  /*56f90*/  HMMA.1688.F32.TF32 R8, R176.reuse, R58, R172 ;  /* 0x0000003ab008723c */ /* 0x040ff000000810ac */
[----:B-1----:R-:W-:Y:S01]  /*56fa0*/  HMMA.1688.F32.TF32 R44, R176, R62, R208 ;  /* 0x0000003eb02c723c */ /* 0x002fe200000810d0 */
[----:B------:R-:W-:Y:S01]  /*56fb0*/  MOV R194, R69 ;  /* 0x0000004500c27202 */ /* 0x000fe20000000f00 */
[----:B------:R-:W-:-:S06]  /*56fc0*/  IMAD.MOV.U32 R195, RZ, RZ, R68 ;  /* 0x000000ffffc37224 */ /* 0x000fcc00078e0044 */
[----:B------:R-:W-:Y:S01]  /*56fd0*/  HMMA.1688.F32.TF32 R212, R180, R26, R204 ;  /* 0x0000001ab4d4723c */ /* 0x000fe200000810cc */
[----:B------:R-:W-:-:S07]  /*56fe0*/  IMAD.MOV.U32 R188, RZ, RZ, R29 ;  /* 0x000000ffffbc7224 */ /* 0x000fce00078e001d */
[----:B------:R-:W-:Y:S01]  /*56ff0*/  HMMA.1688.F32.TF32 R204, R180, R30, R196 ;  /* 0x0000001eb4cc723c */ /* 0x000fe200000810c4 */
[----:B------:R-:W-:-:S06]  /*57000*/  MOV R189, R28 ;  /* 0x0000001c00bd7202 */ /* 0x000fcc0000000f00 */
[----:B------:R-:W-:Y:S01]  /*57010*/  IMAD.MOV.U32 R196, RZ, RZ, R65 ;  /* 0x000000ffffc47224 */ /* 0x000fe200078e0041 */
[----:B------:R-:W-:Y:S01]  /*57020*/  MOV R198, R61 ;  /* 0x0000003d00c67202 */ /* 0x000fe20000000f00 */
[----:B------:R-:W-:Y:S02]  /*57030*/  IMAD.MOV.U32 R197, RZ, RZ, R64 ;  /* 0x000000ffffc57224 */ /* 0x000fe400078e0040 */
[----:B------:R-:W-:Y:S02]  /*57040*/  IMAD.MOV.U32 R199, RZ, RZ, R60 ;  /* 0x000000ffffc77224 */ /* 0x000fe400078e003c */
[----:B------:R-:W-:Y:S02]  /*57050*/  IMAD.MOV.U32 R190, RZ, RZ, R25 ;  /* 0x000000ffffbe7224 */ /* 0x000fe400078e0019 */
[----:B------:R-:W-:Y:S01]  /*57060*/  IMAD.MOV.U32 R191, RZ, RZ, R24 ;  /* 0x000000ffffbf7224 */ /* 0x000fe200078e0018 */
[----:B------:R-:W-:Y:S02]  /*57070*/  STL.64 [R1+0x4c0], R8 ;  /* 0x0004c00801007387 */ /* 0x000fe40000100a00 */
[----:B------:R-:W-:Y:S01]  /*57080*/  HMMA.1688.F32.TF32 R12, R176, R66, R196 ;  /* 0x00000042b00c723c */ /* 0x000fe200000810c4 */
[----:B------:R-:W-:Y:S01]  /*57090*/  IMAD.MOV.U32 R184, RZ, RZ, R21 ;  /* 0x000000ffffb87224 */ /* 0x000fe200078e0015 */
[----:B------:R-:W-:Y:S01]  /*570a0*/  MOV R185, R20 ;  /* 0x0000001400b97202 */ /* 0x000fe20000000f00 */
[----:B------:R-:W-:Y:S01]  /*570b0*/  IMAD.MOV.U32 R186, RZ, RZ, R17 ;  /* 0x000000ffffba7224 */ /* 0x000fe200078e0011 */
[----:B------:R1:W-:Y:S01]  /*570c0*/  STL.64 [R1+0x4c8], R10 ;  /* 0x0004c80a01007387 */ /* 0x0003e20000100a00 */
[----:B------:R-:W-:-:S03]  /*570d0*/  IMAD.MOV.U32 R187, RZ, RZ, R16 ;  /* 0x000000ffffbb7224 */ /* 0x000fc600078e0010 */
[----:B------:R-:W-:Y:S04]  /*570e0*/  STL.64 [R1+0x8b0], R44 ;  /* 0x0008b02c01007387 */ /* 0x000fe80000100a00 */
[----:B------:R4:W-:Y:S01]  /*570f0*/  STL.64 [R1+0x8b8], R46 ;  /* 0x0008b82e01007387 */ /* 0x0009e20000100a00 */
[C---:B-1----:R-:W-:Y:S08]  /*57100*/  HMMA.1688.F32.TF32 R8, R176.reuse, R70, R192 ;  /* 0x00000046b008723c */ /* 0x042ff000000810c0 */
[C---:B----4-:R-:W-:Y:S08]  /*57110*/  HMMA.1688.F32.TF32 R44, R176.reuse, R74, R188 ;  /* 0x0000004ab02c723c */ /* 0x050ff000000810bc */
[----:B------:R-:W-:Y:S01]  /*57120*/  HMMA.1688.F32.TF32 R48, R176, R78, R184 ;  /* 0x0000004eb030723c */ /* 0x000fe200000810b8 */
[----:B------:R1:W-:Y:S04]  /*57130*/  STL.64 [R1+0x860], R12 ;  /* 0x0008600c01007387 */ /* 0x0003e80000100a00 */
[----:B------:R-:W-:Y:S01]  /*57140*/  STL.64 [R1+0x868], R14 ;  /* 0x0008680e01007387 */ /* 0x000fe20000100a00 */
[----:B------:R-:W-:-:S02]  /*57150*/  IMAD.MOV.U32 R241, RZ, RZ, 0x3f ;  /* 0x0000003ffff17424 */ /* 0x000fc400078e00ff */
[----:B------:R-:W-:Y:S01]  /*57160*/  IMAD.MOV.U32 R242, RZ, RZ, c[0x0][0x188] ;  /* 0x00006200fff27624 */ /* 0x000fe200078e00ff */
[----:B-1----:R-:W4:Y:S04]  /*57170*/  LDL.LU R13, [R1+0x2144] ;  /* 0x00214400010d7983 */ /* 0x002f280000300800 */
[----:B------:R-:W-:Y:S04]  /*57180*/  STL.64 [R1+0x840], R8 ;  /* 0x0008400801007387 */ /* 0x000fe80000100a00 */
[----:B------:R1:W-:Y:S01]  /*57190*/  STL.64 [R1+0x848], R10 ;  /* 0x0008480a01007387 */ /* 0x0003e20000100a00 */
[----:B------:R-:W-:-:S02]  /*571a0*/  IADD3 R241, R241, c[0x0][0x180], RZ ;  /* 0x00006000f1f17a10 */ /* 0x000fc40007ffe0ff */
[----:B------:R-:W-:Y:S01]  /*571b0*/  SHF.L.U32 R242, R242, 0x6, RZ ;  /* 0x00000006f2f27819 */ /* 0x000fe200000006ff */
[----:B-1----:R-:W4:Y:S04]  /*571c0*/  LDL.LU R11, [R1+0x213c] ;  /* 0x00213c00010b7983 */ /* 0x002f280000300800 */
[----:B------:R-:W-:Y:S04]  /*571d0*/  STL.64 [R1+0x810], R44 ;  /* 0x0008102c01007387 */ /* 0x000fe80000100a00 */
[----:B------:R-:W-:Y:S04]  /*571e0*/  STL.64 [R1+0x818], R46 ;  /* 0x0008182e01007387 */ /* 0x000fe80000100a00 */
[----:B------:R-:W4:Y:S04]  /*571f0*/  LDL.LU R14, [R1+0x2138] ;  /* 0x00213800010e7983 */ /* 0x000f280000300800 */
[----:B------:R1:W-:Y:S04]  /*57200*/  STL.64 [R1+0x7b0], R48 ;  /* 0x0007b03001007387 */ /* 0x0003e80000100a00 */
[----:B------:R-:W-:Y:S01]  /*57210*/  STL.64 [R1+0x7b8], R50 ;  /* 0x0007b83201007387 */ /* 0x000fe20000100a00 */
[----:B------:R-:W-:-:S03]  /*57220*/  SHF.R.S32.HI R7, RZ, 0x1f, R241 ;  /* 0x0000001fff077819 */ /* 0x000fc600000114f1 */
[----:B------:R-:W4:Y:S01]  /*57230*/  LDL.LU R12, [R1+0x2130] ;  /* 0x00213000010c7983 */ /* 0x000f220000300800 */
[----:B------:R-:W-:Y:S01]  /*57240*/  IMAD.SHL.U32 R242, R242, 0x4, RZ ;  /* 0x00000004f2f27824 */ /* 0x000fe200078e00ff */
[----:B------:R-:W-:Y:S02]  /*57250*/  LEA.HI R7, R7, R241, RZ, 0x6 ;  /* 0x000000f107077211 */ /* 0x000fe400078f30ff */
[----:B-1----:R-:W4:Y:S04]  /*57260*/  LDL.LU R48, [R1+0x2128] ;  /* 0x0021280001307983 */ /* 0x002f280000300800 */
[----:B------:R-:W4:Y:S01]  /*57270*/  LDL.LU R15, [R1+0x2134] ;  /* 0x00213400010f7983 */ /* 0x000f220000300800 */
[----:B------:R-:W-:-:S03]  /*57280*/  SHF.R.S32.HI R7, RZ, 0x6, R7 ;  /* 0x00000006ff077819 */ /* 0x000fc60000011407 */
[----:B------:R-:W4:Y:S01]  /*57290*/  LDL.LU R9, [R1+0x2108] ;  /* 0x0021080001097983 */ /* 0x000f220000300800 */
[----:B------:R-:W-:-:S03]  /*572a0*/  MOV R45, c[0x0][0x180] ;  /* 0x00006000002d7a02 */ /* 0x000fc60000000f00 */
[----:B------:R-:W4:Y:S01]  /*572b0*/  LDL.LU R8, [R1+0x2114] ;  /* 0x0021140001087983 */ /* 0x000f220000300800 */
[----:B------:R-:W-:Y:S02]  /*572c0*/  IADD3 R7, R7, -0x2, RZ ;  /* 0xfffffffe07077810 */ /* 0x000fe40007ffe0ff */
[----:B------:R-:W-:Y:S02]  /*572d0*/  IADD3 R3, R45, -0x80, RZ ;  /* 0xffffff802d037810 */ /* 0x000fe40007ffe0ff */
[----:B---3--:R-:W-:-:S03]  /*572e0*/  ISETP.GE.AND P0, PT, R6, R7, PT ;  /* 0x000000070600720c */ /* 0x008fc60003f06270 */
[----:B------:R-:W-:Y:S01]  /*572f0*/  IMAD R3, R6, -0x40, R3 ;  /* 0xffffffc006037824 */ /* 0x000fe200078e0203 */
[----:B--2---:R-:W-:-:S05]  /*57300*/  IADD3 R4, P3, R4, R242, RZ ;  /* 0x000000f204047210 */ /* 0x004fca0007f7e0ff */
[----:B------:R-:W-:Y:S01]  /*57310*/  IMAD.X R5, R5, 0x1, R0, P3 ;  /* 0x0000000105057824 */ /* 0x000fe200018e0600 */
[----:B------:R-:W-:Y:S04]  /*57320*/  STL [R1+0x2148], R4 ;  /* 0x0021480401007387 */ /* 0x000fe80000100800 */
[----:B------:R1:W-:Y:S01]  /*57330*/  STL [R1+0x2140], R5 ;  /* 0x0021400501007387 */ /* 0x0003e20000100800 */
[----:B------:R-:W-:-:S03]  /*57340*/  IMAD.MOV.U32 R47, RZ, RZ, R5 ;  /* 0x000000ffff2f7224 */ /* 0x000fc600078e0005 */
[----:B------:R-:W3:Y:S01]  /*57350*/  LDL.LU R7, [R1+0x1f10] ;  /* 0x001f100001077983 */ /* 0x000ee20000300800 */
[----:B------:R-:W-:-:S03]  /*57360*/  MOV R46, R4 ;  /* 0x00000004002e7202 */ /* 0x000fc60000000f00 */
[----:B------:R-:W3:Y:S04]  /*57370*/  LDL.LU R6, [R1+0x1f1c] ;  /* 0x001f1c0001067983 */ /* 0x000ee80000300800 */
[----:B-1----:R-:W3:Y:S04]  /*57380*/  LDL.LU R5, [R1+0x1f08] ;  /* 0x001f080001057983 */ /* 0x002ee80000300800 */
[----:B------:R-:W3:Y:S04]  /*57390*/  LDL.LU R4, [R1+0x1f14] ;  /* 0x001f140001047983 */ /* 0x000ee80000300800 */
[----:B------:R-:W1:Y:S01]  /*573a0*/  S2R R49, SR_TID.X ;  /* 0x0000000000317919 */ /* 0x000e620000002100 */
[----:B------:R-:W-:-:S04]  /*573b0*/  ISETP.GT.AND P1, PT, R3, RZ, PT ;  /* 0x000000ff0300720c */ /* 0x000fc80003f24270 */
[----:B------:R-:W-:Y:S02]  /*573c0*/  SEL R45, RZ, 0x4, !P1 ;  /* 0x00000004ff2d7807 */ /* 0x000fe40004800000 */
[----:B------:R-:W-:Y:S02]  /*573d0*/  IADD3 R44, R252, 0x1, RZ ;  /* 0x00000001fc2c7810 */ /* 0x000fe40007ffe0ff */
[----:B------:R-:W-:Y:S02]  /*573e0*/  SEL R45, R45, RZ, !P0 ;  /* 0x000000ff2d2d7207 */ /* 0x000fe40004000000 */
[C---:B------:R-:W-:Y:S02]  /*573f0*/  ISETP.GT.AND P2, PT, R44.reuse, 0x1, PT ;  /* 0x000000012c00780c */ /* 0x040fe40003f44270 */
[----:B------:R-:W-:Y:S02]  /*57400*/  ISETP.NE.U32.AND P1, PT, R45, RZ, PT ;  /* 0x000000ff2d00720c */ /* 0x000fe40003f25070 */
[----:B------:R-:W-:-:S02]  /*57410*/  SEL R252, R44, RZ, !P2 ;  /* 0x000000ff2cfc7207 */ /* 0x000fc40005000000 */
[----:B-1----:R-:W-:-:S05]  /*57420*/  LOP3.LUT R241, R49, 0x7f, RZ, 0xc0, !PT ;  /* 0x0000007f31f17812 */ /* 0x002fca00078ec0ff */
[----:B------:R-:W-:-:S04]  /*57430*/  IMAD.SHL.U32 R10, R241, 0x4, RZ ;  /* 0x00000004f10a7824 */ /* 0x000fc800078e00ff */
[----:B------:R-:W-:-:S05]  /*57440*/  IMAD R44, R252, 0x20000, R10 ;  /* 0x00020000fc2c7824 */ /* 0x000fca00078e020a */
[----:B------:R-:W-:Y:S01]  /*57450*/  @!PT LDS RZ, [RZ] ;  /* 0x00000000fffff984 */ /* 0x000fe20000000800 */
[----:B------:R-:W-:Y:S01]  /*57460*/  @!PT LDS RZ, [RZ] ;  /* 0x00000000fffff984 */ /* 0x000fe20000000800 */
[----:B------:R-:W-:Y:S01]  /*57470*/  @!PT LDS RZ, [RZ] ;  /* 0x00000000fffff984 */ /* 0x000fe20000000800 */
[----:B------:R1:W-:Y:S01]  /*57480*/  LDGSTS.E [R44], [R46.64], P1 ;  /* 0x000000002e2c7fae */ /* 0x0003e20008921844 */
[----:B----4-:R-:W-:-:S04]  /*57490*/  IADD3 R13, P2, R13, R242, RZ ;  /* 0x000000f20d0d7210 */ /* 0x010fc80007f5e0ff */
[----:B-1----:R-:W-:Y:S01]  /*574a0*/  MOV R46, R13 ;  /* 0x0000000d002e7202 */ /* 0x002fe20000000f00 */
[----:B------:R-:W-:Y:S01]  /*574b0*/  STL [R1+0x2144], R13 ;  /* 0x0021440d01007387 */ /* 0x000fe20000100800 */
[----:B------:R-:W-:Y:S01]  /*574c0*/  IADD3 R11, P3, R11, R242, RZ ;  /* 0x000000f20b0b7210 */ /* 0x000fe20007f7e0ff */
[----:B------:R-:W-:Y:S01]  /*574d0*/  IMAD.X R14, R14, 0x1, R0, P2 ;  /* 0x000000010e0e7824 */ /* 0x000fe200010e0600 */
[----:B------:R-:W-:-:S03]  /*574e0*/  ISETP.GT.AND P2, PT, R3, 0x4, PT ;  /* 0x000000040300780c */ /* 0x000fc60003f44270 */
[----:B------:R-:W-:Y:S01]  /*574f0*/  IMAD.MOV.U32 R47, RZ, RZ, R14 ;  /* 0x000000ffff2f7224 */ /* 0x000fe200078e000e */
[----:B------:R1:W-:Y:S01]  /*57500*/  STL [R1+0x2138], R14 ;  /* 0x0021380e01007387 */ /* 0x0003e20000100800 */
[----:B------:R-:W-:-:S03]  /*57510*/  IMAD.X R12, R12, 0x1, R0, P3 ;  /* 0x000000010c0c7824 */ /* 0x000fc600018e0600 */
[----:B------:R-:W-:Y:S04]  /*57520*/  STL [R1+0x213c], R11 ;  /* 0x00213c0b01007387 */ /* 0x000fe80000100800 */
[----:B------:R4:W-:Y:S01]  /*57530*/  STL [R1+0x2130], R12 ;  /* 0x0021300c01007387 */ /* 0x0009e20000100800 */
[----:B------:R-:W-:Y:S02]  /*57540*/  SEL R45, RZ, 0x4, !P2 ;  /* 0x00000004ff2d7807 */ /* 0x000fe40005000000 */
[-C--:B------:R-:W-:Y:S01]  /*57550*/  IADD3 R15, P3, R15, R242.reuse, RZ ;  /* 0x000000f20f0f7210 */ /* 0x080fe20007f7e0ff */
[----:B-1----:R-:W2:Y:S04]  /*57560*/  LDL.LU R14, [R1+0x1f00] ;  /* 0x001f0000010e7983 */ /* 0x002ea80000300800 */
[----:B------:R1:W-:Y:S04]  /*57570*/  LDGSTS.E [R44+0x200], [R46.64], P1 ;  /* 0x002000002e2c7fae */ /* 0x0003e80008921844 */
[----:B------:R-:W2:Y:S01]  /*57580*/  LDL.LU R13, [R1+0x1f0c] ;  /* 0x001f0c00010d7983 */ /* 0x000ea20000300800 */
[----:B------:R-:W-:-:S02]  /*57590*/  IADD3 R8, P4, R8, R242, RZ ;  /* 0x000000f208087210 */ /* 0x000fc40007f9e0ff */
[----:B------:R-:W-:Y:S01]  /*575a0*/  IADD3.X R48, R48, R0, RZ, P3, !PT ;  /* 0x0000000030307210 */ /* 0x000fe20001ffe4ff */
[----:B-1----:R-:W-:Y:S02]  /*575b0*/  IMAD.MOV.U32 R47, RZ, RZ, R12 ;  /* 0x000000ffff2f7224 */ /* 0x002fe400078e000c */
[----:B------:R-:W-:Y:S01]  /*575c0*/  IMAD.MOV.U32 R46, RZ, RZ, R11 ;  /* 0x000000ffff2e7224 */ /* 0x000fe200078e000b */
[----:B----4-:R-:W2:Y:S01]  /*575d0*/  LDL.LU R12, [R1+0x20e8] ;  /* 0x0020e800010c7983 */ /* 0x010ea20000300800 */
[----:B------:R-:W-:-:S03]  /*575e0*/  SEL R45, R45, RZ, !P0 ;  /* 0x000000ff2d2d7207 */ /* 0x000fc60004000000 */
[----:B------:R-:W2:Y:S01]  /*575f0*/  LDL.LU R11, [R1+0x20f4] ;  /* 0x0020f400010b7983 */ /* 0x000ea20000300800 */
[----:B------:R-:W-:Y:S01]  /*57600*/  IMAD.X R9, R9, 0x1, R0, P4 ;  /* 0x0000000109097824 */ /* 0x000fe200020e0600 */
[----:B------:R-:W-:Y:S02]  /*57610*/  ISETP.NE.U32.AND P2, PT, R45, RZ, PT ;  /* 0x000000ff2d00720c */ /* 0x000fe40003f45070 */
[----:B------:R1:W-:Y:S04]  /*57620*/  LDGSTS.E [R44+0x400], [R46.64], P1 ;  /* 0x004000002e2c7fae */ /* 0x0003e80008921844 */
[----:B------:R-:W-:Y:S04]  /*57630*/  STL [R1+0x2134], R15 ;  /* 0x0021340f01007387 */ /* 0x000fe80000100800 */
[----:B------:R1:W-:Y:S02]  /*57640*/  STL [R1+0x2128], R48 ;  /* 0x0021283001007387 */ /* 0x0003e40000100800 */
[----:B-1----:R-:W-:-:S02]  /*57650*/  IMAD.MOV.U32 R46, RZ, RZ, R15 ;  /* 0x000000ffff2e7224 */ /* 0x002fc400078e000f */
[----:B------:R-:W-:Y:S01]  /*57660*/  IMAD.MOV.U32 R47, RZ, RZ, R48 ;  /* 0x000000ffff2f7224 */ /* 0x000fe200078e0030 */
[----:B------:R-:W-:Y:S04]  /*57670*/  STL [R1+0x2114], R8 ;  /* 0x0021140801007387 */ /* 0x000fe80000100800 */
[----:B------:R1:W-:Y:S04]  /*57680*/  STL [R1+0x2108], R9 ;  /* 0x0021080901007387 */ /* 0x0003e80000100800 */
[----:B------:R1:W-:Y:S04]  /*57690*/  LDGSTS.E [R44+0x600], [R46.64], P1 ;  /* 0x006000002e2c7fae */ /* 0x0003e80008921844 */
[----:B------:R-:W2:Y:S04]  /*576a0*/  LDL.LU R48, [R1+0x1eb0] ;  /* 0x001eb00001307983 */ /* 0x000ea80000300800 */
[----:B------:R-:W2:Y:S01]  /*576b0*/  LDL.LU R15, [R1+0x1ebc] ;  /* 0x001ebc00010f7983 */ /* 0x000ea20000300800 */
[----:B-1----:R-:W-:Y:S01]  /*576c0*/  IMAD.MOV.U32 R47, RZ, RZ, R9 ;  /* 0x000000ffff2f7224 */ /* 0x002fe200078e0009 */
[----:B------:R-:W-:-:S02]  /*576d0*/  MOV R46, R8 ;  /* 0x00000008002e7202 */ /* 0x000fc40000000f00 */
[----:B------:R-:W2:Y:S04]  /*576e0*/  LDL.LU R9, [R1+0x1ea8] ;  /* 0x001ea80001097983 */ /* 0x000ea80000300800 */
[----:B------:R-:W2:Y:S04]  /*576f0*/  LDL.LU R8, [R1+0x1eb4] ;  /* 0x001eb40001087983 */ /* 0x000ea80000300800 */
[----:B------:R1:W-:Y:S01]  /*57700*/  LDGSTS.E [R44+0x2000], [R46.64], P2 ;  /* 0x020000002e2c7fae */ /* 0x0003e20009121844 */
[----:B---3--:R-:W-:-:S05]  /*57710*/  IADD3 R6, P1, R6, R242, RZ ;  /* 0x000000f206067210 */ /* 0x008fca0007f3e0ff */
[----:B------:R-:W-:Y:S01]  /*57720*/  IMAD.X R7, R7, 0x1, R0, P1 ;  /* 0x0000000107077824 */ /* 0x000fe200008e0600 */
[----:B------:R-:W-:-:S03]  /*57730*/  IADD3 R4, P3, R4, R242, RZ ;  /* 0x000000f204047210 */ /* 0x000fc60007f7e0ff */
[----:B-1----:R-:W-:Y:S01]  /*57740*/  IMAD.MOV.U32 R47, RZ, RZ, R7 ;  /* 0x000000ffff2f7224 */ /* 0x002fe200078e0007 */
[----:B------:R-:W-:Y:S01]  /*57750*/  MOV R46, R6 ;  /* 0x00000006002e7202 */ /* 0x000fe20000000f00 */
[----:B------:R-:W-:Y:S01]  /*57760*/  STL [R1+0x1f1c], R6 ;  /* 0x001f1c0601007387 */ /* 0x000fe20000100800 */
[----:B------:R-:W-:-:S03]  /*57770*/  IMAD.X R5, R5, 0x1, R0, P3 ;  /* 0x0000000105057824 */ /* 0x000fc600018e0600 */
[----:B------:R1:W-:Y:S04]  /*57780*/  STL [R1+0x1f10], R7 ;  /* 0x001f100701007387 */ /* 0x0003e80000100800 */
[----:B------:R-:W-:Y:S04]  /*57790*/  STL [R1+0x1f14], R4 ;  /* 0x001f140401007387 */ /* 0x000fe80000100800 */
[----:B------:R3:W-:Y:S04]  /*577a0*/  STL [R1+0x1f08], R5 ;  /* 0x001f080501007387 */ /* 0x0007e80000100800 */
[----:B------:R3:W-:Y:S04]  /*577b0*/  LDGSTS.E [R44+0x2200], [R46.64], P2 ;  /* 0x022000002e2c7fae */ /* 0x0007e80009121844 */
[----:B-1----:R-:W4:Y:S04]  /*577c0*/  LDL.LU R7, [R1+0x1ea0] ;  /* 0x001ea00001077983 */ /* 0x002f280000300800 */
[----:B------:R-:W4:Y:S01]  /*577d0*/  LDL.LU R6, [R1+0x1eac] ;  /* 0x001eac0001067983 */ /* 0x000f220000300800 */
[----:B---3--:R-:W-:-:S02]  /*577e0*/  IMAD.MOV.U32 R47, RZ, RZ, R5 ;  /* 0x000000ffff2f7224 */ /* 0x008fc400078e0005 */
[----:B------:R-:W-:Y:S01]  /*577f0*/  IMAD.MOV.U32 R46, RZ, RZ, R4 ;  /* 0x000000ffff2e7224 */ /* 0x000fe200078e0004 */
[----:B------:R-:W4:Y:S04]  /*57800*/  LDL.LU R5, [R1+0x20c8] ;  /* 0x0020c80001057983 */ /* 0x000f280000300800 */
[----:B------:R-:W4:Y:S01]  /*57810*/  LDL.LU R4, [R1+0x20d4] ;  /* 0x0020d40001047983 */ /* 0x000f220000300800 */
[----:B------:R-:W-:-:S03]  /*57820*/  ISETP.GT.AND P1, PT, R3, 0x8, PT ;  /* 0x000000080300780c */ /* 0x000fc60003f24270 */
[----:B------:R1:W-:Y:S01]  /*57830*/  LDGSTS.E [R44+0x2400], [R46.64], P2 ;  /* 0x024000002e2c7fae */ /* 0x0003e20009121844 */
[----:B------:R-:W-:-:S04]  /*57840*/  SEL R45, RZ, 0x4, !P1 ;  /* 0x00000004ff2d7807 */ /* 0x000fc80004800000 */
[----:B------:R-:W-:-:S04]  /*57850*/  SEL R45, R45, RZ, !P0 ;  /* 0x000000ff2d2d7207 */ /* 0x000fc80004000000 */
[----:B------:R-:W-:Y:S02]  /*57860*/  ISETP.NE.U32.AND P1, PT, R45, RZ, PT ;  /* 0x000000ff2d00720c */ /* 0x000fe40003f25070 */
[----:B--2---:R-:W-:-:S04]  /*57870*/  IADD3 R13, P3, R13, R242, RZ ;  /* 0x000000f20d0d7210 */ /* 0x004fc80007f7e0ff */
[----:B------:R-:W-:Y:S01]  /*57880*/  IADD3.X R14, R14, R0, RZ, P3, !PT ;  /* 0x000000000e0e7210 */ /* 0x000fe20001ffe4ff */
[----:B-1----:R-:W-:Y:S01]  /*57890*/  IMAD.MOV.U32 R46, RZ, RZ, R13 ;  /* 0x000000ffff2e7224 */ /* 0x002fe200078e000d */
[----:B------:R-:W-:Y:S03]  /*578a0*/  STL [R1+0x1f0c], R13 ;  /* 0x001f0c0d01007387 */ /* 0x000fe60000100800 */
[----:B------:R-:W-:Y:S01]  /*578b0*/  IMAD.MOV.U32 R47, RZ, RZ, R14 ;  /* 0x000000ffff2f7224 */ /* 0x000fe200078e000e */
[----:B------:R-:W-:Y:S01]  /*578c0*/  IADD3 R11, P4, R11, R242, RZ ;  /* 0x000000f20b0b7210 */ /* 0x000fe20007f9e0ff */
[----:B------:R1:W-:Y:S04]  /*578d0*/  STL [R1+0x1f00], R14 ;  /* 0x001f000e01007387 */ /* 0x0003e80000100800 */
[----:B------:R-:W-:Y:S01]  /*578e0*/  IMAD.X R12, R12, 0x1, R0, P4 ;  /* 0x000000010c0c7824 */ /* 0x000fe200020e0600 */
[----:B------:R-:W-:Y:S04]  /*578f0*/  STL [R1+0x20f4], R11 ;  /* 0x0020f40b01007387 */ /* 0x000fe80000100800 */
[----:B------:R2:W-:Y:S04]  /*57900*/  STL [R1+0x20e8], R12 ;  /* 0x0020e80c01007387 */ /* 0x0005e80000100800 */
[----:B------:R2:W-:Y:S04]  /*57910*/  LDGSTS.E [R44+0x2600], [R46.64], P2 ;  /* 0x026000002e2c7fae */ /* 0x0005e80009121844 */
[----:B-1----:R-:W3:Y:S04]  /*57920*/  LDL.LU R14, [R1+0x1e50] ;  /* 0x001e5000010e7983 */ /* 0x002ee80000300800 */
[----:B------:R-:W3:Y:S01]  /*57930*/  LDL.LU R13, [R1+0x1e5c] ;  /* 0x001e5c00010d7983 */ /* 0x000ee20000300800 */
[----:B--2---:R-:W-:Y:S01]  /*57940*/  IMAD.MOV.U32 R47, RZ, RZ, R12 ;  /* 0x000000ffff2f7224 */ /* 0x004fe200078e000c */
[----:B------:R-:W-:-:S02]  /*57950*/  MOV R46, R11 ;  /* 0x0000000b002e7202 */ /* 0x000fc40000000f00 */
[----:B------:R-:W3:Y:S04]  /*57960*/  LDL.LU R12, [R1+0x1e48] ;  /* 0x001e4800010c7983 */ /* 0x000ee80000300800 */
[----:B------:R-:W3:Y:S01]  /*57970*/  LDL.LU R11, [R1+0x1e54] ;  /* 0x001e5400010b7983 */ /* 0x000ee20000300800 */
[----:B------:R-:W-:-:S03]  /*57980*/  IADD3 R15, P2, R15, R242, RZ ;  /* 0x000000f20f0f7210 */ /* 0x000fc60007f5e0ff */
[----:B------:R1:W-:Y:S02]  /*57990*/  LDGSTS.E [R44+0x4000], [R46.64], P1 ;  /* 0x040000002e2c7fae */ /* 0x0003e40008921844 */
[----:B------:R-:W-:Y:S01]  /*579a0*/  IMAD.X R48, R48, 0x1, R0, P2 ;  /* 0x0000000130307824 */ /* 0x000fe200010e0600 */
[----:B------:R-:W-:Y:S01]  /*579b0*/  IADD3 R8, P3, R8, R242, RZ ;  /* 0x000000f208087210 */ /* 0x000fe20007f7e0ff */
[----:B------:R-:W-:Y:S01]  /*579c0*/  STL [R1+0x1ebc], R15 ;  /* 0x001ebc0f01007387 */ /* 0x000fe20000100800 */
[----:B-1----:R-:W-:-:S03]  /*579d0*/  MOV R46, R15 ;  /* 0x0000000f002e7202 */ /* 0x002fc60000000f00 */
[----:B------:R-:W-:Y:S01]  /*579e0*/  IMAD.X R9, R9, 0x1, R0, P3 ;  /* 0x0000000109097824 */ /* 0x000fe200018e0600 */
[----:B------:R1:W-:Y:S01]  /*579f0*/  STL [R1+0x1eb0], R48 ;  /* 0x001eb03001007387 */ /* 0x0003e20000100800 */
[----:B------:R-:W-:-:S03]  /*57a00*/  IMAD.MOV.U32 R47, RZ, RZ, R48 ;  /* 0x000000ffff2f7224 */ /* 0x000fc600078e0030 */
[----:B------:R-:W-:Y:S04]  /*57a10*/  STL [R1+0x1eb4], R8 ;  /* 0x001eb40801007387 */ /* 0x000fe80000100800 */
[----:B------:R1:W-:Y:S04]  /*57a20*/  STL [R1+0x1ea8], R9 ;  /* 0x001ea80901007387 */ /* 0x0003e80000100800 */
[----:B-1----:R-:W3:Y:S04]  /*57a30*/  LDL.LU R48, [R1+0x1e40] ;  /* 0x001e400001307983 */ /* 0x002ee80000300800 */
[----:B------:R1:W-:Y:S04]  /*57a40*/  LDGSTS.E [R44+0x4200], [R46.64], P1 ;  /* 0x042000002e2c7fae */ /* 0x0003e80008921844 */
[----:B------:R-:W3:Y:S01]  /*57a50*/  LDL.LU R15, [R1+0x1e4c] ;  /* 0x001e4c00010f7983 */ /* 0x000ee20000300800 */
[----:B-1----:R-:W-:-:S02]  /*57a60*/  IMAD.MOV.U32 R47, RZ, RZ, R9 ;  /* 0x000000ffff2f7224 */ /* 0x002fc400078e0009 */
[----:B------:R-:W-:Y:S01]  /*57a70*/  IMAD.MOV.U32 R46, RZ, RZ, R8 ;  /* 0x000000ffff2e7224 */ /* 0x000fe200078e0008 */
[----:B------:R-:W3:Y:S04]  /*57a80*/  LDL.LU R9, [R1+0x20a8] ;  /* 0x0020a80001097983 */ /* 0x000ee80000300800 */
[----:B------:R-:W3:Y:S04]  /*57a90*/  LDL.LU R8, [R1+0x20b4] ;  /* 0x0020b40001087983 */ /* 0x000ee80000300800 */
[----:B------:R1:W-:Y:S01]  /*57aa0*/  LDGSTS.E [R44+0x4400], [R46.64], P1 ;  /* 0x044000002e2c7fae */ /* 0x0003e20008921844 */
[----:B----4-:R-:W-:-:S04]  /*57ab0*/  IADD3 R6, P3, R6, R242, RZ ;  /* 0x000000f206067210 */ /* 0x010fc80007f7e0ff */
[----:B------:R-:W-:Y:S02]  /*57ac0*/  IADD3.X R7, R7, R0, RZ, P3, !PT ;  /* 0x0000000007077210 */ /* 0x000fe40001ffe4ff */
[----:B------:R-:W-:Y:S01]  /*57ad0*/  IADD3 R4, P4, R4, R242, RZ ;  /* 0x000000f204047210 */ /* 0x000fe20007f9e0ff */
[----:B------:R-:W-:Y:S01]  /*57ae0*/  STL [R1+0x1eac], R6 ;  /* 0x001eac0601007387 */ /* 0x000fe20000100800 */
[----:B-1----:R-:W-:-:S03]  /*57af0*/  IMAD.MOV.U32 R46, RZ, RZ, R6 ;  /* 0x000000ffff2e7224 */ /* 0x002fc600078e0006 */
[----:B------:R-:W-:Y:S01]  /*57b00*/  IMAD.X R5, R5, 0x1, R0, P4 ;  /* 0x0000000105057824 */ /* 0x000fe200020e0600 */
[----:B------:R1:W-:Y:S01]  /*57b10*/  STL [R1+0x1ea0], R7 ;  /* 0x001ea00701007387 */ /* 0x0003e20000100800 */
[----:B------:R-:W-:-:S03]  /*57b20*/  IMAD.MOV.U32 R47, RZ, RZ, R7 ;  /* 0x000000ffff2f7224 */ /* 0x000fc600078e0007 */
[----:B------:R-:W-:Y:S04]  /*57b30*/  STL [R1+0x20d4], R4 ;  /* 0x0020d40401007387 */ /* 0x000fe80000100800 */
[----:B------:R4:W-:Y:S04]  /*57b40*/  STL [R1+0x20c8], R5 ;  /* 0x0020c80501007387 */ /* 0x0009e80000100800 */
[----:B-1----:R-:W2:Y:S04]  /*57b50*/  LDL.LU R7, [R1+0x1df0] ;  /* 0x001df00001077983 */ /* 0x002ea80000300800 */
[----:B------:R1:W-:Y:S04]  /*57b60*/  LDGSTS.E [R44+0x4600], [R46.64], P1 ;  /* 0x046000002e2c7fae */ /* 0x0003e80008921844 */
[----:B------:R-:W2:Y:S01]  /*57b70*/  LDL.LU R6, [R1+0x1dfc] ;  /* 0x001dfc0001067983 */ /* 0x000ea20000300800 */
[----:B-1----:R-:W-:Y:S01]  /*57b80*/  IMAD.MOV.U32 R47, RZ, RZ, R5 ;  /* 0x000000ffff2f7224 */ /* 0x002fe200078e0005 */
[----:B------:R-:W-:-:S02]  /*57b90*/  MOV R46, R4 ;  /* 0x00000004002e7202 */ /* 0x000fc40000000f00 */
[----:B----4-:R-:W2:Y:S04]  /*57ba0*/  LDL.LU R5, [R1+0x1de8] ;  /* 0x001de80001057983 */ /* 0x010ea80000300800 */
[----:B------:R-:W2:Y:S01]  /*57bb0*/  LDL.LU R4, [R1+0x1df4] ;  /* 0x001df40001047983 */ /* 0x000ea20000300800 */
[----:B------:R-:W-:-:S04]  /*57bc0*/  ISETP.GT.AND P2, PT, R3, 0xc, PT ;  /* 0x0000000c0300780c */ /* 0x000fc80003f44270 */
[----:B------:R-:W-:-:S04]  /*57bd0*/  SEL R45, RZ, 0x4, !P2 ;  /* 0x00000004ff2d7807 */ /* 0x000fc80005000000 */
[----:B------:R-:W-:-:S04]  /*57be0*/  SEL R45, R45, RZ, !P0 ;  /* 0x000000ff2d2d7207 */ /* 0x000fc80004000000 */
[----:B------:R-:W-:Y:S11]  /*57bf0*/  ISETP.NE.U32.AND P2, PT, R45, RZ, PT ;  /* 0x000000ff2d00720c */ /* 0x000ff60003f45070 */
[----:B------:R-:W-:Y:S02]  /*57c00*/  @!UPT UIADD3 URZ, URZ, URZ, URZ ;  /* 0x0000003f3f3ff290 */ /* 0x000fe4000fffe03f */
[----:B------:R1:W-:Y:S01]  /*57c10*/  LDGSTS.E [R44+0x6000], [R46.64], P2 ;  /* 0x060000002e2c7fae */ /* 0x0003e20009121844 */
[----:B---3--:R-:W-:-:S05]  /*57c20*/  IADD3 R13, P1, R13, R242, RZ ;  /* 0x000000f20d0d7210 */ /* 0x008fca0007f3e0ff */
[----:B------:R-:W-:Y:S01]  /*57c30*/  IMAD.X R14, R14, 0x1, R0, P1 ;  /* 0x000000010e0e7824 */ /* 0x000fe200008e0600 */
[----:B------:R-:W-:Y:S01]  /*57c40*/  IADD3 R11, P3, R11, R242, RZ ;  /* 0x000000f20b0b7210 */ /* 0x000fe20007f7e0ff */
[----:B------:R-:W-:Y:S01]  /*57c50*/  STL [R1+0x1e5c], R13 ;  /* 0x001e5c0d01007387 */ /* 0x000fe20000100800 */
[----:B-1----:R-:W-:Y:S01]  /*57c60*/  MOV R46, R13 ;  /* 0x0000000d002e7202 */ /* 0x002fe20000000f00 */
[----:B------:R-:W-:Y:S02]  /*57c70*/  IMAD.MOV.U32 R47, RZ, RZ, R14 ;  /* 0x000000ffff2f7224 */ /* 0x000fe400078e000e */
[----:B------:R-:W-:Y:S01]  /*57c80*/  IMAD.X R12, R12, 0x1, R0, P3 ;  /* 0x000000010c0c7824 */ /* 0x000fe200018e0600 */
[----:B------:R1:W-:Y:S01]  /*57c90*/  STL [R1+0x1e50], R14 ;  /* 0x001e500e01007387 */ /* 0x0003e20000100800 */
[----:B------:R-:W-:-:S03]  /*57ca0*/  ISETP.GT.AND P1, PT, R3, 0x10, PT ;  /* 0x000000100300780c */ /* 0x000fc60003f24270 */
[----:B------:R-:W-:Y:S04]  /*57cb0*/  STL [R1+0x1e54], R11 ;  /* 0x001e540b01007387 */ /* 0x000fe80000100800 */
[----:B------:R3:W-:Y:S01]  /*57cc0*/  STL [R1+0x1e48], R12 ;  /* 0x001e480c01007387 */ /* 0x0007e20000100800 */
[----:B------:R-:W-:-:S03]  /*57cd0*/  SEL R45, RZ, 0x4, !P1 ;  /* 0x00000004ff2d7807 */ /* 0x000fc60004800000 */
[----:B-1----:R-:W4:Y:S04]  /*57ce0*/  LDL.LU R14, [R1+0x1de0] ;  /* 0x001de000010e7983 */ /* 0x002f280000300800 */
[----:B------:R1:W-:Y:S04]  /*57cf0*/  LDGSTS.E [R44+0x6200], [R46.64], P2 ;  /* 0x062000002e2c7fae */ /* 0x0003e80009121844 */
[----:B------:R-:W4:Y:S01]  /*57d00*/  LDL.LU R13, [R1+0x1dec] ;  /* 0x001dec00010d7983 */ /* 0x000f220000300800 */
[----:B------:R-:W-:Y:S01]  /*57d10*/  SEL R45, R45, RZ, !P0 ;  /* 0x000000ff2d2d7207 */ /* 0x000fe20004000000 */
[----:B-1----:R-:W-:-:S02]  /*57d20*/  IMAD.MOV.U32 R47, RZ, RZ, R12 ;  /* 0x000000ffff2f7224 */ /* 0x002fc400078e000c */
[----:B------:R-:W-:Y:S01]  /*57d30*/  IMAD.MOV.U32 R46, RZ, RZ, R11 ;  /* 0x000000ffff2e7224 */ /* 0x000fe200078e000b */
[----:B---3--:R-:W4:Y:S01]  /*57d40*/  LDL.LU R12, [R1+0x2088] ;  /* 0x00208800010c7983 */ /* 0x008f220000300800 */
[----:B------:R-:W-:-:S03]  /*57d50*/  IADD3 R15, P3, R15, R242, RZ ;  /* 0x000000f20f0f7210 */ /* 0x000fc60007f7e0ff */
[----:B------:R-:W4:Y:S01]  /*57d60*/  LDL.LU R11, [R1+0x2094] ;  /* 0x00209400010b7983 */ /* 0x000f220000300800 */
[----:B------:R-:W-:-:S03]  /*57d70*/  IADD3.X R48, R48, R0, RZ, P3, !PT ;  /* 0x0000000030307210 */ /* 0x000fc60001ffe4ff */
[----:B------:R1:W-:Y:S01]  /*57d80*/  LDGSTS.E [R44+0x6400], [R46.64], P2 ;  /* 0x064000002e2c7fae */ /* 0x0003e20009121844 */
[----:B------:R-:W-:Y:S02]  /*57d90*/  ISETP.NE.U32.AND P1, PT, R45, RZ, PT ;  /* 0x000000ff2d00720c */ /* 0x000fe40003f25070 */
[----:B------:R-:W-:Y:S01]  /*57da0*/  IADD3 R8, P4, R8, R242, RZ ;  /* 0x000000f208087210 */ /* 0x000fe20007f9e0ff */
[----:B------:R-:W-:Y:S01]  /*57db0*/  STL [R1+0x1e4c], R15 ;  /* 0x001e4c0f01007387 */ /* 0x000fe20000100800 */
[----:B-1----:R-:W-:-:S03]  /*57dc0*/  IMAD.MOV.U32 R46, RZ, RZ, R15 ;  /* 0x000000ffff2e7224 */ /* 0x002fc600078e000f */
[----:B------:R-:W-:Y:S02]  /*57dd0*/  IMAD.X R9, R9, 0x1, R0, P4 ;  /* 0x0000000109097824 */ /* 0x000fe400020e0600 */
[----:B------:R-:W-:Y:S01]  /*57de0*/  IMAD.MOV.U32 R47, RZ, RZ, R48 ;  /* 0x000000ffff2f7224 */ /* 0x000fe200078e0030 */
[----:B------:R1:W-:Y:S04]  /*57df0*/  STL [R1+0x1e40], R48 ;  /* 0x001e403001007387 */ /* 0x0003e80000100800 */
[----:B------:R-:W-:Y:S04]  /*57e00*/  STL [R1+0x20b4], R8 ;  /* 0x0020b40801007387 */ /* 0x000fe80000100800 */
[----:B------:R1:W-:Y:S04]  /*57e10*/  STL [R1+0x20a8], R9 ;  /* 0x0020a80901007387 */ /* 0x0003e80000100800 */
[----:B------:R1:W-:Y:S04]  /*57e20*/  LDGSTS.E [R44+0x6600], [R46.64], P2 ;  /* 0x066000002e2c7fae */ /* 0x0003e80009121844 */
[----:B-1----:R-:W4:Y:S04]  /*57e30*/  LDL.LU R48, [R1+0x1d90] ;  /* 0x001d900001307983 */ /* 0x002f280000300800 */
[----:B------:R-:W4:Y:S01]  /*57e40*/  LDL.LU R15, [R1+0x1d9c] ;  /* 0x001d9c00010f7983 */ /* 0x000f220000300800 */
[----:B------:R-:W-:Y:S01]  /*57e50*/  IMAD.MOV.U32 R47, RZ, RZ, R9 ;  /* 0x000000ffff2f7224 */ /* 0x000fe200078e0009 */
[----:B------:R-:W-:-:S02]  /*57e60*/  MOV R46, R8 ;  /* 0x00000008002e7202 */ /* 0x000fc40000000f00 */
[----:B------:R-:W4:Y:S04]  /*57e70*/  LDL.LU R9, [R1+0x1d88] ;  /* 0x001d880001097983 */ /* 0x000f280000300800 */
[----:B------:R-:W4:Y:S04]  /*57e80*/  LDL.LU R8, [R1+0x1d94] ;  /* 0x001d940001087983 */ /* 0x000f280000300800 */
[----:B------:R1:W-:Y:S01]  /*57e90*/  LDGSTS.E [R44+0x8000], [R46.64], P1 ;  /* 0x080000002e2c7fae */ /* 0x0003e20008921844 */
[----:B--2---:R-:W-:-:S05]  /*57ea0*/  IADD3 R6, P2, R6, R242, RZ ;  /* 0x000000f206067210 */ /* 0x004fca0007f5e0ff */
[--C-:B------:R-:W-:Y:S01]  /*57eb0*/  IMAD.X R7, R7, 0x1, R0.reuse, P2 ;  /* 0x0000000107077824 */ /* 0x100fe200010e0600 */
[----:B-1----:R-:W-:Y:S01]  /*57ec0*/  MOV R46, R6 ;  /* 0x00000006002e7202 */ /* 0x002fe20000000f00 */
[----:B------:R-:W-:Y:S01]  /*57ed0*/  STL [R1+0x1dfc], R6 ;  /* 0x001dfc0601007387 */ /* 0x000fe20000100800 */
[----:B------:R-:W-:Y:S01]  /*57ee0*/  IADD3 R4, P3, R4, R242, RZ ;  /* 0x000000f204047210 */ /* 0x000fe20007f7e0ff */
[----:B------:R-:W-:Y:S02]  /*57ef0*/  IMAD.MOV.U32 R47, RZ, RZ, R7 ;  /* 0x000000ffff2f7224 */ /* 0x000fe400078e0007 */
[----:B------:R1:W-:Y:S02]  /*57f00*/  STL [R1+0x1df0], R7 ;  /* 0x001df00701007387 */ /* 0x0003e40000100800 */
[----:B------:R-:W-:Y:S02]  /*57f10*/  IMAD.X R5, R5, 0x1, R0, P3 ;  /* 0x0000000105057824 */ /* 0x000fe400018e0600 */
[----:B------:R-:W-:Y:S04]  /*57f20*/  STL [R1+0x1df4], R4 ;  /* 0x001df40401007387 */ /* 0x000fe80000100800 */
[----:B------:R2:W-:Y:S04]  /*57f30*/  STL [R1+0x1de8], R5 ;  /* 0x001de80501007387 */ /* 0x0005e80000100800 */
[----:B------:R2:W-:Y:S04]  /*57f40*/  LDGSTS.E [R44+0x8200], [R46.64], P1 ;  /* 0x082000002e2c7fae */ /* 0x0005e80008921844 */
[----:B-1----:R-:W3:Y:S04]  /*57f50*/  LDL.LU R7, [R1+0x1d80] ;  /* 0x001d800001077983 */ /* 0x002ee80000300800 */
[----:B------:R-:W3:Y:S01]  /*57f60*/  LDL.LU R6, [R1+0x1d8c] ;  /* 0x001d8c0001067983 */ /* 0x000ee20000300800 */
[----:B--2---:R-:W-:-:S02]  /*57f70*/  IMAD.MOV.U32 R47, RZ, RZ, R5 ;  /* 0x000000ffff2f7224 */ /* 0x004fc400078e0005 */
[----:B------:R-:W-:Y:S01]  /*57f80*/  IMAD.MOV.U32 R46, RZ, RZ, R4 ;  /* 0x000000ffff2e7224 */ /* 0x000fe200078e0004 */
[----:B------:R-:W3:Y:S04]  /*57f90*/  LDL.LU R5, [R1+0x2068] ;  /* 0x0020680001057983 */ /* 0x000ee80000300800 */
[----:B------:R-:W3:Y:S01]  /*57fa0*/  LDL.LU R4, [R1+0x2074] ;  /* 0x0020740001047983 */ /* 0x000ee20000300800 */
[----:B------:R-:W-:-:S03]  /*57fb0*/  ISETP.GT.AND P2, PT, R3, 0x14, PT ;  /* 0x000000140300780c */ /* 0x000fc60003f44270 */
[----:B------:R1:W-:Y:S01]  /*57fc0*/  LDGSTS.E [R44+0x8400], [R46.64], P1 ;  /* 0x084000002e2c7fae */ /* 0x0003e20008921844 */
[----:B------:R-:W-:-:S04]  /*57fd0*/  SEL R45, RZ, 0x4, !P2 ;  /* 0x00000004ff2d7807 */ /* 0x000fc80005000000 */
[----:B------:R-:W-:-:S04]  /*57fe0*/  SEL R45, R45, RZ, !P0 ;  /* 0x000000ff2d2d7207 */ /* 0x000fc80004000000 */
[----:B------:R-:W-:Y:S02]  /*57ff0*/  ISETP.NE.U32.AND P2, PT, R45, RZ, PT ;  /* 0x000000ff2d00720c */ /* 0x000fe40003f45070 */
[----:B----4-:R-:W-:-:S04]  /*58000*/  IADD3 R13, P3, R13, R242, RZ ;  /* 0x000000f20d0d7210 */ /* 0x010fc80007f7e0ff */
        /* <DEDUP_REMOVED lines=10> */
[----:B-1----:R-:W2:Y:S04]  /*580b0*/  LDL.LU R14, [R1+0x1d30] ;  /* 0x001d3000010e7983 */ /* 0x002ea80000300800 */
[----:B------:R-:W2:Y:S01]  /*580c0*/  LDL.LU R13, [R1+0x1d3c] ;  /* 0x001d3c00010d7983 */ /* 0x000ea20000300800 */
[----:B----4-:R-:W-:Y:S01]  /*580d0*/  IMAD.MOV.U32 R47, RZ, RZ, R12 ;  /* 0x000000ffff2f7224 */ /* 0x010fe200078e000c */
[----:B------:R-:W-:-:S02]  /*580e0*/  MOV R46, R11 ;  /* 0x0000000b002e7202 */ /* 0x000fc40000000f00 */
[----:B------:R-:W2:Y:S04]  /*580f0*/  LDL.LU R12, [R1+0x1d28] ;  /* 0x001d2800010c7983 */ /* 0x000ea80000300800 */
[----:B------:R-:W2:Y:S04]  /*58100*/  LDL.LU R11, [R1+0x1d34] ;  /* 0x001d3400010b7983 */ /* 0x000ea80000300800 */
[----:B------:R1:W-:Y:S01]  /*58110*/  LDGSTS.E [R44+0xa000], [R46.64], P2 ;  /* 0x0a0000002e2c7fae */ /* 0x0003e20009121844 */
[----:B------:R-:W-:-:S05]  /*58120*/  IADD3 R15, P1, R15, R242, RZ ;  /* 0x000000f20f0f7210 */ /* 0x000fca0007f3e0ff */
[----:B------:R-:W-:Y:S01]  /*58130*/  IMAD.X R48, R48, 0x1, R0, P1 ;  /* 0x0000000130307824 */ /* 0x000fe200008e0600 */
[----:B------:R-:W-:Y:S01]  /*58140*/  IADD3 R8, P3, R8, R242, RZ ;  /* 0x000000f208087210 */ /* 0x000fe20007f7e0ff */
[----:B------:R-:W-:Y:S01]  /*58150*/  STL [R1+0x1d9c], R15 ;  /* 0x001d9c0f01007387 */ /* 0x000fe20000100800 */
[----:B-1----:R-:W-:Y:S01]  /*58160*/  MOV R46, R15 ;  /* 0x0000000f002e7202 */ /* 0x002fe20000000f00 */
[----:B------:R-:W-:Y:S02]  /*58170*/  IMAD.MOV.U32 R47, RZ, RZ, R48 ;  /* 0x000000ffff2f7224 */ /* 0x000fe400078e0030 */
[----:B------:R-:W-:Y:S01]  /*58180*/  IMAD.X R9, R9, 0x1, R0, P3 ;  /* 0x0000000109097824 */ /* 0x000fe200018e0600 */
[----:B------:R1:W-:Y:S04]  /*58190*/  STL [R1+0x1d90], R48 ;  /* 0x001d903001007387 */ /* 0x0003e80000100800 */
[----:B------:R-:W-:Y:S04]  /*581a0*/  STL [R1+0x1d94], R8 ;  /* 0x001d940801007387 */ /* 0x000fe80000100800 */
[----:B------:R1:W-:Y:S04]  /*581b0*/  STL [R1+0x1d88], R9 ;  /* 0x001d880901007387 */ /* 0x0003e80000100800 */
[----:B-1----:R-:W2:Y:S04]  /*581c0*/  LDL.LU R48, [R1+0x1d20] ;  /* 0x001d200001307983 */ /* 0x002ea80000300800 */
[----:B------:R1:W-:Y:S04]  /*581d0*/  LDGSTS.E [R44+0xa200], [R46.64], P2 ;  /* 0x0a2000002e2c7fae */ /* 0x0003e80009121844 */
[----:B------:R-:W2:Y:S01]  /*581e0*/  LDL.LU R15, [R1+0x1d2c] ;  /* 0x001d2c00010f7983 */ /* 0x000ea20000300800 */
[----:B-1----:R-:W-:-:S02]  /*581f0*/  IMAD.MOV.U32 R47, RZ, RZ, R9 ;  /* 0x000000ffff2f7224 */ /* 0x002fc400078e0009 */
[----:B------:R-:W-:Y:S01]  /*58200*/  IMAD.MOV.U32 R46, RZ, RZ, R8 ;  /* 0x000000ffff2e7224 */ /* 0x000fe200078e0008 */
[----:B------:R-:W2:Y:S04]  /*58210*/  LDL.LU R9, [R1+0x2048] ;  /* 0x0020480001097983 */ /* 0x000ea80000300800 */
[----:B------:R-:W2:Y:S04]  /*58220*/  LDL.LU R8, [R1+0x2054] ;  /* 0x0020540001087983 */ /* 0x000ea80000300800 */
[----:B------:R1:W-:Y:S01]  /*58230*/  LDGSTS.E [R44+0xa400], [R46.64], P2 ;  /* 0x0a4000002e2c7fae */ /* 0x0003e20009121844 */
[----:B---3--:R-:W-:-:S04]  /*58240*/  IADD3 R6, P3, R6, R242, RZ ;  /* 0x000000f206067210 */ /* 0x008fc80007f7e0ff */
        /* <DEDUP_REMOVED lines=9> */
[----:B-1----:R-:W4:Y:S04]  /*582e0*/  LDL.LU R7, [R1+0x1cd0] ;  /* 0x001cd00001077983 */ /* 0x002f280000300800 */
[----:B------:R1:W-:Y:S04]  /*582f0*/  LDGSTS.E [R44+0xa600], [R46.64], P2 ;  /* 0x0a6000002e2c7fae */ /* 0x0003e80009121844 */
[----:B------:R-:W4:Y:S01]  /*58300*/  LDL.LU R6, [R1+0x1cdc] ;  /* 0x001cdc0001067983 */ /* 0x000f220000300800 */
[----:B-1----:R-:W-:Y:S01]  /*58310*/  IMAD.MOV.U32 R47, RZ, RZ, R5 ;  /* 0x000000ffff2f7224 */ /* 0x002fe200078e0005 */
[----:B------:R-:W-:-:S02]  /*58320*/  MOV R46, R4 ;  /* 0x00000004002e7202 */ /* 0x000fc40000000f00 */
[----:B---3--:R-:W4:Y:S04]  /*58330*/  LDL.LU R5, [R1+0x1cc8] ;  /* 0x001cc80001057983 */ /* 0x008f280000300800 */
[----:B------:R-:W4:Y:S01]  /*58340*/  LDL.LU R4, [R1+0x1cd4] ;  /* 0x001cd40001047983 */ /* 0x000f220000300800 */
[----:B------:R-:W-:-:S04]  /*58350*/  ISETP.GT.AND P1, PT, R3, 0x18, PT ;  /* 0x000000180300780c */ /* 0x000fc80003f24270 */
[----:B------:R-:W-:-:S04]  /*58360*/  SEL R45, RZ, 0x4, !P1 ;  /* 0x00000004ff2d7807 */ /* 0x000fc80004800000 */
[----:B------:R-:W-:-:S04]  /*58370*/  SEL R45, R45, RZ, !P0 ;  /* 0x000000ff2d2d7207 */ /* 0x000fc80004000000 */
[----:B------:R-:W-:Y:S11]  /*58380*/  ISETP.NE.U32.AND P1, PT, R45, RZ, PT ;  /* 0x000000ff2d00720c */ /* 0x000ff60003f25070 */
[----:B------:R-:W-:Y:S02]  /*58390*/  @!UPT UIADD3 URZ, URZ, URZ, URZ ;  /* 0x0000003f3f3ff290 */ /* 0x000fe4000fffe03f */
[----:B------:R1:W-:Y:S01]  /*583a0*/  LDGSTS.E [R44+0xc000], [R46.64], P1 ;  /* 0x0c0000002e2c7fae */ /* 0x0003e20008921844 */
[----:B--2---:R-:W-:-:S05]  /*583b0*/  IADD3 R13, P2, R13, R242, RZ ;  /* 0x000000f20d0d7210 */ /* 0x004fca0007f5e0ff */
        /* <DEDUP_REMOVED lines=11> */
[----:B-1----:R-:W3:Y:S04]  /*58470*/  LDL.LU R14, [R1+0x1cc0] ;  /* 0x001cc000010e7983 */ /* 0x002ee80000300800 */
[----:B------:R1:W-:Y:S04]  /*58480*/  LDGSTS.E [R44+0xc200], [R46.64], P1 ;  /* 0x0c2000002e2c7fae */ /* 0x0003e80008921844 */
[----:B------:R-:W3:Y:S01]  /*58490*/  LDL.LU R13, [R1+0x1ccc] ;  /* 0x001ccc00010d7983 */ /* 0x000ee20000300800 */
[----:B------:R-:W-:Y:S01]  /*584a0*/  SEL R45, R45, RZ, !P0 ;  /* 0x000000ff2d2d7207 */ /* 0x000fe20004000000 */
[----:B-1----:R-:W-:-:S02]  /*584b0*/  IMAD.MOV.U32 R47, RZ, RZ, R12 ;  /* 0x000000ffff2f7224 */ /* 0x002fc400078e000c */
[----:B------:R-:W-:Y:S01]  /*584c0*/  IMAD.MOV.U32 R46, RZ, RZ, R11 ;  /* 0x000000ffff2e7224 */ /* 0x000fe200078e000b */
[----:B--2---:R-:W3:Y:S04]  /*584d0*/  LDL.LU R12, [R1+0x2030] ;  /* 0x00203000010c7983 */ /* 0x004ee80000300800 */
[----:B------:R-:W3:Y:S01]  /*584e0*/  LDL.LU R11, [R1+0x203c] ;  /* 0x00203c00010b7983 */ /* 0x000ee20000300800 */
[----:B------:R-:W-:-:S03]  /*584f0*/  IADD3 R15, P3, R15, R242, RZ ;  /* 0x000000f20f0f7210 */ /* 0x000fc60007f7e0ff */
[----:B------:R1:W-:Y:S01]  /*58500*/  LDGSTS.E [R44+0xc400], [R46.64], P1 ;  /* 0x0c4000002e2c7fae */ /* 0x0003e20008921844 */
[----:B------:R-:W-:-:S03]  /*58510*/  IADD3.X R48, R48, R0, RZ, P3, !PT ;  /* 0x0000000030307210 */ /* 0x000fc60001ffe4ff */
[----:B------:R-:W-:Y:S01]  /*58520*/  STL [R1+0x1d2c], R15 ;  /* 0x001d2c0f01007387 */ /* 0x000fe20000100800 */
[----:B------:R-:W-:Y:S02]  /*58530*/  ISETP.NE.U32.AND P2, PT, R45, RZ, PT ;  /* 0x000000ff2d00720c */ /* 0x000fe40003f45070 */
[----:B------:R-:W-:Y:S01]  /*58540*/  IADD3 R8, P4, R8, R242, RZ ;  /* 0x000000f208087210 */ /* 0x000fe20007f9e0ff */
[----:B-1----:R-:W-:Y:S02]  /*58550*/  IMAD.MOV.U32 R46, RZ, RZ, R15 ;  /* 0x000000ffff2e7224 */ /* 0x002fe400078e000f */
[----:B------:R-:W-:Y:S02]  /*58560*/  IMAD.MOV.U32 R47, RZ, RZ, R48 ;  /* 0x000000ffff2f7224 */ /* 0x000fe400078e0030 */
[----:B------:R-:W-:Y:S01]  /*58570*/  IMAD.X R9, R9, 0x1, R0, P4 ;  /* 0x0000000109097824 */ /* 0x000fe200020e0600 */
[----:B------:R1:W-:Y:S04]  /*58580*/  STL [R1+0x1d20], R48 ;  /* 0x001d203001007387 */ /* 0x0003e80000100800 */
[----:B------:R-:W-:Y:S04]  /*58590*/  STL [R1+0x2054], R8 ;  /* 0x0020540801007387 */ /* 0x000fe80000100800 */
[----:B------:R1:W-:Y:S04]  /*585a0*/  STL [R1+0x2048], R9 ;  /* 0x0020480901007387 */ /* 0x0003e80000100800 */
[----:B------:R1:W-:Y:S04]  /*585b0*/  LDGSTS.E [R44+0xc600], [R46.64], P1 ;  /* 0x0c6000002e2c7fae */ /* 0x0003e80008921844 */
[----:B-1----:R-:W3:Y:S04]  /*585c0*/  LDL.LU R48, [R1+0x1c98] ;  /* 0x001c980001307983 */ /* 0x002ee80000300800 */
[----:B------:R-:W3:Y:S01]  /*585d0*/  LDL.LU R15, [R1+0x1ca4] ;  /* 0x001ca400010f7983 */ /* 0x000ee20000300800 */
[----:B------:R-:W-:Y:S01]  /*585e0*/  IMAD.MOV.U32 R47, RZ, RZ, R9 ;  /* 0x000000ffff2f7224 */ /* 0x000fe200078e0009 */
[----:B------:R-:W-:-:S02]  /*585f0*/  MOV R46, R8 ;  /* 0x00000008002e7202 */ /* 0x000fc40000000f00 */
[----:B------:R-:W3:Y:S04]  /*58600*/  LDL.LU R9, [R1+0x1c90] ;  /* 0x001c900001097983 */ /* 0x000ee80000300800 */
[----:B------:R-:W3:Y:S04]  /*58610*/  LDL.LU R8, [R1+0x1c9c] ;  /* 0x001c9c0001087983 */ /* 0x000ee80000300800 */
[----:B------:R1:W-:Y:S01]  /*58620*/  LDGSTS.E [R44+0xe000], [R46.64], P2 ;  /* 0x0e0000002e2c7fae */ /* 0x0003e20009121844 */
[----:B----4-:R-:W-:-:S05]  /*58630*/  IADD3 R6, P1, R6, R242, RZ ;  /* 0x000000f206067210 */ /* 0x010fca0007f3e0ff */
        /* <DEDUP_REMOVED lines=10> */
[----:B-1----:R-:W2:Y:S04]  /*586e0*/  LDL.LU R7, [R1+0x1c88] ;  /* 0x001c880001077983 */ /* 0x002ea80000300800 */
[----:B------:R-:W2:Y:S01]  /*586f0*/  LDL.LU R6, [R1+0x1c94] ;  /* 0x001c940001067983 */ /* 0x000ea20000300800 */
[----:B----4-:R-:W-:-:S02]  /*58700*/  IMAD.MOV.U32 R47, RZ, RZ, R5 ;  /* 0x000000ffff2f7224 */ /* 0x010fc400078e0005 */
[----:B------:R-:W-:Y:S01]  /*58710*/  IMAD.MOV.U32 R46, RZ, RZ, R4 ;  /* 0x000000ffff2e7224 */ /* 0x000fe200078e0004 */
[----:B------:R-:W2:Y:S04]  /*58720*/  LDL.LU R5, [R1+0x2028] ;  /* 0x0020280001057983 */ /* 0x000ea80000300800 */
[----:B------:R-:W2:Y:S01]  /*58730*/  LDL.LU R4, [R1+0x2034] ;  /* 0x0020340001047983 */ /* 0x000ea20000300800 */
[----:B------:R-:W-:-:S03]  /*58740*/  ISETP.GT.AND P1, PT, R3, 0x20, PT ;  /* 0x000000200300780c */ /* 0x000fc60003f24270 */
[----:B------:R1:W-:Y:S01]  /*58750*/  LDGSTS.E [R44+0xe400], [R46.64], P2 ;  /* 0x0e4000002e2c7fae */ /* 0x0003e20009121844 */
[----:B------:R-:W-:-:S04]  /*58760*/  SEL R45, RZ, 0x4, !P1 ;  /* 0x00000004ff2d7807 */ /* 0x000fc80004800000 */
[----:B------:R-:W-:-:S04]  /*58770*/  SEL R45, R45, RZ, !P0 ;  /* 0x000000ff2d2d7207 */ /* 0x000fc80004000000 */
[----:B------:R-:W-:Y:S02]  /*58780*/  ISETP.NE.U32.AND P1, PT, R45, RZ, PT ;  /* 0x000000ff2d00720c */ /* 0x000fe40003f25070 */
[----:B---3--:R-:W-:-:S04]  /*58790*/  IADD3 R13, P3, R13, R242, RZ ;  /* 0x000000f20d0d7210 */ /* 0x008fc80007f7e0ff */
        /* <DEDUP_REMOVED lines=10> */
[----:B-1----:R-:W4:Y:S04]  /*58840*/  LDL.LU R14, [R1+0x1c80] ;  /* 0x001c8000010e7983 */ /* 0x002f280000300800 */
[----:B------:R-:W4:Y:S01]  /*58850*/  LDL.LU R13, [R1+0x1c8c] ;  /* 0x001c8c00010d7983 */ /* 0x000f220000300800 */
[----:B---3--:R-:W-:Y:S01]  /*58860*/  IMAD.MOV.U32 R47, RZ, RZ, R12 ;  /* 0x000000ffff2f7224 */ /* 0x008fe200078e000c */
[----:B------:R-:W-:-:S02]  /*58870*/  MOV R46, R11 ;  /* 0x0000000b002e7202 */ /* 0x000fc40000000f00 */
[----:B------:R-:W4:Y:S04]  /*58880*/  LDL.LU R12, [R1+0x1c78] ;  /* 0x001c7800010c7983 */ /* 0x000f280000300800 */
[----:B------:R-:W4:Y:S04]  /*58890*/  LDL.LU R11, [R1+0x1c84] ;  /* 0x001c8400010b7983 */ /* 0x000f280000300800 */
        /* <DEDUP_REMOVED lines=11> */
[----:B-1----:R-:W4:Y:S04]  /*58950*/  LDL.LU R48, [R1+0x1c70] ;  /* 0x001c700001307983 */ /* 0x002f280000300800 */
[----:B------:R1:W-:Y:S04]  /*58960*/  LDGSTS.E [R44+0x10200], [R46.64], P1 ;  /* 0x102000002e2c7fae */ /* 0x0003e80008921844 */
[----:B------:R-:W4:Y:S01]  /*58970*/  LDL.LU R15, [R1+0x1c7c] ;  /* 0x001c7c00010f7983 */ /* 0x000f220000300800 */
[----:B-1----:R-:W-:-:S02]  /*58980*/  IMAD.MOV.U32 R47, RZ, RZ, R9 ;  /* 0x000000ffff2f7224 */ /* 0x002fc400078e0009 */
[----:B------:R-:W-:Y:S01]  /*58990*/  IMAD.MOV.U32 R46, RZ, RZ, R8 ;  /* 0x000000ffff2e7224 */ /* 0x000fe200078e0008 */
[----:B------:R-:W4:Y:S04]  /*589a0*/  LDL.LU R9, [R1+0x2020] ;  /* 0x0020200001097983 */ /* 0x000f280000300800 */
[----:B------:R-:W4:Y:S04]  /*589b0*/  LDL.LU R8, [R1+0x202c] ;  /* 0x00202c0001087983 */ /* 0x000f280000300800 */
[----:B------:R1:W-:Y:S01]  /*589c0*/  LDGSTS.E [R44+0x10400], [R46.64], P1 ;  /* 0x104000002e2c7fae */ /* 0x0003e20008921844 */
[----:B--2---:R-:W-:-:S04]  /*589d0*/  IADD3 R6, P3, R6, R242, RZ ;  /* 0x000000f206067210 */ /* 0x004fc80007f7e0ff */
        /* <DEDUP_REMOVED lines=12> */
[----:B-1----:R-:W-:Y:S01]  /*58aa0*/  IMAD.MOV.U32 R47, RZ, RZ, R5 ;  /* 0x000000ffff2f7224 */ /* 0x002fe200078e0005 */
[----:B------:R-:W-:-:S02]  /*58ab0*/  MOV R46, R4 ;  /* 0x00000004002e7202 */ /* 0x000fc40000000f00 */
[----:B--2---:R-:W2:Y:S04]  /*58ac0*/  LDL.LU R5, [R1+0x1c60] ;  /* 0x001c600001057983 */ /* 0x004ea80000300800 */
[----:B------:R-:W2:Y:S01]  /*58ad0*/  LDL.LU R4, [R1+0x1c6c] ;  /* 0x001c6c0001047983 */ /* 0x000ea20000300800 */
[----:B------:R-:W-:-:S04]  /*58ae0*/  ISETP.GT.AND P2, PT, R3, 0x24, PT ;  /* 0x000000240300780c */ /* 0x000fc80003f44270 */
[----:B------:R-:W-:-:S04]  /*58af0*/  SEL R45, RZ, 0x4, !P2 ;  /* 0x00000004ff2d7807 */ /* 0x000fc80005000000 */
[----:B------:R-:W-:-:S04]  /*58b00*/  SEL R45, R45, RZ, !P0 ;  /* 0x000000ff2d2d7207 */ /* 0x000fc80004000000 */
[----:B------:R-:W-:Y:S11]  /*58b10*/  ISETP.NE.U32.AND P2, PT, R45, RZ, PT ;  /* 0x000000ff2d00720c */ /* 0x000ff60003f45070 */
[----:B------:R-:W-:Y:S02]  /*58b20*/  @!UPT UIADD3 URZ, URZ, URZ, URZ ;  /* 0x0000003f3f3ff290 */ /* 0x000fe4000fffe03f */
[----:B------:R1:W-:Y:S01]  /*58b30*/  LDGSTS.E [R44+0x12000], [R46.64], P2 ;  /* 0x120000002e2c7fae */ /* 0x0003e20009121844 */
[----:B----4-:R-:W-:-:S05]  /*58b40*/  IADD3 R13, P1, R13, R242, RZ ;  /* 0x000000f20d0d7210 */ /* 0x010fca0007f3e0ff */
[--C-:B------:R-:W-:Y:S01]  /*58b50*/  IMAD.X R14, R14, 0x1, R0.reuse, P1 ;  /* 0x000000010e0e7824 */ /* 0x100fe200008e0600 */
[----:B------:R-:W-:Y:S01]  /*58b60*/  IADD3 R11, P3, R11, R242, RZ ;  /* 0x000000f20b0b7210 */ /* 0x000fe20007f7e0ff */
[----:B------:R-:W-:Y:S04]  /*58b70*/  STL [R1+0x1c8c], R13 ;  /* 0x001c8c0d01007387 */ /* 0x000fe80000100800 */
[----:B------:R-:W-:Y:S01]  /*58b80*/  IMAD.X R12, R12, 0x1, R0, P3 ;  /* 0x000000010c0c7824 */ /* 0x000fe200018e0600 */
[----:B------:R4:W-:Y:S01]  /*58b90*/  STL [R1+0x1c80], R14 ;  /* 0x001c800e01007387 */ /* 0x0009e20000100800 */
[----:B-1----:R-:W-:Y:S01]  /*58ba0*/  MOV R46, R13 ;  /* 0x0000000d002e7202 */ /* 0x002fe20000000f00 */
[----:B------:R-:W-:Y:S01]  /*58bb0*/  IMAD.MOV.U32 R47, RZ, RZ, R14 ;  /* 0x000000ffff2f7224 */ /* 0x000fe200078e000e */
[----:B------:R-:W-:Y:S01]  /*58bc0*/  ISETP.GT.AND P1, PT, R3, 0x28, PT ;  /* 0x000000280300780c */ /* 0x000fe20003f24270 */
[----:B------:R-:W-:Y:S04]  /*58bd0*/  STL [R1+0x1c84], R11 ;  /* 0x001c840b01007387 */ /* 0x000fe80000100800 */
[----:B------:R1:W-:Y:S01]  /*58be0*/  STL [R1+0x1c78], R12 ;  /* 0x001c780c01007387 */ /* 0x0003e20000100800 */
[----:B------:R-:W-:-:S03]  /*58bf0*/  SEL R45, RZ, 0x4, !P1 ;  /* 0x00000004ff2d7807 */ /* 0x000fc60004800000 */
[----:B----4-:R-:W4:Y:S04]  /*58c00*/  LDL.LU R14, [R1+0x1c58] ;  /* 0x001c5800010e7983 */ /* 0x010f280000300800 */
[----:B------:R-:W4:Y:S04]  /*58c10*/  LDL.LU R13, [R1+0x1c64] ;  /* 0x001c6400010d7983 */ /* 0x000f280000300800 */
[----:B------:R1:W-:Y:S01]  /*58c20*/  LDGSTS.E [R44+0x12200], [R46.64], P2 ;  /* 0x122000002e2c7fae */ /* 0x0003e20009121844 */
[----:B------:R-:W-:-:S04]  /*58c30*/  SEL R45, R45, RZ, !P0 ;  /* 0x000000ff2d2d7207 */ /* 0x000fc80004000000 */
[----:B------:R-:W-:Y:S01]  /*58c40*/  ISETP.NE.U32.AND P1, PT, R45, RZ, PT ;  /* 0x000000ff2d00720c */ /* 0x000fe20003f25070 */
[----:B-1----:R-:W-:Y:S02]  /*58c50*/  IMAD.MOV.U32 R46, RZ, RZ, R11 ;  /* 0x000000ffff2e7224 */ /* 0x002fe400078e000b */
[----:B------:R-:W-:Y:S02]  /*58c60*/  IMAD.MOV.U32 R47, RZ, RZ, R12 ;  /* 0x000000ffff2f7224 */ /* 0x000fe400078e000c */
[----:B------:R-:W4:Y:S04]  /*58c70*/  LDL.LU R12, [R1+0x2018] ;  /* 0x00201800010c7983 */ /* 0x000f280000300800 */
[----:B------:R-:W4:Y:S01]  /*58c80*/  LDL.LU R11, [R1+0x2024] ;  /* 0x00202400010b7983 */ /* 0x000f220000300800 */
[----:B------:R-:W-:-:S03]  /*58c90*/  IADD3 R15, P3, R15, R242, RZ ;  /* 0x000000f20f0f7210 */ /* 0x000fc60007f7e0ff */
[----:B------:R1:W-:Y:S01]  /*58ca0*/  LDGSTS.E [R44+0x12400], [R46.64], P2 ;  /* 0x124000002e2c7fae */ /* 0x0003e20009121844 */
[----:B------:R-:W-:-:S03]  /*58cb0*/  IADD3.X R48, R48, R0, RZ, P3, !PT ;  /* 0x0000000030307210 */ /* 0x000fc60001ffe4ff */
[----:B------:R-:W-:Y:S01]  /*58cc0*/  STL [R1+0x1c7c], R15 ;  /* 0x001c7c0f01007387 */ /* 0x000fe20000100800 */
        /* <DEDUP_REMOVED lines=15> */
[----:B---3--:R-:W-:-:S05]  /*58dc0*/  IADD3 R6, P2, R6, R242, RZ ;  /* 0x000000f206067210 */ /* 0x008fca0007f5e0ff */
[--C-:B------:R-:W-:Y:S01]  /*58dd0*/  IMAD.X R7, R7, 0x1, R0.reuse, P2 ;  /* 0x0000000107077824 */ /* 0x100fe200010e0600 */
[----:B-1----:R-:W-:Y:S01]  /*58de0*/  MOV R46, R6 ;  /* 0x00000006002e7202 */ /* 0x002fe20000000f00 */
[----:B------:R-:W-:Y:S01]  /*58df0*/  STL [R1+0x1c74], R6 ;  /* 0x001c740601007387 */ /* 0x000fe20000100800 */
[----:B--2---:R-:W-:Y:S01]  /*58e00*/  IADD3 R4, P3, R4, R242, RZ ;  /* 0x000000f204047210 */ /* 0x004fe20007f7e0ff */
[----:B------:R-:W-:Y:S02]  /*58e10*/  IMAD.MOV.U32 R47, RZ, RZ, R7 ;  /* 0x000000ffff2f7224 */ /* 0x000fe400078e0007 */
[----:B------:R1:W-:Y:S02]  /*58e20*/  STL [R1+0x1c68], R7 ;  /* 0x001c680701007387 */ /* 0x0003e40000100800 */
[----:B------:R-:W-:Y:S02]  /*58e30*/  IMAD.X R5, R5, 0x1, R0, P3 ;  /* 0x0000000105057824 */ /* 0x000fe400018e0600 */
[----:B------:R-:W-:Y:S04]  /*58e40*/  STL [R1+0x1c6c], R4 ;  /* 0x001c6c0401007387 */ /* 0x000fe80000100800 */
[----:B------:R2:W-:Y:S04]  /*58e50*/  STL [R1+0x1c60], R5 ;  /* 0x001c600501007387 */ /* 0x0005e80000100800 */
[----:B------:R3:W-:Y:S04]  /*58e60*/  LDGSTS.E [R44+0x14200], [R46.64], P1 ;  /* 0x142000002e2c7fae */ /* 0x0007e80008921844 */
[----:B-1----:R-:W4:Y:S04]  /*58e70*/  LDL.LU R7, [R1+0x1c40] ;  /* 0x001c400001077983 */ /* 0x002f280000300800 */
[----:B------:R-:W4:Y:S01]  /*58e80*/  LDL.LU R6, [R1+0x1c4c] ;  /* 0x001c4c0001067983 */ /* 0x000f220000300800 */
[----:B---3--:R-:W-:-:S02]  /*58e90*/  IMAD.MOV.U32 R47, RZ, RZ, R5 ;  /* 0x000000ffff2f7224 */ /* 0x008fc400078e0005 */
[----:B------:R-:W-:Y:S01]  /*58ea0*/  IMAD.MOV.U32 R46, RZ, RZ, R4 ;  /* 0x000000ffff2e7224 */ /* 0x000fe200078e0004 */
[----:B--2---:R-:W3:Y:S04]  /*58eb0*/  LDL.LU R5, [R1+0x2010] ;  /* 0x0020100001057983 */ /* 0x004ee80000300800 */
        /* <DEDUP_REMOVED lines=11> */
[----:B------:R1:W-:Y:S04]  /*58f70*/  STL [R1+0x1c58], R14 ;  /* 0x001c580e01007387 */ /* 0x0003e80000100800 */
[----:B------:R4:W-:Y:S01]  /*58f80*/  LDGSTS.E [R44+0x14600], [R46.64], P1 ;  /* 0x146000002e2c7fae */ /* 0x0009e20008921844 */
[----:B------:R-:W-:-:S05]  /*58f90*/  IADD3 R11, P4, R11, R242, RZ ;  /* 0x000000f20b0b7210 */ /* 0x000fca0007f9e0ff */
[----:B------:R-:W-:Y:S01]  /*58fa0*/  IMAD.X R12, R12, 0x1, R0, P4 ;  /* 0x000000010c0c7824 */ /* 0x000fe200020e0600 */
[----:B------:R-:W-:Y:S04]  /*58fb0*/  STL [R1+0x2024], R11 ;  /* 0x0020240b01007387 */ /* 0x000fe80000100800 */
[----:B------:R4:W-:Y:S04]  /*58fc0*/  STL [R1+0x2018], R12 ;  /* 0x0020180c01007387 */ /* 0x0009e80000100800 */
[----:B-1----:R-:W2:Y:S01]  /*58fd0*/  LDL.LU R14, [R1+0x1c38] ;  /* 0x001c3800010e7983 */ /* 0x002ea20000300800 */
[----:B----4-:R-:W-:-:S03]  /*58fe0*/  IMAD.MOV.U32 R47, RZ, RZ, R12 ;  /* 0x000000ffff2f7224 */ /* 0x010fc600078e000c */
[----:B------:R-:W4:Y:S01]  /*58ff0*/  LDL.LU R13, [R1+0x1c44] ;  /* 0x001c4400010d7983 */ /* 0x000f220000300800 */
[----:B------:R-:W-:-:S03]  /*59000*/  MOV R46, R11 ;  /* 0x0000000b002e7202 */ /* 0x000fc60000000f00 */
[----:B------:R-:W2:Y:S04]  /*59010*/  LDL.LU R12, [R1+0x1c30] ;  /* 0x001c3000010c7983 */ /* 0x000ea80000300800 */
[----:B------:R-:W2:Y:S04]  /*59020*/  LDL.LU R11, [R1+0x1c3c] ;  /* 0x001c3c00010b7983 */ /* 0x000ea80000300800 */
[----:B------:R1:W-:Y:S01]  /*59030*/  LDGSTS.E [R44+0x16000], [R46.64], P2 ;  /* 0x160000002e2c7fae */ /* 0x0003e20009121844 */
[----:B------:R-:W-:-:S05]  /*59040*/  IADD3 R15, P1, R15, R242, RZ ;  /* 0x000000f20f0f7210 */ /* 0x000fca0007f3e0ff */
[--C-:B------:R-:W-:Y:S01]  /*59050*/  IMAD.X R48, R48, 0x1, R0.reuse, P1 ;  /* 0x0000000130307824 */ /* 0x100fe200008e0600 */
[----:B------:R-:W-:Y:S01]  /*59060*/  IADD3 R8, P3, R8, R242, RZ ;  /* 0x000000f208087210 */ /* 0x000fe20007f7e0ff */
[----:B------:R-:W-:Y:S04]  /*59070*/  STL [R1+0x1c5c], R15 ;  /* 0x001c5c0f01007387 */ /* 0x000fe80000100800 */
[----:B------:R-:W-:Y:S01]  /*59080*/  IMAD.X R9, R9, 0x1, R0, P3 ;  /* 0x0000000109097824 */ /* 0x000fe200018e0600 */
[----:B------:R1:W-:Y:S02]  /*59090*/  STL [R1+0x1c50], R48 ;  /* 0x001c503001007387 */ /* 0x0003e40000100800 */
[----:B-1----:R-:W-:Y:S01]  /*590a0*/  IMAD.MOV.U32 R47, RZ, RZ, R48 ;  /* 0x000000ffff2f7224 */ /* 0x002fe200078e0030 */
[----:B------:R-:W-:Y:S01]  /*590b0*/  MOV R46, R15 ;  /* 0x0000000f002e7202 */ /* 0x000fe20000000f00 */
[----:B------:R-:W-:Y:S04]  /*590c0*/  STL [R1+0x1c54], R8 ;  /* 0x001c540801007387 */ /* 0x000fe80000100800 */
[----:B------:R1:W-:Y:S04]  /*590d0*/  STL [R1+0x1c48], R9 ;  /* 0x001c480901007387 */ /* 0x0003e80000100800 */
[----:B------:R-:W2:Y:S04]  /*590e0*/  LDL.LU R48, [R1+0x1c28] ;  /* 0x001c280001307983 */ /* 0x000ea80000300800 */
[----:B------:R-:W2:Y:S04]  /*590f0*/  LDL.LU R15, [R1+0x1c34] ;  /* 0x001c3400010f7983 */ /* 0x000ea80000300800 */
[----:B------:R1:W-:Y:S02]  /*59100*/  LDGSTS.E [R44+0x16200], [R46.64], P2 ;  /* 0x162000002e2c7fae */ /* 0x0003e40009121844 */
[----:B-1----:R-:W-:-:S02]  /*59110*/  IMAD.MOV.U32 R46, RZ, RZ, R8 ;  /* 0x000000ffff2e7224 */ /* 0x002fc400078e0008 */
[----:B------:R-:W-:Y:S02]  /*59120*/  IMAD.MOV.U32 R47, RZ, RZ, R9 ;  /* 0x000000ffff2f7224 */ /* 0x000fe400078e0009 */
[----:B------:R-:W2:Y:S04]  /*59130*/  LDL.LU R9, [R1+0x2008] ;  /* 0x0020080001097983 */ /* 0x000ea80000300800 */
[----:B------:R-:W2:Y:S04]  /*59140*/  LDL.LU R8, [R1+0x2014] ;  /* 0x0020140001087983 */ /* 0x000ea80000300800 */
[----:B------:R1:W-:Y:S01]  /*59150*/  LDGSTS.E [R44+0x16400], [R46.64], P2 ;  /* 0x164000002e2c7fae */ /* 0x0003e20009121844 */
[----:B------:R-:W-:-:S04]  /*59160*/  IADD3 R6, P3, R6, R242, RZ ;  /* 0x000000f206067210 */ /* 0x000fc80007f7e0ff */
[----:B------:R-:W-:Y:S02]  /*59170*/  IADD3.X R7, R7, R0, RZ, P3, !PT ;  /* 0x0000000007077210 */ /* 0x000fe40001ffe4ff */
[----:B---3--:R-:W-:Y:S01]  /*59180*/  IADD3 R4, P4, R4, R242, RZ ;  /* 0x000000f204047210 */ /* 0x008fe20007f9e0ff */
[----:B------:R-:W-:Y:S04]  /*59190*/  STL [R1+0x1c4c], R6 ;  /* 0x001c4c0601007387 */ /* 0x000fe80000100800 */
[----:B------:R-:W-:Y:S01]  /*591a0*/  IMAD.X R5, R5, 0x1, R0, P4 ;  /* 0x0000000105057824 */ /* 0x000fe200020e0600 */
[----:B------:R3:W-:Y:S01]  /*591b0*/  STL [R1+0x1c40], R7 ;  /* 0x001c400701007387 */ /* 0x0007e20000100800 */
[----:B-1----:R-:W-:Y:S02]  /*591c0*/  IMAD.MOV.U32 R46, RZ, RZ, R6 ;  /* 0x000000ffff2e7224 */ /* 0x002fe400078e0006 */
[----:B------:R-:W-:Y:S01]  /*591d0*/  IMAD.MOV.U32 R47, RZ, RZ, R7 ;  /* 0x000000ffff2f7224 */ /* 0x000fe200078e0007 */
[----:B------:R-:W-:Y:S04]  /*591e0*/  STL [R1+0x201c], R4 ;  /* 0x00201c0401007387 */ /* 0x000fe80000100800 */
[----:B------:R1:W-:Y:S04]  /*591f0*/  STL [R1+0x2010], R5 ;  /* 0x0020100501007387 */ /* 0x0003e80000100800 */
[----:B---3--:R-:W3:Y:S04]  /*59200*/  LDL.LU R7, [R1+0x1c20] ;  /* 0x001c200001077983 */ /* 0x008ee80000300800 */
[----:B------:R-:W3:Y:S04]  /*59210*/  LDL.LU R6, [R1+0x1c2c] ;  /* 0x001c2c0001067983 */ /* 0x000ee80000300800 */
[----:B------:R1:W-:Y:S02]  /*59220*/  LDGSTS.E [R44+0x16600], [R46.64], P2 ;  /* 0x166000002e2c7fae */ /* 0x0003e40009121844 */
[----:B-1----:R-:W-:Y:S01]  /*59230*/  IMAD.MOV.U32 R47, RZ, RZ, R5 ;  /* 0x000000ffff2f7224 */ /* 0x002fe200078e0005 */
[----:B------:R-:W-:Y:S01]  /*59240*/  MOV R46, R4 ;  /* 0x00000004002e7202 */ /* 0x000fe20000000f00 */
[----:B------:R-:W3:Y:S04]  /*59250*/  LDL.LU R5, [R1+0x1c18] ;  /* 0x001c180001057983 */ /* 0x000ee80000300800 */
[----:B------:R-:W3:Y:S01]  /*59260*/  LDL.LU R4, [R1+0x1c24] ;  /* 0x001c240001047983 */ /* 0x000ee20000300800 */
[----:B------:R-:W-:-:S04]  /*59270*/  ISETP.GT.AND P1, PT, R3, 0x30, PT ;  /* 0x000000300300780c */ /* 0x000fc80003f24270 */
[----:B------:R-:W-:-:S04]  /*59280*/  SEL R45, RZ, 0x4, !P1 ;  /* 0x00000004ff2d7807 */ /* 0x000fc80004800000 */
[----:B------:R-:W-:-:S04]  /*59290*/  SEL R45, R45, RZ, !P0 ;  /* 0x000000ff2d2d7207 */ /* 0x000fc80004000000 */
[----:B------:R-:W-:Y:S11]  /*592a0*/  ISETP.NE.U32.AND P1, PT, R45, RZ, PT ;  /* 0x000000ff2d00720c */ /* 0x000ff60003f25070 */
[----:B------:R-:W-:Y:S02]  /*592b0*/  @!UPT UIADD3 URZ, URZ, URZ, URZ ;  /* 0x0000003f3f3ff290 */ /* 0x000fe4000fffe03f */
[----:B------:R1:W-:Y:S01]  /*592c0*/  LDGSTS.E [R44+0x18000], [R46.64], P1 ;  /* 0x180000002e2c7fae */ /* 0x0003e20008921844 */
[----:B----4-:R-:W-:-:S05]  /*592d0*/  IADD3 R13, P2, R13, R242, RZ ;  /* 0x000000f20d0d7210 */ /* 0x010fca0007f5e0ff */
[----:B--2---:R-:W-:Y:S01]  /*592e0*/  IMAD.X R14, R14, 0x1, R0, P2 ;  /* 0x000000010e0e7824 */ /* 0x004fe200010e0600 */
[----:B------:R-:W-:-:S03]  /*592f0*/  IADD3 R11, P3, R11, R242, RZ ;  /* 0x000000f20b0b7210 */ /* 0x000fc60007f7e0ff */
[----:B-1----:R-:W-:Y:S01]  /*59300*/  IMAD.MOV.U32 R47, RZ, RZ, R14 ;  /* 0x000000ffff2f7224 */ /* 0x002fe200078e000e */
[----:B------:R-:W-:Y:S02]  /*59310*/  MOV R46, R13 ;  /* 0x0000000d002e7202 */ /* 0x000fe40000000f00 */
[----:B------:R-:W-:Y:S01]  /*59320*/  ISETP.GT.AND P2, PT, R3, 0x34, PT ;  /* 0x000000340300780c */ /* 0x000fe20003f44270 */
[----:B------:R-:W-:Y:S01]  /*59330*/  IMAD.X R12, R12, 0x1, R0, P3 ;  /* 0x000000010c0c7824 */ /* 0x000fe200018e0600 */
[----:B------:R-:W-:Y:S02]  /*59340*/  STL [R1+0x1c44], R13 ;  /* 0x001c440d01007387 */ /* 0x000fe40000100800 */
[----:B------:R-:W-:Y:S02]  /*59350*/  SEL R45, RZ, 0x4, !P2 ;  /* 0x00000004ff2d7807 */ /* 0x000fe40005000000 */
[----:B------:R1:W-:Y:S04]  /*59360*/  STL [R1+0x1c38], R14 ;  /* 0x001c380e01007387 */ /* 0x0003e80000100800 */
[----:B------:R-:W-:Y:S04]  /*59370*/  STL [R1+0x1c3c], R11 ;  /* 0x001c3c0b01007387 */ /* 0x000fe80000100800 */
[----:B------:R2:W-:Y:S01]  /*59380*/  LDGSTS.E [R44+0x18200], [R46.64], P1 ;  /* 0x182000002e2c7fae */ /* 0x0005e20008921844 */
[----:B------:R-:W-:-:S03]  /*59390*/  SEL R45, R45, RZ, !P0 ;  /* 0x000000ff2d2d7207 */ /* 0x000fc60004000000 */
[----:B------:R4:W-:Y:S04]  /*593a0*/  STL [R1+0x1c30], R12 ;  /* 0x001c300c01007387 */ /* 0x0009e80000100800 */
[----:B-1----:R-:W3:Y:S01]  /*593b0*/  LDL.LU R14, [R1+0x1c10] ;  /* 0x001c1000010e7983 */ /* 0x002ee20000300800 */
[----:B--2---:R-:W-:-:S03]  /*593c0*/  IMAD.MOV.U32 R46, RZ, RZ, R11 ;  /* 0x000000ffff2e7224 */ /* 0x004fc600078e000b */
[----:B------:R-:W2:Y:S01]  /*593d0*/  LDL.LU R13, [R1+0x1c1c] ;  /* 0x001c1c00010d7983 */ /* 0x000ea20000300800 */
[----:B------:R-:W-:Y:S01]  /*593e0*/  IMAD.MOV.U32 R47, RZ, RZ, R12 ;  /* 0x000000ffff2f7224 */ /* 0x000fe200078e000c */
[----:B------:R-:W-:Y:S02]  /*593f0*/  ISETP.NE.U32.AND P2, PT, R45, RZ, PT ;  /* 0x000000ff2d00720c */ /* 0x000fe40003f45070 */
[----:B----4-:R-:W4:Y:S04]  /*59400*/  LDL.LU R12, [R1+0x2000] ;  /* 0x00200000010c7983 */ /* 0x010f280000300800 */
[----:B------:R1:W-:Y:S04]  /*59410*/  LDGSTS.E [R44+0x18400], [R46.64], P1 ;  /* 0x184000002e2c7fae */ /* 0x0003e80008921844 */
[----:B------:R-:W4:Y:S01]  /*59420*/  LDL.LU R11, [R1+0x200c] ;  /* 0x00200c00010b7983 */ /* 0x000f220000300800 */
[----:B------:R-:W-:-:S04]  /*59430*/  IADD3 R15, P3, R15, R242, RZ ;  /* 0x000000f20f0f7210 */ /* 0x000fc80007f7e0ff */
[----:B------:R-:W-:Y:S01]  /*59440*/  IADD3.X R48, R48, R0, RZ, P3, !PT ;  /* 0x0000000030307210 */ /* 0x000fe20001ffe4ff */
[----:B-1----:R-:W-:-:S04]  /*59450*/  IMAD.MOV.U32 R46, RZ, RZ, R15 ;  /* 0x000000ffff2e7224 */ /* 0x002fc800078e000f */
[----:B------:R-:W-:Y:S01]  /*59460*/  IMAD.MOV.U32 R47, RZ, RZ, R48 ;  /* 0x000000ffff2f7224 */ /* 0x000fe200078e0030 */
[----:B------:R-:W-:Y:S04]  /*59470*/  STL [R1+0x1c34], R15 ;  /* 0x001c340f01007387 */ /* 0x000fe80000100800 */
[----:B------:R1:W-:Y:S01]  /*59480*/  LDGSTS.E [R44+0x18600], [R46.64], P1 ;  /* 0x186000002e2c7fae */ /* 0x0003e20008921844 */
[----:B------:R-:W-:-:S03]  /*59490*/  IADD3 R8, P4, R8, R242, RZ ;  /* 0x000000f208087210 */ /* 0x000fc60007f9e0ff */
[----:B------:R1:W-:Y:S02]  /*594a0*/  STL [R1+0x1c28], R48 ;  /* 0x001c283001007387 */ /* 0x0003e40000100800 */
[----:B------:R-:W-:Y:S02]  /*594b0*/  IMAD.X R9, R9, 0x1, R0, P4 ;  /* 0x0000000109097824 */ /* 0x000fe400020e0600 */
[----:B------:R-:W-:Y:S01]  /*594c0*/  STL [R1+0x2014], R8 ;  /* 0x0020140801007387 */ /* 0x000fe20000100800 */
[----:B-1----:R-:W-:Y:S01]  /*594d0*/  MOV R46, R8 ;  /* 0x00000008002e7202 */ /* 0x002fe20000000f00 */
[----:B------:R-:W-:Y:S02]  /*594e0*/  IMAD.MOV.U32 R47, RZ, RZ, R9 ;  /* 0x000000ffff2f7224 */ /* 0x000fe400078e0009 */
[----:B------:R-:W-:Y:S04]  /*594f0*/  STL [R1+0x2008], R9 ;  /* 0x0020080901007387 */ /* 0x000fe80000100800 */
[----:B------:R-:W4:Y:S04]  /*59500*/  LDL.LU R51, [R1+0x1c08] ;  /* 0x001c080001337983 */ /* 0x000f280000300800 */
[----:B------:R-:W4:Y:S04]  /*59510*/  LDL.LU R50, [R1+0x1c14] ;  /* 0x001c140001327983 */ /* 0x000f280000300800 */
[----:B------:R1:W-:Y:S04]  /*59520*/  LDGSTS.E [R44+0x1a000], [R46.64], P2 ;  /* 0x1a0000002e2c7fae */ /* 0x0003e80009121844 */
[----:B------:R-:W4:Y:S04]  /*59530*/  LDL.LU R48, [R1+0x1c00] ;  /* 0x001c000001307983 */ /* 0x000f280000300800 */
[----:B------:R-:W4:Y:S01]  /*59540*/  LDL.LU R15, [R1+0x1c0c] ;  /* 0x001c0c00010f7983 */ /* 0x000f220000300800 */
[----:B---3--:R-:W-:-:S05]  /*59550*/  IADD3 R6, P1, R6, R242, RZ ;  /* 0x000000f206067210 */ /* 0x008fca0007f3e0ff */
[----:B------:R-:W-:Y:S01]  /*59560*/  IMAD.X R7, R7, 0x1, R0, P1 ;  /* 0x0000000107077824 */ /* 0x000fe200008e0600 */
[----:B-1----:R-:W-:-:S03]  /*59570*/  MOV R46, R6 ;  /* 0x00000006002e7202 */ /* 0x002fc60000000f00 */
[----:B------:R-:W-:Y:S01]  /*59580*/  IMAD.MOV.U32 R47, RZ, RZ, R7 ;  /* 0x000000ffff2f7224 */ /* 0x000fe200078e0007 */
[----:B------:R-:W-:Y:S04]  /*59590*/  STL [R1+0x1c2c], R6 ;  /* 0x001c2c0601007387 */ /* 0x000fe80000100800 */
[----:B------:R-:W-:Y:S04]  /*595a0*/  STL [R1+0x1c20], R7 ;  /* 0x001c200701007387 */ /* 0x000fe80000100800 */
[----:B------:R1:W-:Y:S01]  /*595b0*/  LDGSTS.E [R44+0x1a200], [R46.64], P2 ;  /* 0x1a2000002e2c7fae */ /* 0x0003e20009121844 */
[----:B------:R-:W-:-:S05]  /*595c0*/  IADD3 R4, P3, R4, R242, RZ ;  /* 0x000000f204047210 */ /* 0x000fca0007f7e0ff */
[----:B------:R-:W-:Y:S01]  /*595d0*/  IMAD.X R5, R5, 0x1, R0, P3 ;  /* 0x0000000105057824 */ /* 0x000fe200018e0600 */
[----:B------:R-:W-:Y:S01]  /*595e0*/  STL [R1+0x1c24], R4 ;  /* 0x001c240401007387 */ /* 0x000fe20000100800 */
[----:B-1----:R-:W-:-:S03]  /*595f0*/  IMAD.MOV.U32 R46, RZ, RZ, R4 ;  /* 0x000000ffff2e7224 */ /* 0x002fc600078e0004 */
[----:B------:R1:W-:Y:S01]  /*59600*/  STL [R1+0x1c18], R5 ;  /* 0x001c180501007387 */ /* 0x0003e20000100800 */
[----:B------:R-:W-:Y:S01]  /*59610*/  IMAD.MOV.U32 R47, RZ, RZ, R5 ;  /* 0x000000ffff2f7224 */ /* 0x000fe200078e0005 */
[----:B------:R-:W-:Y:S02]  /*59620*/  ISETP.GT.AND P1, PT, R3, 0x38, PT ;  /* 0x000000380300780c */ /* 0x000fe40003f24270 */
[----:B-1----:R-:W3:Y:S04]  /*59630*/  LDL.LU R5, [R1+0x1bf8] ;  /* 0x001bf80001057983 */ /* 0x002ee80000300800 */
[----:B------:R-:W3:Y:S01]  /*59640*/  LDL.LU R4, [R1+0x1c04] ;  /* 0x001c040001047983 */ /* 0x000ee20000300800 */
[----:B------:R-:W-:-:S03]  /*59650*/  SEL R45, RZ, 0x4, !P1 ;  /* 0x00000004ff2d7807 */ /* 0x000fc60004800000 */
[----:B------:R-:W3:Y:S01]  /*59660*/  LDL.LU R8, [R1+0x1ffc] ;  /* 0x001ffc0001087983 */ /* 0x000ee20000300800 */
[----:B------:R-:W-:-:S03]  /*59670*/  SEL R45, R45, RZ, !P0 ;  /* 0x000000ff2d2d7207 */ /* 0x000fc60004000000 */
[----:B------:R-:W3:Y:S01]  /*59680*/  LDL.LU R6, [R1+0x2004] ;  /* 0x0020040001067983 */ /* 0x000ee20000300800 */
[----:B------:R-:W-:-:S03]  /*59690*/  ISETP.NE.U32.AND P1, PT, R45, RZ, PT ;  /* 0x000000ff2d00720c */ /* 0x000fc60003f25070 */
[----:B------:R1:W-:Y:S04]  /*596a0*/  LDGSTS.E [R44+0x1a400], [R46.64], P2 ;  /* 0x1a4000002e2c7fae */ /* 0x0003e80009121844 */
[----:B------:R-:W3:Y:S04]  /*596b0*/  LDL.LU R9, [R1+0x1bf0] ;  /* 0x001bf00001097983 */ /* 0x000ee80000300800 */
[----:B------:R-:W3:Y:S01]  /*596c0*/  LDL.LU R7, [R1+0x1bfc] ;  /* 0x001bfc0001077983 */ /* 0x000ee20000300800 */
[----:B--2---:R-:W-:-:S04]  /*596d0*/  IADD3 R13, P3, R13, R242, RZ ;  /* 0x000000f20d0d7210 */ /* 0x004fc80007f7e0ff */
[----:B------:R-:W-:Y:S01]  /*596e0*/  IADD3.X R14, R14, R0, RZ, P3, !PT ;  /* 0x000000000e0e7210 */ /* 0x000fe20001ffe4ff */
[----:B-1----:R-:W-:Y:S01]  /*596f0*/  IMAD.MOV.U32 R46, RZ, RZ, R13 ;  /* 0x000000ffff2e7224 */ /* 0x002fe200078e000d */
[----:B----4-:R-:W-:-:S03]  /*59700*/  IADD3 R11, P4, R11, R242, RZ ;  /* 0x000000f20b0b7210 */ /* 0x010fc60007f9e0ff */
[----:B------:R-:W-:Y:S01]  /*59710*/  IMAD.MOV.U32 R47, RZ, RZ, R14 ;  /* 0x000000ffff2f7224 */ /* 0x000fe200078e000e */
[----:B------:R-:W-:Y:S01]  /*59720*/  STL [R1+0x1c1c], R13 ;  /* 0x001c1c0d01007387 */ /* 0x000fe20000100800 */
[----:B------:R-:W-:-:S03]  /*59730*/  IMAD.X R12, R12, 0x1, R0, P4 ;  /* 0x000000010c0c7824 */ /* 0x000fc600020e0600 */
[----:B------:R1:W-:Y:S04]  /*59740*/  STL [R1+0x1c10], R14 ;  /* 0x001c100e01007387 */ /* 0x0003e80000100800 */
[----:B------:R-:W-:Y:S04]  /*59750*/  STL [R1+0x200c], R11 ;  /* 0x00200c0b01007387 */ /* 0x000fe80000100800 */
[----:B------:R2:W-:Y:S04]  /*59760*/  LDGSTS.E [R44+0x1a600], [R46.64], P2 ;  /* 0x1a6000002e2c7fae */ /* 0x0005e80009121844 */
[----:B------:R4:W-:Y:S04]  /*59770*/  STL [R1+0x2000], R12 ;  /* 0x0020000c01007387 */ /* 0x0009e80000100800 */
[----:B-1----:R-:W3:Y:S04]  /*59780*/  LDL.LU R14, [R1+0x1be8] ;  /* 0x001be800010e7983 */ /* 0x002ee80000300800 */
[----:B------:R-:W3:Y:S01]  /*59790*/  LDL.LU R13, [R1+0x1bf4] ;  /* 0x001bf400010d7983 */ /* 0x000ee20000300800 */
[----:B--2---:R-:W-:Y:S01]  /*597a0*/  MOV R46, R11 ;  /* 0x0000000b002e7202 */ /* 0x004fe20000000f00 */
[----:B------:R-:W-:-:S02]  /*597b0*/  IMAD.MOV.U32 R47, RZ, RZ, R12 ;  /* 0x000000ffff2f7224 */ /* 0x000fc400078e000c */
[----:B----4-:R-:W2:Y:S04]  /*597c0*/  LDL.LU R12, [R1+0x1be4] ;  /* 0x001be400010c7983 */ /* 0x010ea80000300800 */
[----:B------:R-:W4:Y:S04]  /*597d0*/  LDL.LU R11, [R1+0x1bec] ;  /* 0x001bec00010b7983 */ /* 0x000f280000300800 */
[----:B------:R1:W-:Y:S01]  /*597e0*/  LDGSTS.E [R44+0x1c000], [R46.64], P1 ;  /* 0x1c0000002e2c7fae */ /* 0x0003e20008921844 */
[----:B------:R-:W-:-:S05]  /*597f0*/  IADD3 R50, P2, R50, R242, RZ ;  /* 0x000000f232327210 */ /* 0x000fca0007f5e0ff */
[----:B------:R-:W-:Y:S01]  /*59800*/  IMAD.X R51, R51, 0x1, R0, P2 ;  /* 0x0000000133337824 */ /* 0x000fe200010e0600 */
[----:B-1----:R-:W-:-:S03]  /*59810*/  MOV R46, R50 ;  /* 0x00000032002e7202 */ /* 0x002fc60000000f00 */
[----:B------:R-:W-:Y:S01]  /*59820*/  IMAD.MOV.U32 R47, RZ, RZ, R51 ;  /* 0x000000ffff2f7224 */ /* 0x000fe200078e0033 */
[----:B------:R-:W-:-:S04]  /*59830*/  IADD3 R15, P3, R15, R242, RZ ;  /* 0x000000f20f0f7210 */ /* 0x000fc80007f7e0ff */
[----:B------:R1:W-:Y:S01]  /*59840*/  LDGSTS.E [R44+0x1c200], [R46.64], P1 ;  /* 0x1c2000002e2c7fae */ /* 0x0003e20008921844 */
[----:B------:R-:W-:-:S03]  /*59850*/  IMAD.X R48, R48, 0x1, R0, P3 ;  /* 0x0000000130307824 */ /* 0x000fc600018e0600 */
[----:B------:R-:W-:Y:S04]  /*59860*/  STL [R1+0x1c14], R50 ;  /* 0x001c143201007387 */ /* 0x000fe80000100800 */
[----:B------:R-:W-:Y:S01]  /*59870*/  STL [R1+0x1c08], R51 ;  /* 0x001c083301007387 */ /* 0x000fe20000100800 */
[----:B-1----:R-:W-:Y:S02]  /*59880*/  IMAD.MOV.U32 R46, RZ, RZ, R15 ;  /* 0x000000ffff2e7224 */ /* 0x002fe400078e000f */
[----:B------:R-:W-:Y:S01]  /*59890*/  IMAD.MOV.U32 R47, RZ, RZ, R48 ;  /* 0x000000ffff2f7224 */ /* 0x000fe200078e0030 */
[----:B------:R-:W-:Y:S04]  /*598a0*/  STL [R1+0x1c0c], R15 ;  /* 0x001c0c0f01007387 */ /* 0x000fe80000100800 */
[----:B------:R-:W-:Y:S04]  /*598b0*/  STL [R1+0x1c00], R48 ;  /* 0x001c003001007387 */ /* 0x000fe80000100800 */
[----:B------:R1:W-:Y:S01]  /*598c0*/  LDGSTS.E [R44+0x1c400], [R46.64], P1 ;  /* 0x1c4000002e2c7fae */ /* 0x0003e20008921844 */
[----:B---3--:R-:W-:-:S04]  /*598d0*/  IADD3 R4, P3, R4, R242, RZ ;  /* 0x000000f204047210 */ /* 0x008fc80007f7e0ff */
[----:B------:R-:W-:Y:S01]  /*598e0*/  IADD3.X R5, R5, R0, RZ, P3, !PT ;  /* 0x0000000005057210 */ /* 0x000fe20001ffe4ff */
        /* <DEDUP_REMOVED lines=8> */
[----:B------:R1:W-:Y:S01]  /*59970*/  LDGSTS.E [R44+0x1c600], [R46.64], P1 ;  /* 0x1c6000002e2c7fae */ /* 0x0003e20008921844 */
[----:B------:R-:W-:Y:S02]  /*59980*/  SEL R45, R45, RZ, !P0 ;  /* 0x000000ff2d2d7207 */ /* 0x000fe40004000000 */
[----:B------:R-:W-:Y:S02]  /*59990*/  IADD3 R6, P1, R6, R242, RZ ;  /* 0x000000f206067210 */ /* 0x000fe40007f3e0ff */
[----:B------:R-:W-:-:S03]  /*599a0*/  ISETP.NE.U32.AND P2, PT, R45, RZ, PT ;  /* 0x000000ff2d00720c */ /* 0x000fc60003f45070 */
[----:B------:R-:W-:Y:S01]  /*599b0*/  IMAD.X R8, R8, 0x1, R0, P1 ;  /* 0x0000000108087824 */ /* 0x000fe200008e0600 */
[----:B------:R-:W-:Y:S01]  /*599c0*/  IADD3 R7, P3, R7, R242, RZ ;  /* 0x000000f207077210 */ /* 0x000fe20007f7e0ff */
[----:B-1----:R-:W-:Y:S02]  /*599d0*/  IMAD.MOV.U32 R46, RZ, RZ, R6 ;  /* 0x000000ffff2e7224 */ /* 0x002fe400078e0006 */
[----:B------:R-:W-:Y:S01]  /*599e0*/  IMAD.MOV.U32 R47, RZ, RZ, R8 ;  /* 0x000000ffff2f7224 */ /* 0x000fe200078e0008 */
[----:B------:R-:W-:Y:S01]  /*599f0*/  IADD3.X R9, R9, R0, RZ, P3, !PT ;  /* 0x0000000009097210 */ /* 0x000fe20001ffe4ff */
[----:B------:R-:W-:Y:S04]  /*59a00*/  STL [R1+0x2004], R6 ;  /* 0x0020040601007387 */ /* 0x000fe80000100800 */
[----:B------:R1:W-:Y:S04]  /*59a10*/  STL [R1+0x1ffc], R8 ;  /* 0x001ffc0801007387 */ /* 0x0003e80000100800 */
[----:B------:R-:W-:Y:S04]  /*59a20*/  STL [R1+0x1bfc], R7 ;  /* 0x001bfc0701007387 */ /* 0x000fe80000100800 */
[----:B------:R1:W-:Y:S04]  /*59a30*/  LDGSTS.E [R44+0x1e000], [R46.64], P2 ;  /* 0x1e0000002e2c7fae */ /* 0x0003e80009121844 */
[----:B-1----:R-:W3:Y:S04]  /*59a40*/  LDL.LU R8, [R1+0x1f60] ;  /* 0x001f600001087983 */ /* 0x002ee80000300800 */
[----:B------:R1:W-:Y:S01]  /*59a50*/  STL [R1+0x1bf0], R9 ;  /* 0x001bf00901007387 */ /* 0x0003e20000100800 */
[----:B------:R-:W-:Y:S01]  /*59a60*/  IMAD.MOV.U32 R46, RZ, RZ, R7 ;  /* 0x000000ffff2e7224 */ /* 0x000fe200078e0007 */
[----:B------:R-:W-:-:S02]  /*59a70*/  MOV R47, R9 ;  /* 0x00000009002f7202 */ /* 0x000fc40000000f00 */
[----:B------:R-:W3:Y:S04]  /*59a80*/  LDL.LU R6, [R1+0x1f5c] ;  /* 0x001f5c0001067983 */ /* 0x000ee80000300800 */
[----:B-1----:R-:W3:Y:S04]  /*59a90*/  LDL.LU R9, [R1+0x1f58] ;  /* 0x001f580001097983 */ /* 0x002ee80000300800 */
[----:B------:R1:W-:Y:S04]  /*59aa0*/  LDGSTS.E [R44+0x1e200], [R46.64], P2 ;  /* 0x1e2000002e2c7fae */ /* 0x0003e80009121844 */
[----:B------:R-:W3:Y:S01]  /*59ab0*/  LDL.LU R7, [R1+0x1f50] ;  /* 0x001f500001077983 */ /* 0x000ee20000300800 */
[----:B------:R-:W-:-:S05]  /*59ac0*/  LOP3.LUT R49, R49, 0x7f, RZ, 0xc0, !PT ;  /* 0x0000007f31317812 */ /* 0x000fca00078ec0ff */
[----:B------:R-:W-:Y:S01]  /*59ad0*/  IMAD.SHL.U32 R49, R49, 0x4, RZ ;  /* 0x0000000431317824 */ /* 0x000fe200078e00ff */
[----:B------:R-:W-:-:S05]  /*59ae0*/  IADD3 R13, P1, R13, R242, RZ ;  /* 0x000000f20d0d7210 */ /* 0x000fca0007f3e0ff */
[----:B------:R-:W-:Y:S01]  /*59af0*/  IMAD.X R14, R14, 0x1, R0, P1 ;  /* 0x000000010e0e7824 */ /* 0x000fe200008e0600 */
[----:B----4-:R-:W-:Y:S01]  /*59b00*/  IADD3 R11, P3, R11, R242, RZ ;  /* 0x000000f20b0b7210 */ /* 0x010fe20007f7e0ff */
[----:B-1----:R-:W-:-:S03]  /*59b10*/  IMAD.MOV.U32 R46, RZ, RZ, R13 ;  /* 0x000000ffff2e7224 */ /* 0x002fc600078e000d */
[----:B------:R-:W-:Y:S01]  /*59b20*/  MOV R47, R14 ;  /* 0x0000000e002f7202 */ /* 0x000fe20000000f00 */
[----:B------:R-:W-:Y:S01]  /*59b30*/  STL [R1+0x1bf4], R13 ;  /* 0x001bf40d01007387 */ /* 0x000fe20000100800 */
[----:B--2---:R-:W-:-:S03]  /*59b40*/  IMAD.X R12, R12, 0x1, R0, P3 ;  /* 0x000000010c0c7824 */ /* 0x004fc600018e0600 */
[----:B------:R1:W-:Y:S04]  /*59b50*/  STL [R1+0x1be8], R14 ;  /* 0x001be80e01007387 */ /* 0x0003e80000100800 */
[----:B------:R2:W-:Y:S04]  /*59b60*/  STL [R1+0x1bec], R11 ;  /* 0x001bec0b01007387 */ /* 0x0005e80000100800 */
[----:B------:R4:W-:Y:S01]  /*59b70*/  LDGSTS.E [R44+0x1e400], [R46.64], P2 ;  /* 0x1e4000002e2c7fae */ /* 0x0009e20009121844 */
[----:B------:R-:W-:-:S03]  /*59b80*/  ISETP.GT.AND P1, PT, R3, 0x1, PT ;  /* 0x000000010300780c */ /* 0x000fc60003f24270 */
[----:B------:R1:W-:Y:S04]  /*59b90*/  STL [R1+0x1be4], R12 ;  /* 0x001be40c01007387 */ /* 0x0003e80000100800 */
[----:B------:R-:W3:Y:S01]  /*59ba0*/  LDL.LU R48, [R1+0x1f48] ;  /* 0x001f480001307983 */ /* 0x000ee20000300800 */
[----:B----4-:R-:W-:-:S03]  /*59bb0*/  IMAD.MOV.U32 R46, RZ, RZ, R11 ;  /* 0x000000ffff2e7224 */ /* 0x010fc600078e000b */
[----:B------:R-:W4:Y:S01]  /*59bc0*/  LDL.LU R15, [R1+0x1f54] ;  /* 0x001f5400010f7983 */ /* 0x000f220000300800 */
[----:B------:R-:W-:-:S03]  /*59bd0*/  IMAD.MOV.U32 R47, RZ, RZ, R12 ;  /* 0x000000ffff2f7224 */ /* 0x000fc600078e000c */
[----:B-1----:R-:W4:Y:S04]  /*59be0*/  LDL.LU R14, [R1+0x2100] ;  /* 0x00210000010e7983 */ /* 0x002f280000300800 */
[----:B------:R-:W4:Y:S04]  /*59bf0*/  LDL.LU R13, [R1+0x210c] ;  /* 0x00210c00010d7983 */ /* 0x000f280000300800 */
[----:B------:R1:W-:Y:S01]  /*59c00*/  LDGSTS.E [R44+0x1e600], [R46.64], P2 ;  /* 0x1e6000002e2c7fae */ /* 0x0003e20009121844 */
[----:B--2---:R-:W-:Y:S02]  /*59c10*/  LOP3.LUT R11, R49, 0x20, RZ, 0x3c, !PT ;  /* 0x00000020310b7812 */ /* 0x004fe400078e3cff */
[----:B-1----:R-:W-:-:S04]  /*59c20*/  SEL R44, RZ, 0x4, !P1 ;  /* 0x00000004ff2c7807 */ /* 0x002fc80004800000 */
[----:B------:R-:W-:-:S04]  /*59c30*/  SEL R44, R44, RZ, !P0 ;  /* 0x000000ff2c2c7207 */ /* 0x000fc80004000000 */
[----:B------:R-:W-:Y:S01]  /*59c40*/  ISETP.NE.U32.AND P1, PT, R44, RZ, PT ;  /* 0x000000ff2c00720c */ /* 0x000fe20003f25070 */
[----:B------:R-:W-:Y:S01]  /*59c50*/  IMAD R44, R252, 0x20000, R11 ;  /* 0x00020000fc2c7824 */ /* 0x000fe200078e020b */
[----:B---3--:R-:W-:-:S04]  /*59c60*/  IADD3 R4, P2, R4, R242, RZ ;  /* 0x000000f204047210 */ /* 0x008fc80007f5e0ff */
[----:B------:R-:W-:Y:S01]  /*59c70*/  IADD3.X R5, R5, R0, RZ, P2, !PT ;  /* 0x0000000005057210 */ /* 0x000fe200017fe4ff */
[----:B------:R-:W-:Y:S04]  /*59c80*/  STL [R1+0x212c], R4 ;  /* 0x00212c0401007387 */ /* 0x000fe80000100800 */
[----:B------:R1:W-:Y:S01]  /*59c90*/  STL [R1+0x2120], R5 ;  /* 0x0021200501007387 */ /* 0x0003e20000100800 */
[----:B------:R-:W-:-:S03]  /*59ca0*/  IMAD.MOV.U32 R47, RZ, RZ, R5 ;  /* 0x000000ffff2f7224 */ /* 0x000fc600078e0005 */
[----:B------:R-:W2:Y:S01]  /*59cb0*/  LDL.LU R12, [R1+0x1ef8] ;  /* 0x001ef800010c7983 */ /* 0x000ea20000300800 */
[----:B------:R-:W-:-:S03]  /*59cc0*/  IMAD.MOV.U32 R46, RZ, RZ, R4 ;  /* 0x000000ffff2e7224 */ /* 0x000fc600078e0004 */
[----:B------:R-:W3:Y:S04]  /*59cd0*/  LDL.LU R11, [R1+0x1f04] ;  /* 0x001f0400010b7983 */ /* 0x000ee80000300800 */
[----:B-1----:R-:W2:Y:S04]  /*59ce0*/  LDL.LU R5, [R1+0x1ef0] ;  /* 0x001ef00001057983 */ /* 0x002ea80000300800 */
[----:B------:R-:W2:Y:S04]  /*59cf0*/  LDL.LU R4, [R1+0x1efc] ;  /* 0x001efc0001047983 */ /* 0x000ea80000300800 */
[----:B------:R1:W-:Y:S01]  /*59d00*/  LDGSTS.E [R44+0x800], [R46.64], P1 ;  /* 0x008000002e2c7fae */ /* 0x0003e20008921844 */
[----:B------:R-:W-:-:S02]  /*59d10*/  IADD3 R8, P2, R8, R242, RZ ;  /* 0x000000f208087210 */ /* 0x000fc40007f5e0ff */
[----:B------:R-:W-:Y:S02]  /*59d20*/  IADD3 R6, P3, R6, R242, RZ ;  /* 0x000000f206067210 */ /* 0x000fe40007f7e0ff */
[----:B------:R-:W-:Y:S01]  /*59d30*/  IADD3.X R9, R9, R0, RZ, P2, !PT ;  /* 0x0000000009097210 */ /* 0x000fe200017fe4ff */
[----:B------:R-:W-:Y:S01]  /*59d40*/  STL [R1+0x1f60], R8 ;  /* 0x001f600801007387 */ /* 0x000fe20000100800 */
[----:B-1----:R-:W-:-:S03]  /*59d50*/  IMAD.MOV.U32 R46, RZ, RZ, R8 ;  /* 0x000000ffff2e7224 */ /* 0x002fc600078e0008 */
[----:B------:R-:W-:Y:S02]  /*59d60*/  IMAD.MOV.U32 R47, RZ, RZ, R9 ;  /* 0x000000ffff2f7224 */ /* 0x000fe400078e0009 */
[----:B------:R-:W-:Y:S01]  /*59d70*/  IMAD.X R7, R7, 0x1, R0, P3 ;  /* 0x0000000107077824 */ /* 0x000fe200018e0600 */
[----:B------:R1:W-:Y:S01]  /*59d80*/  STL [R1+0x1f58], R9 ;  /* 0x001f580901007387 */ /* 0x0003e20000100800 */
[----:B------:R-:W-:-:S03]  /*59d90*/  ISETP.GT.AND P2, PT, R3, 0x5, PT ;  /* 0x000000050300780c */ /* 0x000fc60003f44270 */
[----:B------:R-:W-:Y:S04]  /*59da0*/  STL [R1+0x1f5c], R6 ;  /* 0x001f5c0601007387 */ /* 0x000fe80000100800 */
[----:B------:R1:W-:Y:S01]  /*59db0*/  STL [R1+0x1f50], R7 ;  /* 0x001f500701007387 */ /* 0x0003e20000100800 */
[----:B------:R-:W-:-:S03]  /*59dc0*/  SEL R45, RZ, 0x4, !P2 ;  /* 0x00000004ff2d7807 */ /* 0x000fc60005000000 */
[----:B-1----:R-:W2:Y:S04]  /*59dd0*/  LDL.LU R9, [R1+0x1ee8] ;  /* 0x001ee80001097983 */ /* 0x002ea80000300800 */
[----:B------:R1:W-:Y:S04]  /*59de0*/  LDGSTS.E [R44+0xa00], [R46.64], P1 ;  /* 0x00a000002e2c7fae */ /* 0x0003e80008921844 */
[----:B------:R-:W2:Y:S01]  /*59df0*/  LDL.LU R8, [R1+0x1ef4] ;  /* 0x001ef40001087983 */ /* 0x000ea20000300800 */
[----:B------:R-:W-:Y:S01]  /*59e00*/  SEL R45, R45, RZ, !P0 ;  /* 0x000000ff2d2d7207 */ /* 0x000fe20004000000 */
[----:B-1----:R-:W-:Y:S01]  /*59e10*/  IMAD.MOV.U32 R47, RZ, RZ, R7 ;  /* 0x000000ffff2f7224 */ /* 0x002fe200078e0007 */
[----:B------:R-:W-:Y:S01]  /*59e20*/  MOV R46, R6 ;  /* 0x00000006002e7202 */ /* 0x000fe20000000f00 */
[----:B------:R-:W2:Y:S04]  /*59e30*/  LDL.LU R7, [R1+0x20e0] ;  /* 0x0020e00001077983 */ /* 0x000ea80000300800 */
[----:B------:R-:W2:Y:S01]  /*59e40*/  LDL.LU R6, [R1+0x20ec] ;  /* 0x0020ec0001067983 */ /* 0x000ea20000300800 */
[----:B------:R-:W-:-:S03]  /*59e50*/  ISETP.NE.U32.AND P2, PT, R45, RZ, PT ;  /* 0x000000ff2d00720c */ /* 0x000fc60003f45070 */
[----:B------:R1:W-:Y:S01]  /*59e60*/  LDGSTS.E [R44+0xc00], [R46.64], P1 ;  /* 0x00c000002e2c7fae */ /* 0x0003e20008921844 */
[----:B----4-:R-:W-:-:S05]  /*59e70*/  IADD3 R15, P3, R15, R242, RZ ;  /* 0x000000f20f0f7210 */ /* 0x010fca0007f7e0ff */
        /* <DEDUP_REMOVED lines=15> */
[----:B------:R-:W2:Y:S04]  /*59f70*/  LDL.LU R13, [R1+0x1e9c] ;  /* 0x001e9c00010d7983 */ /* 0x000ea80000300800 */
[----:B------:R1:W-:Y:S01]  /*59f80*/  LDGSTS.E [R44+0x2800], [R46.64], P2 ;  /* 0x028000002e2c7fae */ /* 0x0003e20009121844 */
[----:B---3--:R-:W-:-:S04]  /*59f90*/  IADD3 R11, P1, R11, R242, RZ ;  /* 0x000000f20b0b7210 */ /* 0x008fc80007f3e0ff */
[----:B--2---:R-:W-:Y:S02]  /*59fa0*/  IADD3.X R12, R12, R0, RZ, P1, !PT ;  /* 0x000000000c0c7210 */ /* 0x004fe40000ffe4ff */
[----:B------:R-:W-:Y:S01]  /*59fb0*/  IADD3 R4, P3, R4, R242, RZ ;  /* 0x000000f204047210 */ /* 0x000fe20007f7e0ff */
[----:B-1----:R-:W-:Y:S01]  /*59fc0*/  IMAD.MOV.U32 R46, RZ, RZ, R11 ;  /* 0x000000ffff2e7224 */ /* 0x002fe200078e000b */
[----:B------:R-:W-:Y:S01]  /*59fd0*/  STL [R1+0x1f04], R11 ;  /* 0x001f040b01007387 */ /* 0x000fe20000100800 */
        /* <DEDUP_REMOVED lines=8> */
[----:B---3--:R-:W-:Y:S01]  /*5a060*/  IMAD.MOV.U32 R47, RZ, RZ, R5 ;  /* 0x000000ffff2f7224 */ /* 0x008fe200078e0005 */
[----:B------:R-:W-:-:S02]  /*5a070*/  MOV R46, R4 ;  /* 0x00000004002e7202 */ /* 0x000fc40000000f00 */
[----:B--2---:R-:W2:Y:S04]  /*5a080*/  LDL.LU R5, [R1+0x20c0] ;  /* 0x0020c00001057983 */ /* 0x004ea80000300800 */
[----:B------:R-:W3:Y:S01]  /*5a090*/  LDL.LU R4, [R1+0x20cc] ;  /* 0x0020cc0001047983 */ /* 0x000ee20000300800 */
[----:B------:R-:W-:-:S03]  /*5a0a0*/  ISETP.GT.AND P1, PT, R3, 0x9, PT ;  /* 0x000000090300780c */ /* 0x000fc60003f24270 */
[----:B------:R1:W-:Y:S01]  /*5a0b0*/  LDGSTS.E [R44+0x2c00], [R46.64], P2 ;  /* 0x02c000002e2c7fae */ /* 0x0003e20009121844 */
[----:B------:R-:W-:-:S04]  /*5a0c0*/  SEL R45, RZ, 0x4, !P1 ;  /* 0x00000004ff2d7807 */ /* 0x000fc80004800000 */
[----:B------:R-:W-:Y:S02]  /*5a0d0*/  SEL R45, R45, RZ, !P0 ;  /* 0x000000ff2d2d7207 */ /* 0x000fe40004000000 */
[----:B------:R-:W-:-:S05]  /*5a0e0*/  IADD3 R8, P3, R8, R242, RZ ;  /* 0x000000f208087210 */ /* 0x000fca0007f7e0ff */
[----:B------:R-:W-:Y:S01]  /*5a0f0*/  IMAD.X R9, R9, 0x1, R0, P3 ;  /* 0x0000000109097824 */ /* 0x000fe200018e0600 */
[----:B-1----:R-:W-:Y:S01]  /*5a100*/  MOV R46, R8 ;  /* 0x00000008002e7202 */ /* 0x002fe20000000f00 */
[----:B------:R-:W-:Y:S01]  /*5a110*/  STL [R1+0x1ef4], R8 ;  /* 0x001ef40801007387 */ /* 0x000fe20000100800 */
[----:B------:R-:W-:Y:S01]  /*5a120*/  IADD3 R6, P4, R6, R242, RZ ;  /* 0x000000f206067210 */ /* 0x000fe20007f9e0ff */
[----:B------:R-:W-:Y:S01]  /*5a130*/  IMAD.MOV.U32 R47, RZ, RZ, R9 ;  /* 0x000000ffff2f7224 */ /* 0x000fe200078e0009 */
[----:B------:R-:W-:-:S03]  /*5a140*/  ISETP.NE.U32.AND P1, PT, R45, RZ, PT ;  /* 0x000000ff2d00720c */ /* 0x000fc60003f25070 */
[----:B------:R-:W-:Y:S01]  /*5a150*/  IMAD.X R7, R7, 0x1, R0, P4 ;  /* 0x0000000107077824 */ /* 0x000fe200020e0600 */
[----:B------:R1:W-:Y:S04]  /*5a160*/  STL [R1+0x1ee8], R9 ;  /* 0x001ee80901007387 */ /* 0x0003e80000100800 */
[----:B------:R-:W-:Y:S04]  /*5a170*/  STL [R1+0x20ec], R6 ;  /* 0x0020ec0601007387 */ /* 0x000fe80000100800 */
[----:B------:R1:W-:Y:S04]  /*5a180*/  STL [R1+0x20e0], R7 ;  /* 0x0020e00701007387 */ /* 0x0003e80000100800 */
[----:B------:R1:W-:Y:S04]  /*5a190*/  LDGSTS.E [R44+0x2e00], [R46.64], P2 ;  /* 0x02e000002e2c7fae */ /* 0x0003e80009121844 */
[----:B-1----:R-:W2:Y:S04]  /*5a1a0*/  LDL.LU R9, [R1+0x1e38] ;  /* 0x001e380001097983 */ /* 0x002ea80000300800 */
[----:B------:R-:W2:Y:S01]  /*5a1b0*/  LDL.LU R8, [R1+0x1e44] ;  /* 0x001e440001087983 */ /* 0x000ea20000300800 */
[----:B------:R-:W-:-:S02]  /*5a1c0*/  IMAD.MOV.U32 R47, RZ, RZ, R7 ;  /* 0x000000ffff2f7224 */ /* 0x000fc400078e0007 */
[----:B------:R-:W-:Y:S01]  /*5a1d0*/  IMAD.MOV.U32 R46, RZ, RZ, R6 ;  /* 0x000000ffff2e7224 */ /* 0x000fe200078e0006 */
[----:B------:R-:W2:Y:S04]  /*5a1e0*/  LDL.LU R7, [R1+0x1e30] ;  /* 0x001e300001077983 */ /* 0x000ea80000300800 */
[----:B------:R-:W2:Y:S04]  /*5a1f0*/  LDL.LU R6, [R1+0x1e3c] ;  /* 0x001e3c0001067983 */ /* 0x000ea80000300800 */
[----:B------:R1:W-:Y:S01]  /*5a200*/  LDGSTS.E [R44+0x4800], [R46.64], P1 ;  /* 0x048000002e2c7fae */ /* 0x0003e20008921844 */
[----:B------:R-:W-:-:S04]  /*5a210*/  IADD3 R15, P2, R15, R242, RZ ;  /* 0x000000f20f0f7210 */ /* 0x000fc80007f5e0ff */
        /* <DEDUP_REMOVED lines=14> */
[----:B------:R-:W2:Y:S04]  /*5a300*/  LDL.LU R14, [R1+0x20a0] ;  /* 0x0020a000010e7983 */ /* 0x000ea80000300800 */
[----:B------:R-:W2:Y:S04]  /*5a310*/  LDL.LU R13, [R1+0x20ac] ;  /* 0x0020ac00010d7983 */ /* 0x000ea80000300800 */
[----:B------:R1:W-:Y:S01]  /*5a320*/  LDGSTS.E [R44+0x4c00], [R46.64], P1 ;  /* 0x04c000002e2c7fae */ /* 0x0003e20008921844 */
[----:B----4-:R-:W-:-:S05]  /*5a330*/  IADD3 R11, P3, R11, R242, RZ ;  /* 0x000000f20b0b7210 */ /* 0x010fca0007f7e0ff */
[----:B------:R-:W-:Y:S01]  /*5a340*/  IMAD.X R12, R12, 0x1, R0, P3 ;  /* 0x000000010c0c7824 */ /* 0x000fe200018e0600 */
[----:B---3--:R-:W-:Y:S01]  /*5a350*/  IADD3 R4, P4, R4, R242, RZ ;  /* 0x000000f204047210 */ /* 0x008fe20007f9e0ff */
[----:B------:R-:W-:Y:S01]  /*5a360*/  STL [R1+0x1e94], R11 ;  /* 0x001e940b01007387 */ /* 0x000fe20000100800 */
[----:B-1----:R-:W-:Y:S01]  /*5a370*/  MOV R46, R11 ;  /* 0x0000000b002e7202 */ /* 0x002fe20000000f00 */
[----:B------:R-:W-:Y:S02]  /*5a380*/  IMAD.MOV.U32 R47, RZ, RZ, R12 ;  /* 0x000000ffff2f7224 */ /* 0x000fe400078e000c */
[----:B--2---:R-:W-:Y:S01]  /*5a390*/  IMAD.X R5, R5, 0x1, R0, P4 ;  /* 0x0000000105057824 */ /* 0x004fe200020e0600 */
[----:B------:R1:W-:Y:S04]  /*5a3a0*/  STL [R1+0x1e88], R12 ;  /* 0x001e880c01007387 */ /* 0x0003e80000100800 */
[----:B------:R-:W-:Y:S04]  /*5a3b0*/  STL [R1+0x20cc], R4 ;  /* 0x0020cc0401007387 */ /* 0x000fe80000100800 */
[----:B------:R2:W-:Y:S04]  /*5a3c0*/  STL [R1+0x20c0], R5 ;  /* 0x0020c00501007387 */ /* 0x0005e80000100800 */
[----:B-1----:R-:W3:Y:S04]  /*5a3d0*/  LDL.LU R12, [R1+0x1dd8] ;  /* 0x001dd800010c7983 */ /* 0x002ee80000300800 */
[----:B------:R1:W-:Y:S04]  /*5a3e0*/  LDGSTS.E [R44+0x4e00], [R46.64], P1 ;  /* 0x04e000002e2c7fae */ /* 0x0003e80008921844 */
[----:B------:R-:W4:Y:S01]  /*5a3f0*/  LDL.LU R11, [R1+0x1de4] ;  /* 0x001de400010b7983 */ /* 0x000f220000300800 */
[----:B-1----:R-:W-:-:S02]  /*5a400*/  IMAD.MOV.U32 R47, RZ, RZ, R5 ;  /* 0x000000ffff2f7224 */ /* 0x002fc400078e0005 */
[----:B------:R-:W-:Y:S01]  /*5a410*/  IMAD.MOV.U32 R46, RZ, RZ, R4 ;  /* 0x000000ffff2e7224 */ /* 0x000fe200078e0004 */
[----:B--2---:R-:W2:Y:S04]  /*5a420*/  LDL.LU R5, [R1+0x1dd0] ;  /* 0x001dd00001057983 */ /* 0x004ea80000300800 */
[----:B------:R-:W2:Y:S01]  /*5a430*/  LDL.LU R4, [R1+0x1ddc] ;  /* 0x001ddc0001047983 */ /* 0x000ea20000300800 */
[----:B------:R-:W-:-:S04]  /*5a440*/  ISETP.GT.AND P2, PT, R3, 0xd, PT ;  /* 0x0000000d0300780c */ /* 0x000fc80003f44270 */
[----:B------:R-:W-:-:S04]  /*5a450*/  SEL R45, RZ, 0x4, !P2 ;  /* 0x00000004ff2d7807 */ /* 0x000fc80005000000 */
[----:B------:R-:W-:-:S04]  /*5a460*/  SEL R45, R45, RZ, !P0 ;  /* 0x000000ff2d2d7207 */ /* 0x000fc80004000000 */
[----:B------:R-:W-:Y:S02]  /*5a470*/  ISETP.NE.U32.AND P2, PT, R45, RZ, PT ;  /* 0x000000ff2d00720c */ /* 0x000fe40003f45070 */
[----:B------:R-:W-:-:S04]  /*5a480*/  IADD3 R8, P1, R8, R242, RZ ;  /* 0x000000f208087210 */ /* 0x000fc80007f3e0ff */
[----:B------:R-:W-:Y:S02]  /*5a490*/  IADD3.X R9, R9, R0, RZ, P1, !PT ;  /* 0x0000000009097210 */ /* 0x000fe40000ffe4ff */
[----:B------:R-:W-:-:S05]  /*5a4a0*/  IADD3 R6, P3, R6, R242, RZ ;  /* 0x000000f206067210 */ /* 0x000fca0007f7e0ff */
[----:B------:R1:W-:Y:S01]  /*5a4b0*/  LDGSTS.E [R44+0x6800], [R46.64], P2 ;  /* 0x068000002e2c7fae */ /* 0x0003e20009121844 */
[----:B------:R-:W-:-:S03]  /*5a4c0*/  IMAD.X R7, R7, 0x1, R0, P3 ;  /* 0x0000000107077824 */ /* 0x000fc600018e0600 */
[----:B------:R-:W-:Y:S01]  /*5a4d0*/  STL [R1+0x1e44], R8 ;  /* 0x001e440801007387 */ /* 0x000fe20000100800 */
[----:B------:R-:W-:-:S03]  /*5a4e0*/  ISETP.GT.AND P1, PT, R3, 0x11, PT ;  /* 0x000000110300780c */ /* 0x000fc60003f24270 */
[----:B------:R1:W-:Y:S02]  /*5a4f0*/  STL [R1+0x1e38], R9 ;  /* 0x001e380901007387 */ /* 0x0003e40000100800 */
[----:B-1----:R-:W-:Y:S02]  /*5a500*/  IMAD.MOV.U32 R46, RZ, RZ, R8 ;  /* 0x000000ffff2e7224 */ /* 0x002fe400078e0008 */
[----:B------:R-:W-:Y:S01]  /*5a510*/  IMAD.MOV.U32 R47, RZ, RZ, R9 ;  /* 0x000000ffff2f7224 */ /* 0x000fe200078e0009 */
[----:B------:R-:W-:Y:S04]  /*5a520*/  STL [R1+0x1e3c], R6 ;  /* 0x001e3c0601007387 */ /* 0x000fe80000100800 */
[----:B------:R1:W-:Y:S01]  /*5a530*/  STL [R1+0x1e30], R7 ;  /* 0x001e300701007387 */ /* 0x0003e20000100800 */
[----:B------:R-:W-:-:S03]  /*5a540*/  SEL R45, RZ, 0x4, !P1 ;  /* 0x00000004ff2d7807 */ /* 0x000fc60004800000 */
[----:B------:R-:W2:Y:S04]  /*5a550*/  LDL.LU R9, [R1+0x1dc8] ;  /* 0x001dc80001097983 */ /* 0x000ea80000300800 */
        /* <DEDUP_REMOVED lines=9> */
[----:B------:R-:W-:-:S05]  /*5a5f0*/  IADD3 R15, P3, R15, R242, RZ ;  /* 0x000000f20f0f7210 */ /* 0x000fca0007f7e0ff */
[----:B------:R-:W-:Y:S01]  /*5a600*/  IMAD.X R48, R48, 0x1, R0, P3 ;  /* 0x0000000130307824 */ /* 0x000fe200018e0600 */
        /* <DEDUP_REMOVED lines=16> */
[----:B----4-:R-:W-:-:S04]  /*5a710*/  IADD3 R11, P2, R11, R242, RZ ;  /* 0x000000f20b0b7210 */ /* 0x010fc80007f5e0ff */
[----:B---3--:R-:W-:Y:S01]  /*5a720*/  IADD3.X R12, R12, R0, RZ, P2, !PT ;  /* 0x000000000c0c7210 */ /* 0x008fe200017fe4ff */
[----:B-1----:R-:W-:Y:S01]  /*5a730*/  IMAD.MOV.U32 R46, RZ, RZ, R11 ;  /* 0x000000ffff2e7224 */ /* 0x002fe200078e000b */
[----:B------:R-:W-:Y:S03]  /*5a740*/  STL [R1+0x1de4], R11 ;  /* 0x001de40b01007387 */ /* 0x000fe60000100800 */
[----:B------:R-:W-:Y:S01]  /*5a750*/  IMAD.MOV.U32 R47, RZ, RZ, R12 ;  /* 0x000000ffff2f7224 */ /* 0x000fe200078e000c */
[----:B--2---:R-:W-:Y:S01]  /*5a760*/  IADD3 R4, P3, R4, R242, RZ ;  /* 0x000000f204047210 */ /* 0x004fe20007f7e0ff */
        /* <DEDUP_REMOVED lines=14> */
[----:B------:R-:W-:-:S04]  /*5a850*/  SEL R45, R45, RZ, !P0 ;  /* 0x000000ff2d2d7207 */ /* 0x000fc80004000000 */
[----:B------:R-:W-:Y:S02]  /*5a860*/  ISETP.NE.U32.AND P2, PT, R45, RZ, PT ;  /* 0x000000ff2d00720c */ /* 0x000fe40003f45070 */
[----:B------:R-:W-:-:S05]  /*5a870*/  IADD3 R8, P3, R8, R242, RZ ;  /* 0x000000f208087210 */ /* 0x000fca0007f7e0ff */
        /* <DEDUP_REMOVED lines=56> */
[----:B------:R-:W-:-:S11]  /*5ac00*/  IADD3 R8, P2, R8, R242, RZ ;  /* 0x000000f208087210 */ /* 0x000fd60007f5e0ff */
[----:B------:R1:W-:Y:S01]  /*5ac10*/  LDGSTS.E [R44+0xc800], [R46.64], P1 ;  /* 0x0c8000002e2c7fae */ /* 0x0003e20008921844 */
[----:B------:R-:W-:Y:S02]  /*5ac20*/  IADD3.X R9, R9, R0, RZ, P2, !PT ;  /* 0x0000000009097210 */ /* 0x000fe400017fe4ff */
[----:B------:R-:W-:Y:S01]  /*5ac30*/  IADD3 R6, P3, R6, R242, RZ ;  /* 0x000000f206067210 */ /* 0x000fe20007f7e0ff */
[----:B------:R-:W-:Y:S04]  /*5ac40*/  STL [R1+0x1d24], R8 ;  /* 0x001d240801007387 */ /* 0x000fe80000100800 */
[----:B------:R-:W-:Y:S01]  /*5ac50*/  IMAD.X R7, R7, 0x1, R0, P3 ;  /* 0x0000000107077824 */ /* 0x000fe200018e0600 */
[----:B------:R1:W-:Y:S02]  /*5ac60*/  STL [R1+0x1d18], R9 ;  /* 0x001d180901007387 */ /* 0x0003e40000100800 */
[----:B-1----:R-:W-:-:S02]  /*5ac70*/  IMAD.MOV.U32 R46, RZ, RZ, R8 ;  /* 0x000000ffff2e7224 */ /* 0x002fc400078e0008 */
[----:B------:R-:W-:Y:S01]  /*5ac80*/  IMAD.MOV.U32 R47, RZ, RZ, R9 ;  /* 0x000000ffff2f7224 */ /* 0x000fe200078e0009 */
[----:B------:R-:W-:Y:S01]  /*5ac90*/  STL [R1+0x1d1c], R6 ;  /* 0x001d1c0601007387 */ /* 0x000fe20000100800 */
[----:B------:R-:W-:-:S03]  /*5aca0*/  ISETP.GT.AND P2, PT, R3, 0x1d, PT ;  /* 0x0000001d0300780c */ /* 0x000fc60003f44270 */
[----:B------:R1:W-:Y:S01]  /*5acb0*/  STL [R1+0x1d10], R7 ;  /* 0x001d100701007387 */ /* 0x0003e20000100800 */
[----:B------:R-:W-:-:S03]  /*5acc0*/  SEL R45, RZ, 0x4, !P2 ;  /* 0x00000004ff2d7807 */ /* 0x000fc60005000000 */
[----:B------:R-:W2:Y:S04]  /*5acd0*/  LDL.LU R9, [R1+0x1ca8] ;  /* 0x001ca80001097983 */ /* 0x000ea80000300800 */
[----:B------:R-:W2:Y:S04]  /*5ace0*/  LDL.LU R8, [R1+0x1cb4] ;  /* 0x001cb40001087983 */ /* 0x000ea80000300800 */
[----:B------:R1:W-:Y:S01]  /*5acf0*/  LDGSTS.E [R44+0xca00], [R46.64], P1 ;  /* 0x0ca000002e2c7fae */ /* 0x0003e20008921844 */
        /* <DEDUP_REMOVED lines=48> */
[----:B------:R-:W-:Y:S01]  /*5b000*/  IMAD.X R9, R9, 0x1, R0, P3 ;  /* 0x0000000109097824 */ /* 0x000fe200018e0600 */
[----:B-1----:R-:W-:Y:S01]  /*5b010*/  MOV R46, R8 ;  /* 0x00000008002e7202 */ /* 0x002fe20000000f00 */
[----:B------:R-:W-:Y:S02]  /*5b020*/  STL [R1+0x1cb4], R8 ;  /* 0x001cb40801007387 */ /* 0x000fe40000100800 */
[----:B------:R-:W-:Y:S02]  /*5b030*/  IMAD.MOV.U32 R47, RZ, RZ, R9 ;  /* 0x000000ffff2f7224 */ /* 0x000fe400078e0009 */
[----:B------:R1:W-:Y:S04]  /*5b040*/  STL [R1+0x1ca8], R9 ;  /* 0x001ca80901007387 */ /* 0x0003e80000100800 */
[----:B------:R1:W-:Y:S01]  /*5b050*/  LDGSTS.E [R44+0xee00], [R46.64], P2 ;  /* 0x0ee000002e2c7fae */ /* 0x0003e20009121844 */
[----:B------:R-:W-:-:S05]  /*5b060*/  IADD3 R6, P4, R6, R242, RZ ;  /* 0x000000f206067210 */ /* 0x000fca0007f9e0ff */
[----:B------:R-:W-:Y:S01]  /*5b070*/  IMAD.X R7, R7, 0x1, R0, P4 ;  /* 0x0000000107077824 */ /* 0x000fe200020e0600 */
[----:B------:R-:W-:Y:S01]  /*5b080*/  STL [R1+0x1ff8], R6 ;  /* 0x001ff80601007387 */ /* 0x000fe20000100800 */
[----:B-1----:R-:W-:-:S03]  /*5b090*/  IMAD.MOV.U32 R46, RZ, RZ, R6 ;  /* 0x000000ffff2e7224 */ /* 0x002fc600078e0006 */
[----:B------:R1:W-:Y:S01]  /*5b0a0*/  STL [R1+0x1ff0], R7 ;  /* 0x001ff00701007387 */ /* 0x0003e20000100800 */
[----:B------:R-:W-:-:S03]  /*5b0b0*/  IMAD.MOV.U32 R47, RZ, RZ, R7 ;  /* 0x000000ffff2f7224 */ /* 0x000fc600078e0007 */
[----:B------:R-:W2:Y:S04]  /*5b0c0*/  LDL.LU R9, [R1+0x1bc0] ;  /* 0x001bc00001097983 */ /* 0x000ea80000300800 */
[----:B------:R-:W2:Y:S04]  /*5b0d0*/  LDL.LU R8, [R1+0x1bcc] ;  /* 0x001bcc0001087983 */ /* 0x000ea80000300800 */
[----:B-1----:R-:W2:Y:S04]  /*5b0e0*/  LDL.LU R7, [R1+0x1bb8] ;  /* 0x001bb80001077983 */ /* 0x002ea80000300800 */
        /* <DEDUP_REMOVED lines=48> */
[----:B-1----:R-:W-:Y:S01]  /*5b3f0*/  IMAD.MOV.U32 R46, RZ, RZ, R8 ;  /* 0x000000ffff2e7224 */ /* 0x002fe200078e0008 */
[----:B------:R-:W-:Y:S01]  /*5b400*/  ISETP.GT.AND P1, PT, R3, 0x29, PT ;  /* 0x000000290300780c */ /* 0x000fe20003f24270 */
[----:B------:R-:W-:Y:S01]  /*5b410*/  IMAD.MOV.U32 R47, RZ, RZ, R9 ;  /* 0x000000ffff2f7224 */ /* 0x000fe200078e0009 */
[----:B------:R-:W-:Y:S04]  /*5b420*/  STL [R1+0x1bc4], R6 ;  /* 0x001bc40601007387 */ /* 0x000fe80000100800 */
[----:B------:R1:W-:Y:S01]  /*5b430*/  STL [R1+0x1bb8], R7 ;  /* 0x001bb80701007387 */ /* 0x0003e20000100800 */
[----:B------:R-:W-:-:S03]  /*5b440*/  SEL R45, RZ, 0x4, !P1 ;  /* 0x00000004ff2d7807 */ /* 0x000fc60004800000 */
[----:B------:R-:W2:Y:S04]  /*5b450*/  LDL.LU R9, [R1+0x1b98] ;  /* 0x001b980001097983 */ /* 0x000ea80000300800 */
[----:B------:R-:W2:Y:S04]  /*5b460*/  LDL.LU R8, [R1+0x1ba4] ;  /* 0x001ba40001087983 */ /* 0x000ea80000300800 */
[----:B------:R1:W-:Y:S01]  /*5b470*/  LDGSTS.E [R44+0x12a00], [R46.64], P2 ;  /* 0x12a000002e2c7fae */ /* 0x0003e20009121844 */
[----:B------:R-:W-:-:S04]  /*5b480*/  SEL R45, R45, RZ, !P0 ;  /* 0x000000ff2d2d7207 */ /* 0x000fc80004000000 */
[----:B------:R-:W-:Y:S02]  /*5b490*/  ISETP.NE.U32.AND P1, PT, R45, RZ, PT ;  /* 0x000000ff2d00720c */ /* 0x000fe40003f25070 */
[----:B-1----:R-:W-:Y:S01]  /*5b4a0*/  MOV R46, R6 ;  /* 0x00000006002e7202 */ /* 0x002fe20000000f00 */
[----:B------:R-:W-:Y:S02]  /*5b4b0*/  IMAD.MOV.U32 R47, RZ, RZ, R7 ;  /* 0x000000ffff2f7224 */ /* 0x000fe400078e0007 */
[----:B------:R-:W2:Y:S04]  /*5b4c0*/  LDL.LU R7, [R1+0x1fd8] ;  /* 0x001fd80001077983 */ /* 0x000ea80000300800 */
[----:B------:R-:W2:Y:S04]  /*5b4d0*/  LDL.LU R6, [R1+0x1fe4] ;  /* 0x001fe40001067983 */ /* 0x000ea80000300800 */
        /* <DEDUP_REMOVED lines=43> */
[----:B------:R-:W-:Y:S02]  /*5b790*/  STL [R1+0x1ba4], R8 ;  /* 0x001ba40801007387 */ /* 0x000fe40000100800 */
[----:B------:R-:W-:Y:S01]  /*5b7a0*/  IMAD.MOV.U32 R47, RZ, RZ, R9 ;  /* 0x000000ffff2f7224 */ /* 0x000fe200078e0009 */
[----:B------:R-:W-:Y:S01]  /*5b7b0*/  ISETP.NE.U32.AND P2, PT, R45, RZ, PT ;  /* 0x000000ff2d00720c */ /* 0x000fe20003f45070 */
[----:B------:R1:W-:Y:S04]  /*5b7c0*/  STL [R1+0x1b98], R9 ;  /* 0x001b980901007387 */ /* 0x0003e80000100800 */
[----:B------:R1:W-:Y:S01]  /*5b7d0*/  LDGSTS.E [R44+0x14e00], [R46.64], P1 ;  /* 0x14e000002e2c7fae */ /* 0x0003e20008921844 */
[----:B------:R-:W-:-:S05]  /*5b7e0*/  IADD3 R6, P4, R6, R242, RZ ;  /* 0x000000f206067210 */ /* 0x000fca0007f9e0ff */
[----:B------:R-:W-:Y:S01]  /*5b7f0*/  IMAD.X R7, R7, 0x1, R0, P4 ;  /* 0x0000000107077824 */ /* 0x000fe200020e0600 */
[----:B------:R-:W-:Y:S04]  /*5b800*/  STL [R1+0x1fe4], R6 ;  /* 0x001fe40601007387 */ /* 0x000fe80000100800 */
[----:B------:R1:W-:Y:S04]  /*5b810*/  STL [R1+0x1fd8], R7 ;  /* 0x001fd80701007387 */ /* 0x0003e80000100800 */
[----:B-1----:R-:W2:Y:S04]  /*5b820*/  LDL.LU R9, [R1+0x1b78] ;  /* 0x001b780001097983 */ /* 0x002ea80000300800 */
[----:B------:R-:W2:Y:S01]  /*5b830*/  LDL.LU R8, [R1+0x1b84] ;  /* 0x001b840001087983 */ /* 0x000ea20000300800 */
[----:B------:R-:W-:-:S02]  /*5b840*/  IMAD.MOV.U32 R46, RZ, RZ, R6 ;  /* 0x000000ffff2e7224 */ /* 0x000fc400078e0006 */
[----:B------:R-:W-:Y:S02]  /*5b850*/  IMAD.MOV.U32 R47, RZ, RZ, R7 ;  /* 0x000000ffff2f7224 */ /* 0x000fe400078e0007 */
[----:B------:R-:W2:Y:S04]  /*5b860*/  LDL.LU R7, [R1+0x1b70] ;  /* 0x001b700001077983 */ /* 0x000ea80000300800 */
[----:B------:R-:W2:Y:S04]  /*5b870*/  LDL.LU R6, [R1+0x1b7c] ;  /* 0x001b7c0001067983 */ /* 0x000ea80000300800 */
[----:B------:R1:W-:Y:S01]  /*5b880*/  LDGSTS.E [R44+0x16800], [R46.64], P2 ;  /* 0x168000002e2c7fae */ /* 0x0003e20009121844 */
[----:B------:R-:W-:-:S04]  /*5b890*/  IADD3 R15, P1, R15, R242, RZ ;  /* 0x000000f20f0f7210 */ /* 0x000fc80007f3e0ff */
[----:B------:R-:W-:Y:S02]  /*5b8a0*/  IADD3.X R48, R48, R0, RZ, P1, !PT ;  /* 0x0000000030307210 */ /* 0x000fe40000ffe4ff */
[----:B------:R-:W-:Y:S01]  /*5b8b0*/  IADD3 R13, P3, R13, R242, RZ ;  /* 0x000000f20d0d7210 */ /* 0x000fe20007f7e0ff */
[----:B------:R-:W-:Y:S04]  /*5b8c0*/  STL [R1+0x1b9c], R15 ;  /* 0x001b9c0f01007387 */ /* 0x000fe80000100800 */
[----:B------:R-:W-:Y:S01]  /*5b8d0*/  IMAD.X R14, R14, 0x1, R0, P3 ;  /* 0x000000010e0e7824 */ /* 0x000fe200018e0600 */
[----:B------:R1:W-:Y:S02]  /*5b8e0*/  STL [R1+0x1b90], R48 ;  /* 0x001b903001007387 */ /* 0x0003e40000100800 */
[----:B-1----:R-:W-:-:S02]  /*5b8f0*/  IMAD.MOV.U32 R47, RZ, RZ, R48 ;  /* 0x000000ffff2f7224 */ /* 0x002fc400078e0030 */
[----:B------:R-:W-:Y:S01]  /*5b900*/  STL [R1+0x1b94], R13 ;  /* 0x001b940d01007387 */ /* 0x000fe20000100800 */
[----:B------:R-:W-:-:S03]  /*5b910*/  IMAD.MOV.U32 R46, RZ, RZ, R15 ;  /* 0x000000ffff2e7224 */ /* 0x000fc600078e000f */
[----:B------:R1:W-:Y:S04]  /*5b920*/  STL [R1+0x1b88], R14 ;  /* 0x001b880e01007387 */ /* 0x0003e80000100800 */
[----:B------:R-:W2:Y:S04]  /*5b930*/  LDL.LU R48, [R1+0x1b68] ;  /* 0x001b680001307983 */ /* 0x000ea80000300800 */
[----:B------:R-:W2:Y:S04]  /*5b940*/  LDL.LU R15, [R1+0x1b74] ;  /* 0x001b7400010f7983 */ /* 0x000ea80000300800 */
[----:B------:R1:W-:Y:S02]  /*5b950*/  LDGSTS.E [R44+0x16a00], [R46.64], P2 ;  /* 0x16a000002e2c7fae */ /* 0x0003e40009121844 */
[----:B-1----:R-:W-:Y:S01]  /*5b960*/  MOV R46, R13 ;  /* 0x0000000d002e7202 */ /* 0x002fe20000000f00 */
[----:B------:R-:W-:-:S02]  /*5b970*/  IMAD.MOV.U32 R47, RZ, RZ, R14 ;  /* 0x000000ffff2f7224 */ /* 0x000fc400078e000e */
[----:B------:R-:W2:Y:S04]  /*5b980*/  LDL.LU R14, [R1+0x1fc8] ;  /* 0x001fc800010e7983 */ /* 0x000ea80000300800 */
[----:B------:R-:W2:Y:S04]  /*5b990*/  LDL.LU R13, [R1+0x1fd4] ;  /* 0x001fd400010d7983 */ /* 0x000ea80000300800 */
[----:B------:R1:W-:Y:S01]  /*5b9a0*/  LDGSTS.E [R44+0x16c00], [R46.64], P2 ;  /* 0x16c000002e2c7fae */ /* 0x0003e20009121844 */
[----:B----4-:R-:W-:-:S05]  /*5b9b0*/  IADD3 R11, P3, R11, R242, RZ ;  /* 0x000000f20b0b7210 */ /* 0x010fca0007f7e0ff */
[--C-:B------:R-:W-:Y:S01]  /*5b9c0*/  IMAD.X R12, R12, 0x1, R0.reuse, P3 ;  /* 0x000000010c0c7824 */ /* 0x100fe200018e0600 */
[----:B---3--:R-:W-:Y:S01]  /*5b9d0*/  IADD3 R4, P4, R4, R242, RZ ;  /* 0x000000f204047210 */ /* 0x008fe20007f9e0ff */
[----:B------:R-:W-:Y:S04]  /*5b9e0*/  STL [R1+0x1b8c], R11 ;  /* 0x001b8c0b01007387 */ /* 0x000fe80000100800 */
[----:B--2---:R-:W-:Y:S01]  /*5b9f0*/  IMAD.X R5, R5, 0x1, R0, P4 ;  /* 0x0000000105057824 */ /* 0x004fe200020e0600 */
[----:B------:R2:W-:Y:S01]  /*5ba00*/  STL [R1+0x1b80], R12 ;  /* 0x001b800c01007387 */ /* 0x0005e20000100800 */
[----:B-1----:R-:W-:Y:S01]  /*5ba10*/  MOV R46, R11 ;  /* 0x0000000b002e7202 */ /* 0x002fe20000000f00 */
[----:B------:R-:W-:Y:S02]  /*5ba20*/  IMAD.MOV.U32 R47, RZ, RZ, R12 ;  /* 0x000000ffff2f7224 */ /* 0x000fe400078e000c */
[----:B------:R-:W-:Y:S04]  /*5ba30*/  STL [R1+0x1fdc], R4 ;  /* 0x001fdc0401007387 */ /* 0x000fe80000100800 */
[----:B------:R1:W-:Y:S04]  /*5ba40*/  STL [R1+0x1fd0], R5 ;  /* 0x001fd00501007387 */ /* 0x0003e80000100800 */
[----:B--2---:R-:W2:Y:S04]  /*5ba50*/  LDL.LU R12, [R1+0x1b60] ;  /* 0x001b6000010c7983 */ /* 0x004ea80000300800 */
[----:B------:R-:W3:Y:S04]  /*5ba60*/  LDL.LU R11, [R1+0x1b6c] ;  /* 0x001b6c00010b7983 */ /* 0x000ee80000300800 */
[----:B------:R4:W-:Y:S02]  /*5ba70*/  LDGSTS.E [R44+0x16e00], [R46.64], P2 ;  /* 0x16e000002e2c7fae */ /* 0x0009e40009121844 */
[----:B----4-:R-:W-:-:S02]  /*5ba80*/  IMAD.MOV.U32 R47, RZ, RZ, R5 ;  /* 0x000000ffff2f7224 */ /* 0x010fc400078e0005 */
[----:B------:R-:W-:Y:S01]  /*5ba90*/  IMAD.MOV.U32 R46, RZ, RZ, R4 ;  /* 0x000000ffff2e7224 */ /* 0x000fe200078e0004 */
[----:B-1----:R-:W4:Y:S04]  /*5baa0*/  LDL.LU R5, [R1+0x1b58] ;  /* 0x001b580001057983 */ /* 0x002f280000300800 */
[----:B------:R-:W4:Y:S01]  /*5bab0*/  LDL.LU R4, [R1+0x1b64] ;  /* 0x001b640001047983 */ /* 0x000f220000300800 */
        /* <DEDUP_REMOVED lines=8> */
[----:B------:R-:W-:Y:S01]  /*5bb40*/  ISETP.GT.AND P2, PT, R3, 0x35, PT ;  /* 0x000000350300780c */ /* 0x000fe20003f44270 */
[----:B------:R-:W-:Y:S02]  /*5bb50*/  IMAD.X R7, R7, 0x1, R0, P3 ;  /* 0x0000000107077824 */ /* 0x000fe400018e0600 */
[----:B------:R-:W-:Y:S01]  /*5bb60*/  STL [R1+0x1b84], R8 ;  /* 0x001b840801007387 */ /* 0x000fe20000100800 */
[----:B------:R-:W-:Y:S01]  /*5bb70*/  SEL R45, RZ, 0x4, !P2 ;  /* 0x00000004ff2d7807 */ /* 0x000fe20005000000 */
[----:B-1----:R-:W-:Y:S02]  /*5bb80*/  IMAD.MOV.U32 R46, RZ, RZ, R8 ;  /* 0x000000ffff2e7224 */ /* 0x002fe400078e0008 */
[----:B------:R-:W-:Y:S01]  /*5bb90*/  IMAD.MOV.U32 R47, RZ, RZ, R9 ;  /* 0x000000ffff2f7224 */ /* 0x000fe200078e0009 */
[----:B------:R1:W-:Y:S04]  /*5bba0*/  STL [R1+0x1b78], R9 ;  /* 0x001b780901007387 */ /* 0x0003e80000100800 */
[----:B------:R1:W-:Y:S01]  /*5bbb0*/  LDGSTS.E [R44+0x18a00], [R46.64], P1 ;  /* 0x18a000002e2c7fae */ /* 0x0003e20008921844 */
[----:B------:R-:W-:-:S03]  /*5bbc0*/  SEL R45, R45, RZ, !P0 ;  /* 0x000000ff2d2d7207 */ /* 0x000fc60004000000 */
[----:B------:R-:W-:Y:S04]  /*5bbd0*/  STL [R1+0x1b7c], R6 ;  /* 0x001b7c0601007387 */ /* 0x000fe80000100800 */
[----:B------:R1:W-:Y:S02]  /*5bbe0*/  STL [R1+0x1b70], R7 ;  /* 0x001b700701007387 */ /* 0x0003e40000100800 */
[----:B-1----:R-:W-:Y:S01]  /*5bbf0*/  MOV R46, R6 ;  /* 0x00000006002e7202 */ /* 0x002fe20000000f00 */
[----:B------:R-:W-:Y:S01]  /*5bc00*/  IMAD.MOV.U32 R47, RZ, RZ, R7 ;  /* 0x000000ffff2f7224 */ /* 0x000fe200078e0007 */
[----:B------:R-:W4:Y:S04]  /*5bc10*/  LDL.LU R9, [R1+0x1b50] ;  /* 0x001b500001097983 */ /* 0x000f280000300800 */
[----:B------:R-:W4:Y:S01]  /*5bc20*/  LDL.LU R8, [R1+0x1b5c] ;  /* 0x001b5c0001087983 */ /* 0x000f220000300800 */
[----:B------:R-:W-:-:S03]  /*5bc30*/  ISETP.NE.U32.AND P2, PT, R45, RZ, PT ;  /* 0x000000ff2d00720c */ /* 0x000fc60003f45070 */
[----:B------:R1:W-:Y:S04]  /*5bc40*/  LDGSTS.E [R44+0x18c00], [R46.64], P1 ;  /* 0x18c000002e2c7fae */ /* 0x0003e80008921844 */
[----:B------:R-:W4:Y:S04]  /*5bc50*/  LDL.LU R7, [R1+0x1fc0] ;  /* 0x001fc00001077983 */ /* 0x000f280000300800 */
[----:B------:R-:W4:Y:S01]  /*5bc60*/  LDL.LU R6, [R1+0x1fcc] ;  /* 0x001fcc0001067983 */ /* 0x000f220000300800 */
[----:B------:R-:W-:-:S05]  /*5bc70*/  IADD3 R15, P3, R15, R242, RZ ;  /* 0x000000f20f0f7210 */ /* 0x000fca0007f7e0ff */
[----:B------:R-:W-:Y:S01]  /*5bc80*/  IMAD.X R48, R48, 0x1, R0, P3 ;  /* 0x0000000130307824 */ /* 0x000fe200018e0600 */
[----:B-1----:R-:W-:-:S03]  /*5bc90*/  MOV R46, R15 ;  /* 0x0000000f002e7202 */ /* 0x002fc60000000f00 */
[----:B------:R-:W-:Y:S01]  /*5bca0*/  IMAD.MOV.U32 R47, RZ, RZ, R48 ;  /* 0x000000ffff2f7224 */ /* 0x000fe200078e0030 */
[----:B------:R-:W-:Y:S04]  /*5bcb0*/  STL [R1+0x1b74], R15 ;  /* 0x001b740f01007387 */ /* 0x000fe80000100800 */
[----:B------:R1:W-:Y:S01]  /*5bcc0*/  LDGSTS.E [R44+0x18e00], [R46.64], P1 ;  /* 0x18e000002e2c7fae */ /* 0x0003e20008921844 */
[----:B------:R-:W-:-:S03]  /*5bcd0*/  IADD3 R13, P4, R13, R242, RZ ;  /* 0x000000f20d0d7210 */ /* 0x000fc60007f9e0ff */
[----:B------:R1:W-:Y:S02]  /*5bce0*/  STL [R1+0x1b68], R48 ;  /* 0x001b683001007387 */ /* 0x0003e40000100800 */
[----:B------:R-:W-:Y:S02]  /*5bcf0*/  IMAD.X R14, R14, 0x1, R0, P4 ;  /* 0x000000010e0e7824 */ /* 0x000fe400020e0600 */
[----:B------:R-:W-:Y:S01]  /*5bd00*/  STL [R1+0x1fd4], R13 ;  /* 0x001fd40d01007387 */ /* 0x000fe20000100800 */
[----:B-1----:R-:W-:Y:S02]  /*5bd10*/  IMAD.MOV.U32 R46, RZ, RZ, R13 ;  /* 0x000000ffff2e7224 */ /* 0x002fe400078e000d */
[----:B------:R-:W-:Y:S01]  /*5bd20*/  IMAD.MOV.U32 R47, RZ, RZ, R14 ;  /* 0x000000ffff2f7224 */ /* 0x000fe200078e000e */
[----:B------:R-:W-:Y:S04]  /*5bd30*/  STL [R1+0x1fc8], R14 ;  /* 0x001fc80e01007387 */ /* 0x000fe80000100800 */
[----:B------:R-:W4:Y:S04]  /*5bd40*/  LDL.LU R50, [R1+0x1b48] ;  /* 0x001b480001327983 */ /* 0x000f280000300800 */
[----:B------:R-:W4:Y:S04]  /*5bd50*/  LDL.LU R49, [R1+0x1b54] ;  /* 0x001b540001317983 */ /* 0x000f280000300800 */
[----:B------:R1:W-:Y:S04]  /*5bd60*/  LDGSTS.E [R44+0x1a800], [R46.64], P2 ;  /* 0x1a8000002e2c7fae */ /* 0x0003e80009121844 */
[----:B------:R-:W4:Y:S04]  /*5bd70*/  LDL.LU R48, [R1+0x1b40] ;  /* 0x001b400001307983 */ /* 0x000f280000300800 */
[----:B------:R-:W4:Y:S01]  /*5bd80*/  LDL.LU R15, [R1+0x1b4c] ;  /* 0x001b4c00010f7983 */ /* 0x000f220000300800 */
[----:B---3--:R-:W-:-:S04]  /*5bd90*/  IADD3 R11, P1, R11, R242, RZ ;  /* 0x000000f20b0b7210 */ /* 0x008fc80007f3e0ff */
[----:B--2---:R-:W-:Y:S01]  /*5bda0*/  IADD3.X R12, R12, R0, RZ, P1, !PT ;  /* 0x000000000c0c7210 */ /* 0x004fe20000ffe4ff */
[----:B-1----:R-:W-:Y:S01]  /*5bdb0*/  IMAD.MOV.U32 R46, RZ, RZ, R11 ;  /* 0x000000ffff2e7224 */ /* 0x002fe200078e000b */
[----:B------:R-:W-:Y:S03]  /*5bdc0*/  STL [R1+0x1b6c], R11 ;  /* 0x001b6c0b01007387 */ /* 0x000fe60000100800 */
[----:B------:R-:W-:Y:S01]  /*5bdd0*/  IMAD.MOV.U32 R47, RZ, RZ, R12 ;  /* 0x000000ffff2f7224 */ /* 0x000fe200078e000c */
[----:B------:R-:W-:Y:S04]  /*5bde0*/  STL [R1+0x1b60], R12 ;  /* 0x001b600c01007387 */ /* 0x000fe80000100800 */
[----:B------:R1:W-:Y:S01]  /*5bdf0*/  LDGSTS.E [R44+0x1aa00], [R46.64], P2 ;  /* 0x1aa000002e2c7fae */ /* 0x0003e20009121844 */
[----:B----4-:R-:W-:-:S05]  /*5be00*/  IADD3 R4, P3, R4, R242, RZ ;  /* 0x000000f204047210 */ /* 0x010fca0007f7e0ff */
[----:B------:R-:W-:Y:S01]  /*5be10*/  IMAD.X R5, R5, 0x1, R0, P3 ;  /* 0x0000000105057824 */ /* 0x000fe200018e0600 */
[----:B------:R-:W-:Y:S01]  /*5be20*/  STL [R1+0x1b64], R4 ;  /* 0x001b640401007387 */ /* 0x000fe20000100800 */
[----:B-1----:R-:W-:Y:S02]  /*5be30*/  MOV R46, R4 ;  /* 0x00000004002e7202 */ /* 0x002fe40000000f00 */
[----:B------:R-:W-:Y:S01]  /*5be40*/  IMAD.MOV.U32 R47, RZ, RZ, R5 ;  /* 0x000000ffff2f7224 */ /* 0x000fe200078e0005 */
[----:B------:R1:W-:Y:S01]  /*5be50*/  STL [R1+0x1b58], R5 ;  /* 0x001b580501007387 */ /* 0x0003e20000100800 */
[----:B------:R-:W-:-:S03]  /*5be60*/  ISETP.GT.AND P1, PT, R3, 0x39, PT ;  /* 0x000000390300780c */ /* 0x000fc60003f24270 */
[----:B------:R2:W-:Y:S04]  /*5be70*/  LDGSTS.E [R44+0x1ac00], [R46.64], P2 ;  /* 0x1ac000002e2c7fae */ /* 0x0005e80009121844 */
[----:B-1----:R-:W3:Y:S04]  /*5be80*/  LDL.LU R5, [R1+0x1b38] ;  /* 0x001b380001057983 */ /* 0x002ee80000300800 */
[----:B------:R-:W4:Y:S01]  /*5be90*/  LDL.LU R4, [R1+0x1b44] ;  /* 0x001b440001047983 */ /* 0x000f220000300800 */
[----:B------:R-:W-:-:S03]  /*5bea0*/  SEL R45, RZ, 0x4, !P1 ;  /* 0x00000004ff2d7807 */ /* 0x000fc60004800000 */
[----:B------:R-:W3:Y:S01]  /*5beb0*/  LDL.LU R13, [R1+0x1fbc] ;  /* 0x001fbc00010d7983 */ /* 0x000ee20000300800 */
[----:B------:R-:W-:-:S03]  /*5bec0*/  SEL R45, R45, RZ, !P0 ;  /* 0x000000ff2d2d7207 */ /* 0x000fc60004000000 */
[----:B------:R-:W3:Y:S01]  /*5bed0*/  LDL.LU R11, [R1+0x1fc4] ;  /* 0x001fc400010b7983 */ /* 0x000ee20000300800 */
[----:B------:R-:W-:-:S03]  /*5bee0*/  ISETP.NE.U32.AND P1, PT, R45, RZ, PT ;  /* 0x000000ff2d00720c */ /* 0x000fc60003f25070 */
[----:B------:R-:W3:Y:S04]  /*5bef0*/  LDL.LU R14, [R1+0x1b30] ;  /* 0x001b3000010e7983 */ /* 0x000ee80000300800 */
[----:B------:R-:W3:Y:S01]  /*5bf00*/  LDL.LU R12, [R1+0x1b3c] ;  /* 0x001b3c00010c7983 */ /* 0x000ee20000300800 */
[----:B------:R-:W-:-:S05]  /*5bf10*/  IADD3 R8, P3, R8, R242, RZ ;  /* 0x000000f208087210 */ /* 0x000fca0007f7e0ff */
[--C-:B------:R-:W-:Y:S01]  /*5bf20*/  IMAD.X R9, R9, 0x1, R0.reuse, P3 ;  /* 0x0000000109097824 */ /* 0x100fe200018e0600 */
[----:B--2---:R-:W-:Y:S02]  /*5bf30*/  MOV R46, R8 ;  /* 0x00000008002e7202 */ /* 0x004fe40000000f00 */
[----:B------:R-:W-:Y:S01]  /*5bf40*/  IADD3 R6, P4, R6, R242, RZ ;  /* 0x000000f206067210 */ /* 0x000fe20007f9e0ff */
[----:B------:R-:W-:Y:S01]  /*5bf50*/  IMAD.MOV.U32 R47, RZ, RZ, R9 ;  /* 0x000000ffff2f7224 */ /* 0x000fe200078e0009 */
[----:B------:R-:W-:Y:S03]  /*5bf60*/  STL [R1+0x1b5c], R8 ;  /* 0x001b5c0801007387 */ /* 0x000fe60000100800 */
[----:B------:R-:W-:Y:S01]  /*5bf70*/  IMAD.X R7, R7, 0x1, R0, P4 ;  /* 0x0000000107077824 */ /* 0x000fe200020e0600 */
[----:B------:R1:W-:Y:S04]  /*5bf80*/  STL [R1+0x1b50], R9 ;  /* 0x001b500901007387 */ /* 0x0003e80000100800 */
[----:B------:R-:W-:Y:S04]  /*5bf90*/  STL [R1+0x1fcc], R6 ;  /* 0x001fcc0601007387 */ /* 0x000fe80000100800 */
[----:B------:R2:W-:Y:S04]  /*5bfa0*/  LDGSTS.E [R44+0x1ae00], [R46.64], P2 ;  /* 0x1ae000002e2c7fae */ /* 0x0005e80009121844 */
[----:B------:R2:W-:Y:S04]  /*5bfb0*/  STL [R1+0x1fc0], R7 ;  /* 0x001fc00701007387 */ /* 0x0005e80000100800 */
[----:B-1----:R-:W3:Y:S04]  /*5bfc0*/  LDL.LU R9, [R1+0x1b28] ;  /* 0x001b280001097983 */ /* 0x002ee80000300800 */
[----:B------:R-:W3:Y:S01]  /*5bfd0*/  LDL.LU R8, [R1+0x1b34] ;  /* 0x001b340001087983 */ /* 0x000ee20000300800 */
[----:B--2---:R-:W-:-:S02]  /*5bfe0*/  IMAD.MOV.U32 R46, RZ, RZ, R6 ;  /* 0x000000ffff2e7224 */ /* 0x004fc400078e0006 */
[----:B------:R-:W-:Y:S02]  /*5bff0*/  IMAD.MOV.U32 R47, RZ, RZ, R7 ;  /* 0x000000ffff2f7224 */ /* 0x000fe400078e0007 */
[----:B------:R-:W2:Y:S04]  /*5c000*/  LDL.LU R7, [R1+0x1b24] ;  /* 0x001b240001077983 */ /* 0x000ea80000300800 */
[----:B------:R1:W-:Y:S04]  /*5c010*/  LDGSTS.E [R44+0x1c800], [R46.64], P1 ;  /* 0x1c8000002e2c7fae */ /* 0x0003e80008921844 */
[----:B------:R-:W2:Y:S01]  /*5c020*/  LDL.LU R6, [R1+0x1b2c] ;  /* 0x001b2c0001067983 */ /* 0x000ea20000300800 */
[----:B------:R-:W-:-:S04]  /*5c030*/  IADD3 R49, P2, R49, R242, RZ ;  /* 0x000000f231317210 */ /* 0x000fc80007f5e0ff */
[----:B------:R-:W-:Y:S01]  /*5c040*/  IADD3.X R50, R50, R0, RZ, P2, !PT ;  /* 0x0000000032327210 */ /* 0x000fe200017fe4ff */
[----:B-1----:R-:W-:Y:S01]  /*5c050*/  IMAD.MOV.U32 R46, RZ, RZ, R49 ;  /* 0x000000ffff2e7224 */ /* 0x002fe200078e0031 */
[----:B------:R-:W-:-:S03]  /*5c060*/  IADD3 R15, P3, R15, R242, RZ ;  /* 0x000000f20f0f7210 */ /* 0x000fc60007f7e0ff */
[----:B------:R-:W-:Y:S02]  /*5c070*/  IMAD.MOV.U32 R47, RZ, RZ, R50 ;  /* 0x000000ffff2f7224 */ /* 0x000fe400078e0032 */
[----:B------:R-:W-:-:S03]  /*5c080*/  IMAD.X R48, R48, 0x1, R0, P3 ;  /* 0x0000000130307824 */ /* 0x000fc600018e0600 */
[----:B------:R1:W-:Y:S04]  /*5c090*/  LDGSTS.E [R44+0x1ca00], [R46.64], P1 ;  /* 0x1ca000002e2c7fae */ /* 0x0003e80008921844 */
[----:B------:R-:W-:Y:S04]  /*5c0a0*/  STL [R1+0x1b54], R49 ;  /* 0x001b543101007387 */ /* 0x000fe80000100800 */
[----:B------:R-:W-:Y:S01]  /*5c0b0*/  STL [R1+0x1b48], R50 ;  /* 0x001b483201007387 */ /* 0x000fe20000100800 */
[----:B-1----:R-:W-:Y:S01]  /*5c0c0*/  MOV R46, R15 ;  /* 0x0000000f002e7202 */ /* 0x002fe20000000f00 */
[----:B------:R-:W-:-:S02]  /*5c0d0*/  IMAD.MOV.U32 R47, RZ, RZ, R48 ;  /* 0x000000ffff2f7224 */ /* 0x000fc400078e0030 */
[----:B------:R-:W-:Y:S04]  /*5c0e0*/  STL [R1+0x1b4c], R15 ;  /* 0x001b4c0f01007387 */ /* 0x000fe80000100800 */
[----:B------:R-:W-:Y:S04]  /*5c0f0*/  STL [R1+0x1b40], R48 ;  /* 0x001b403001007387 */ /* 0x000fe80000100800 */
[----:B------:R1:W-:Y:S01]  /*5c100*/  LDGSTS.E [R44+0x1cc00], [R46.64], P1 ;  /* 0x1cc000002e2c7fae */ /* 0x0003e20008921844 */
[----:B----4-:R-:W-:-:S05]  /*5c110*/  IADD3 R4, P3, R4, R242, RZ ;  /* 0x000000f204047210 */ /* 0x010fca0007f7e0ff */
[----:B---3--:R-:W-:Y:S01]  /*5c120*/  IMAD.X R5, R5, 0x1, R0, P3 ;  /* 0x0000000105057824 */ /* 0x008fe200018e0600 */
[----:B------:R-:W-:Y:S01]  /*5c130*/  STL [R1+0x1b44], R4 ;  /* 0x001b440401007387 */ /* 0x000fe20000100800 */
[----:B-1----:R-:W-:-:S03]  /*5c140*/  IMAD.MOV.U32 R46, RZ, RZ, R4 ;  /* 0x000000ffff2e7224 */ /* 0x002fc600078e0004 */
[----:B------:R1:W-:Y:S01]  /*5c150*/  STL [R1+0x1b38], R5 ;  /* 0x001b380501007387 */ /* 0x0003e20000100800 */
[----:B------:R-:W-:Y:S02]  /*5c160*/  MOV R47, R5 ;  /* 0x00000005002f7202 */ /* 0x000fe40000000f00 */
[----:B------:R-:W-:-:S03]  /*5c170*/  ISETP.GT.AND P2, PT, R3, 0x3d, PT ;  /* 0x0000003d0300780c */ /* 0x000fc60003f44270 */
[----:B------:R3:W-:Y:S04]  /*5c180*/  LDGSTS.E [R44+0x1ce00], [R46.64], P1 ;  /* 0x1ce000002e2c7fae */ /* 0x0007e80008921844 */
[----:B-1----:R-:W4:Y:S04]  /*5c190*/  LDL.LU R5, [R1+0x2118] ;  /* 0x0021180001057983 */ /* 0x002f280000300800 */
[----:B------:R-:W4:Y:S01]  /*5c1a0*/  LDL.LU R4, [R1+0x2124] ;  /* 0x0021240001047983 */ /* 0x000f220000300800 */
[----:B------:R-:W-:Y:S02]  /*5c1b0*/  SEL R45, RZ, 0x4, !P2 ;  /* 0x00000004ff2d7807 */ /* 0x000fe40005000000 */
[----:B------:R-:W-:-:S02]  /*5c1c0*/  IADD3 R11, P1, R11, R242, RZ ;  /* 0x000000f20b0b7210 */ /* 0x000fc40007f3e0ff */
[----:B------:R-:W-:-:S04]  /*5c1d0*/  SEL R45, R45, RZ, !P0 ;  /* 0x000000ff2d2d7207 */ /* 0x000fc80004000000 */
[----:B------:R-:W-:Y:S01]  /*5c1e0*/  ISETP.NE.U32.AND P2, PT, R45, RZ, PT ;  /* 0x000000ff2d00720c */ /* 0x000fe20003f45070 */
[----:B------:R-:W-:Y:S01]  /*5c1f0*/  IMAD.X R13, R13, 0x1, R0, P1 ;  /* 0x000000010d0d7824 */ /* 0x000fe200008e0600 */
[----:B------:R-:W-:Y:S01]  /*5c200*/  IADD3 R12, P3, R12, R242, RZ ;  /* 0x000000f20c0c7210 */ /* 0x000fe20007f7e0ff */
[----:B---3--:R-:W-:-:S03]  /*5c210*/  IMAD.MOV.U32 R46, RZ, RZ, R11 ;  /* 0x000000ffff2e7224 */ /* 0x008fc600078e000b */
[----:B------:R-:W-:Y:S01]  /*5c220*/  MOV R47, R13 ;  /* 0x0000000d002f7202 */ /* 0x000fe20000000f00 */
[----:B------:R-:W-:Y:S01]  /*5c230*/  IMAD.X R14, R14, 0x1, R0, P3 ;  /* 0x000000010e0e7824 */ /* 0x000fe200018e0600 */
[----:B------:R-:W-:Y:S04]  /*5c240*/  STL [R1+0x1fc4], R11 ;  /* 0x001fc40b01007387 */ /* 0x000fe80000100800 */
[----:B------:R1:W-:Y:S04]  /*5c250*/  STL [R1+0x1fbc], R13 ;  /* 0x001fbc0d01007387 */ /* 0x0003e80000100800 */
[----:B------:R3:W-:Y:S04]  /*5c260*/  LDGSTS.E [R44+0x1e800], [R46.64], P2 ;  /* 0x1e8000002e2c7fae */ /* 0x0007e80009121844 */
[----:B------:R-:W-:Y:S04]  /*5c270*/  STL [R1+0x1b3c], R12 ;  /* 0x001b3c0c01007387 */ /* 0x000fe80000100800 */
[----:B-1----:R-:W4:Y:S01]  /*5c280*/  LDL.LU R13, [R1+0x1f4c] ;  /* 0x001f4c00010d7983 */ /* 0x002f220000300800 */
[----:B---3--:R-:W-:-:S02]  /*5c290*/  IMAD.MOV.U32 R46, RZ, RZ, R12 ;  /* 0x000000ffff2e7224 */ /* 0x008fc400078e000c */
[----:B------:R-:W-:Y:S01]  /*5c2a0*/  IMAD.MOV.U32 R47, RZ, RZ, R14 ;  /* 0x000000ffff2f7224 */ /* 0x000fe200078e000e */
[----:B------:R1:W-:Y:S04]  /*5c2b0*/  STL [R1+0x1b30], R14 ;  /* 0x001b300e01007387 */ /* 0x0003e80000100800 */
[----:B------:R-:W3:Y:S04]  /*5c2c0*/  LDL.LU R11, [R1+0x1f44] ;  /* 0x001f4400010b7983 */ /* 0x000ee80000300800 */
[----:B------:R2:W-:Y:S04]  /*5c2d0*/  LDGSTS.E [R44+0x1ea00], [R46.64], P2 ;  /* 0x1ea000002e2c7fae */ /* 0x0005e80009121844 */
[----:B-1----:R-:W3:Y:S01]  /*5c2e0*/  LDL.LU R14, [R1+0x1f40] ;  /* 0x001f4000010e7983 */ /* 0x002ee20000300800 */
[----:B------:R-:W-:-:S03]  /*5c2f0*/  IADD3 R8, P1, R8, R242, RZ ;  /* 0x000000f208087210 */ /* 0x000fc60007f3e0ff */
[----:B------:R-:W3:Y:S02]  /*5c300*/  LDL.LU R12, [R1+0x1f38] ;  /* 0x001f3800010c7983 */ /* 0x000ee40000300800 */
[----:B------:R-:W-:Y:S02]  /*5c310*/  IMAD.X R9, R9, 0x1, R0, P1 ;  /* 0x0000000109097824 */ /* 0x000fe400008e0600 */
[----:B--2---:R-:W-:Y:S02]  /*5c320*/  IMAD.MOV.U32 R46, RZ, RZ, R8 ;  /* 0x000000ffff2e7224 */ /* 0x004fe400078e0008 */
[----:B------:R-:W-:Y:S01]  /*5c330*/  IMAD.MOV.U32 R47, RZ, RZ, R9 ;  /* 0x000000ffff2f7224 */ /* 0x000fe200078e0009 */
[----:B------:R-:W-:Y:S01]  /*5c340*/  IADD3 R6, P3, R6, R242, RZ ;  /* 0x000000f206067210 */ /* 0x000fe20007f7e0ff */
[----:B------:R-:W-:Y:S03]  /*5c350*/  STL [R1+0x1b34], R8 ;  /* 0x001b340801007387 */ /* 0x000fe60000100800 */
[----:B------:R-:W-:Y:S01]  /*5c360*/  IADD3.X R7, R7, R0, RZ, P3, !PT ;  /* 0x0000000007077210 */ /* 0x000fe20001ffe4ff */
[----:B------:R1:W-:Y:S04]  /*5c370*/  STL [R1+0x1b28], R9 ;  /* 0x001b280901007387 */ /* 0x0003e80000100800 */
[----:B------:R2:W-:Y:S04]  /*5c380*/  LDGSTS.E [R44+0x1ec00], [R46.64], P2 ;  /* 0x1ec000002e2c7fae */ /* 0x0005e80009121844 */
[----:B------:R1:W-:Y:S01]  /*5c390*/  STL [R1+0x1b2c], R6 ;  /* 0x001b2c0601007387 */ /* 0x0003e20000100800 */
[----:B------:R-:W-:-:S03]  /*5c3a0*/  ISETP.GT.AND P1, PT, R3, 0x2, PT ;  /* 0x000000020300780c */ /* 0x000fc60003f24270 */
[----:B------:R1:W-:Y:S01]  /*5c3b0*/  STL [R1+0x1b24], R7 ;  /* 0x001b240701007387 */ /* 0x0003e20000100800 */
[----:B--2---:R-:W-:Y:S01]  /*5c3c0*/  IMAD.MOV.U32 R46, RZ, RZ, R6 ;  /* 0x000000ffff2e7224 */ /* 0x004fe200078e0006 */
[----:B------:R-:W-:Y:S02]  /*5c3d0*/  MOV R47, R7 ;  /* 0x00000007002f7202 */ /* 0x000fe40000000f00 */
[----:B------:R-:W2:Y:S04]  /*5c3e0*/  LDL.LU R48, [R1+0x1f30] ;  /* 0x001f300001307983 */ /* 0x000ea80000300800 */
[----:B------:R-:W2:Y:S01]  /*5c3f0*/  LDL.LU R15, [R1+0x1f3c] ;  /* 0x001f3c00010f7983 */ /* 0x000ea20000300800 */
[----:B------:R-:W-:-:S03]  /*5c400*/  IMAD.SHL.U32 R241, R241, 0x4, RZ ;  /* 0x00000004f1f17824 */ /* 0x000fc600078e00ff */
[----:B-1----:R-:W2:Y:S04]  /*5c410*/  LDL.LU R9, [R1+0x20f8] ;  /* 0x0020f80001097983 */ /* 0x002ea80000300800 */
[----:B------:R1:W-:Y:S04]  /*5c420*/  LDGSTS.E [R44+0x1ee00], [R46.64], P2 ;  /* 0x1ee000002e2c7fae */ /* 0x0003e80009121844 */
[----:B------:R-:W2:Y:S01]  /*5c430*/  LDL.LU R8, [R1+0x2104] ;  /* 0x0021040001087983 */ /* 0x000ea20000300800 */
[----:B------:R-:W-:Y:S02]  /*5c440*/  LOP3.LUT R6, R241, 0x40, RZ, 0x3c, !PT ;  /* 0x00000040f1067812 */ /* 0x000fe400078e3cff */
[----:B-1----:R-:W-:-:S04]  /*5c450*/  SEL R44, RZ, 0x4, !P1 ;  /* 0x00000004ff2c7807 */ /* 0x002fc80004800000 */
[----:B------:R-:W-:-:S04]  /*5c460*/  SEL R44, R44, RZ, !P0 ;  /* 0x000000ff2c2c7207 */ /* 0x000fc80004000000 */
[----:B------:R-:W-:Y:S01]  /*5c470*/  ISETP.NE.U32.AND P1, PT, R44, RZ, PT ;  /* 0x000000ff2c00720c */ /* 0x000fe20003f25070 */
[----:B------:R-:W-:Y:S01]  /*5c480*/  IMAD R44, R252, 0x20000, R6 ;  /* 0x00020000fc2c7824 */ /* 0x000fe200078e0206 */
[----:B----4-:R-:W-:-:S05]  /*5c490*/  IADD3 R4, P2, R4, R242, RZ ;  /* 0x000000f204047210 */ /* 0x010fca0007f5e0ff */
[----:B------:R-:W-:Y:S01]  /*5c4a0*/  IMAD.X R5, R5, 0x1, R0, P2 ;  /* 0x0000000105057824 */ /* 0x000fe200010e0600 */
[----:B------:R-:W-:Y:S01]  /*5c4b0*/  STL [R1+0x2124], R4 ;  /* 0x0021240401007387 */ /* 0x000fe20000100800 */
[----:B------:R-:W-:-:S03]  /*5c4c0*/  MOV R46, R4 ;  /* 0x00000004002e7202 */ /* 0x000fc60000000f00 */
[----:B------:R1:W-:Y:S01]  /*5c4d0*/  STL [R1+0x2118], R5 ;  /* 0x0021180501007387 */ /* 0x0003e20000100800 */
[----:B------:R-:W-:-:S03]  /*5c4e0*/  IMAD.MOV.U32 R47, RZ, RZ, R5 ;  /* 0x000000ffff2f7224 */ /* 0x000fc600078e0005 */
[----:B------:R-:W4:Y:S04]  /*5c4f0*/  LDL.LU R7, [R1+0x1ee0] ;  /* 0x001ee00001077983 */ /* 0x000f280000300800 */
[----:B------:R-:W4:Y:S04]  /*5c500*/  LDL.LU R6, [R1+0x1eec] ;  /* 0x001eec0001067983 */ /* 0x000f280000300800 */
[----:B-1----:R-:W4:Y:S04]  /*5c510*/  LDL.LU R5, [R1+0x1ed8] ;  /* 0x001ed80001057983 */ /* 0x002f280000300800 */
[----:B------:R-:W4:Y:S04]  /*5c520*/  LDL.LU R4, [R1+0x1ee4] ;  /* 0x001ee40001047983 */ /* 0x000f280000300800 */
[----:B------:R1:W-:Y:S01]  /*5c530*/  LDGSTS.E [R44+0x1000], [R46.64], P1 ;  /* 0x010000002e2c7fae */ /* 0x0003e20008921844 */
[----:B------:R-:W-:-:S02]  /*5c540*/  IADD3 R13, P2, R13, R242, RZ ;  /* 0x000000f20d0d7210 */ /* 0x000fc40007f5e0ff */
[----:B---3--:R-:W-:-:S03]  /*5c550*/  IADD3 R11, P3, R11, R242, RZ ;  /* 0x000000f20b0b7210 */ /* 0x008fc60007f7e0ff */
[----:B------:R-:W-:Y:S01]  /*5c560*/  STL [R1+0x1f4c], R13 ;  /* 0x001f4c0d01007387 */ /* 0x000fe20000100800 */
[----:B-1----:R-:W-:Y:S01]  /*5c570*/  MOV R46, R13 ;  /* 0x0000000d002e7202 */ /* 0x002fe20000000f00 */
[--C-:B------:R-:W-:Y:S02]  /*5c580*/  IMAD.X R14, R14, 0x1, R0.reuse, P2 ;  /* 0x000000010e0e7824 */ /* 0x100fe400010e0600 */
[----:B------:R-:W-:-:S03]  /*5c590*/  IMAD.X R12, R12, 0x1, R0, P3 ;  /* 0x000000010c0c7824 */ /* 0x000fc600018e0600 */
[----:B------:R1:W-:Y:S01]  /*5c5a0*/  STL [R1+0x1f40], R14 ;  /* 0x001f400e01007387 */ /* 0x0003e20000100800 */
[----:B------:R-:W-:Y:S01]  /*5c5b0*/  IMAD.MOV.U32 R47, RZ, RZ, R14 ;  /* 0x000000ffff2f7224 */ /* 0x000fe200078e000e */
[----:B------:R-:W-:Y:S02]  /*5c5c0*/  ISETP.GT.AND P2, PT, R3, 0x6, PT ;  /* 0x000000060300780c */ /* 0x000fe40003f44270 */
        /* <DEDUP_REMOVED lines=9> */
[----:B---3--:R-:W3:Y:S04]  /*5c660*/  LDL.LU R12, [R1+0x20d8] ;  /* 0x0020d800010c7983 */ /* 0x008ee80000300800 */
[----:B------:R-:W3:Y:S01]  /*5c670*/  LDL.LU R11, [R1+0x20e4] ;  /* 0x0020e400010b7983 */ /* 0x000ee20000300800 */
[----:B--2---:R-:W-:-:S03]  /*5c680*/  IADD3 R15, P3, R15, R242, RZ ;  /* 0x000000f20f0f7210 */ /* 0x004fc60007f7e0ff */
[----:B------:R1:W-:Y:S01]  /*5c690*/  LDGSTS.E [R44+0x1400], [R46.64], P1 ;  /* 0x014000002e2c7fae */ /* 0x0003e20008921844 */
[----:B------:R-:W-:Y:S02]  /*5c6a0*/  IADD3.X R48, R48, R0, RZ, P3, !PT ;  /* 0x0000000030307210 */ /* 0x000fe40001ffe4ff */
[----:B------:R-:W-:Y:S01]  /*5c6b0*/  IADD3 R8, P4, R8, R242, RZ ;  /* 0x000000f208087210 */ /* 0x000fe20007f9e0ff */
[----:B------:R-:W-:Y:S01]  /*5c6c0*/  STL [R1+0x1f3c], R15 ;  /* 0x001f3c0f01007387 */ /* 0x000fe20000100800 */
[----:B-1----:R-:W-:Y:S01]  /*5c6d0*/  IMAD.MOV.U32 R46, RZ, RZ, R15 ;  /* 0x000000ffff2e7224 */ /* 0x002fe200078e000f */
[----:B------:R-:W-:Y:S01]  /*5c6e0*/  ISETP.NE.U32.AND P2, PT, R45, RZ, PT ;  /* 0x000000ff2d00720c */ /* 0x000fe20003f45070 */
        /* <DEDUP_REMOVED lines=11> */
[----:B------:R-:W3:Y:S04]  /*5c7a0*/  LDL.LU R8, [R1+0x1e84] ;  /* 0x001e840001087983 */ /* 0x000ee80000300800 */
[----:B------:R1:W-:Y:S01]  /*5c7b0*/  LDGSTS.E [R44+0x3000], [R46.64], P2 ;  /* 0x030000002e2c7fae */ /* 0x0003e20009121844 */
[----:B----4-:R-:W-:-:S05]  /*5c7c0*/  IADD3 R6, P1, R6, R242, RZ ;  /* 0x000000f206067210 */ /* 0x010fca0007f3e0ff */
[--C-:B------:R-:W-:Y:S01]  /*5c7d0*/  IMAD.X R7, R7, 0x1, R0.reuse, P1 ;  /* 0x0000000107077824 */ /* 0x100fe200008e0600 */
        /* <DEDUP_REMOVED lines=13> */
[----:B----4-:R-:W4:Y:S04]  /*5c8b0*/  LDL.LU R5, [R1+0x20b8] ;  /* 0x0020b80001057983 */ /* 0x010f280000300800 */
[----:B------:R-:W4:Y:S01]  /*5c8c0*/  LDL.LU R4, [R1+0x20c4] ;  /* 0x0020c40001047983 */ /* 0x000f220000300800 */
[----:B------:R-:W-:-:S03]  /*5c8d0*/  ISETP.GT.AND P1, PT, R3, 0xa, PT ;  /* 0x0000000a0300780c */ /* 0x000fc60003f24270 */
[----:B------:R1:W-:Y:S01]  /*5c8e0*/  LDGSTS.E [R44+0x3400], [R46.64], P2 ;  /* 0x034000002e2c7fae */ /* 0x0003e20009121844 */
[----:B------:R-:W-:Y:S02]  /*5c8f0*/  SEL R45, RZ, 0x4, !P1 ;  /* 0x00000004ff2d7807 */ /* 0x000fe40004800000 */
[----:B------:R-:W-:Y:S02]  /*5c900*/  IADD3 R13, P3, R13, R242, RZ ;  /* 0x000000f20d0d7210 */ /* 0x000fe40007f7e0ff */
[----:B------:R-:W-:Y:S02]  /*5c910*/  SEL R45, R45, RZ, !P0 ;  /* 0x000000ff2d2d7207 */ /* 0x000fe40004000000 */
[----:B------:R-:W-:Y:S01]  /*5c920*/  IADD3.X R14, R14, R0, RZ, P3, !PT ;  /* 0x000000000e0e7210 */ /* 0x000fe20001ffe4ff */
[----:B------:R-:W-:Y:S01]  /*5c930*/  STL [R1+0x1edc], R13 ;  /* 0x001edc0d01007387 */ /* 0x000fe20000100800 */
[----:B-1----:R-:W-:Y:S01]  /*5c940*/  IMAD.MOV.U32 R46, RZ, RZ, R13 ;  /* 0x000000ffff2e7224 */ /* 0x002fe200078e000d */
[----:B------:R-:W-:-:S02]  /*5c950*/  ISETP.NE.U32.AND P1, PT, R45, RZ, PT ;  /* 0x000000ff2d00720c */ /* 0x000fc40003f25070 */
[----:B------:R-:W-:Y:S01]  /*5c960*/  IMAD.MOV.U32 R47, RZ, RZ, R14 ;  /* 0x000000ffff2f7224 */ /* 0x000fe200078e000e */
[----:B---3--:R-:W-:Y:S01]  /*5c970*/  IADD3 R11, P4, R11, R242, RZ ;  /* 0x000000f20b0b7210 */ /* 0x008fe20007f9e0ff */
        /* <DEDUP_REMOVED lines=31> */
[----:B------:R-:W-:Y:S01]  /*5cb70*/  IADD3.X R7, R7, R0, RZ, P3, !PT ;  /* 0x0000000007077210 */ /* 0x000fe20001ffe4ff */
[----:B-1----:R-:W-:Y:S01]  /*5cb80*/  IMAD.MOV.U32 R46, RZ, RZ, R6 ;  /* 0x000000ffff2e7224 */ /* 0x002fe200078e0006 */
[----:B------:R-:W-:Y:S03]  /*5cb90*/  STL [R1+0x1e7c], R6 ;  /* 0x001e7c0601007387 */ /* 0x000fe60000100800 */
[----:B------:R-:W-:Y:S01]  /*5cba0*/  IMAD.MOV.U32 R47, RZ, RZ, R7 ;  /* 0x000000ffff2f7224 */ /* 0x000fe200078e0007 */
[----:B----4-:R-:W-:Y:S01]  /*5cbb0*/  IADD3 R4, P4, R4, R242, RZ ;  /* 0x000000f204047210 */ /* 0x010fe20007f9e0ff */
[----:B------:R1:W-:Y:S04]  /*5cbc0*/  STL [R1+0x1e70], R7 ;  /* 0x001e700701007387 */ /* 0x0003e80000100800 */
[----:B------:R-:W-:Y:S01]  /*5cbd0*/  IMAD.X R5, R5, 0x1, R0, P4 ;  /* 0x0000000105057824 */ /* 0x000fe200020e0600 */
[----:B------:R-:W-:Y:S04]  /*5cbe0*/  STL [R1+0x20c4], R4 ;  /* 0x0020c40401007387 */ /* 0x000fe80000100800 */
[----:B------:R2:W-:Y:S04]  /*5cbf0*/  STL [R1+0x20b8], R5 ;  /* 0x0020b80501007387 */ /* 0x0005e80000100800 */
[----:B------:R4:W-:Y:S04]  /*5cc00*/  LDGSTS.E [R44+0x5600], [R46.64], P1 ;  /* 0x056000002e2c7fae */ /* 0x0009e80008921844 */
[----:B-1----:R-:W3:Y:S04]  /*5cc10*/  LDL.LU R7, [R1+0x1dc0] ;  /* 0x001dc00001077983 */ /* 0x002ee80000300800 */
[----:B------:R-:W3:Y:S01]  /*5cc20*/  LDL.LU R6, [R1+0x1dcc] ;  /* 0x001dcc0001067983 */ /* 0x000ee20000300800 */
[----:B----4-:R-:W-:Y:S01]  /*5cc30*/  IMAD.MOV.U32 R47, RZ, RZ, R5 ;  /* 0x000000ffff2f7224 */ /* 0x010fe200078e0005 */
[----:B------:R-:W-:-:S02]  /*5cc40*/  MOV R46, R4 ;  /* 0x00000004002e7202 */ /* 0x000fc40000000f00 */
[----:B--2---:R-:W2:Y:S04]  /*5cc50*/  LDL.LU R5, [R1+0x1db8] ;  /* 0x001db80001057983 */ /* 0x004ea80000300800 */
[----:B------:R-:W4:Y:S01]  /*5cc60*/  LDL.LU R4, [R1+0x1dc4] ;  /* 0x001dc40001047983 */ /* 0x000f220000300800 */
[----:B------:R-:W-:-:S04]  /*5cc70*/  ISETP.GT.AND P2, PT, R3, 0xe, PT ;  /* 0x0000000e0300780c */ /* 0x000fc80003f44270 */
[----:B------:R-:W-:-:S04]  /*5cc80*/  SEL R45, RZ, 0x4, !P2 ;  /* 0x00000004ff2d7807 */ /* 0x000fc80005000000 */
[----:B------:R-:W-:-:S04]  /*5cc90*/  SEL R45, R45, RZ, !P0 ;  /* 0x000000ff2d2d7207 */ /* 0x000fc80004000000 */
[----:B------:R-:W-:Y:S02]  /*5cca0*/  ISETP.NE.U32.AND P2, PT, R45, RZ, PT ;  /* 0x000000ff2d00720c */ /* 0x000fe40003f45070 */
[----:B------:R-:W-:-:S05]  /*5ccb0*/  IADD3 R13, P1, R13, R242, RZ ;  /* 0x000000f20d0d7210 */ /* 0x000fca0007f3e0ff */
[----:B------:R-:W-:Y:S01]  /*5ccc0*/  IMAD.X R14, R14, 0x1, R0, P1 ;  /* 0x000000010e0e7824 */ /* 0x000fe200008e0600 */
[----:B------:R-:W-:-:S05]  /*5ccd0*/  IADD3 R11, P3, R11, R242, RZ ;  /* 0x000000f20b0b7210 */ /* 0x000fca0007f7e0ff */
[----:B------:R1:W-:Y:S04]  /*5cce0*/  LDGSTS.E [R44+0x7000], [R46.64], P2 ;  /* 0x070000002e2c7fae */ /* 0x0003e80009121844 */
[----:B------:R-:W-:Y:S01]  /*5ccf0*/  STL [R1+0x1e2c], R13 ;  /* 0x001e2c0d01007387 */ /* 0x000fe20000100800 */
[----:B------:R-:W-:Y:S02]  /*5cd00*/  IMAD.X R12, R12, 0x1, R0, P3 ;  /* 0x000000010c0c7824 */ /* 0x000fe400018e0600 */
[----:B------:R1:W-:Y:S01]  /*5cd10*/  STL [R1+0x1e20], R14 ;  /* 0x001e200e01007387 */ /* 0x0003e20000100800 */
[----:B------:R-:W-:Y:S02]  /*5cd20*/  STL [R1+0x1e24], R11 ;  /* 0x001e240b01007387 */ /* 0x000fe40000100800 */
[----:B------:R1:W-:Y:S01]  /*5cd30*/  STL [R1+0x1e18], R12 ;  /* 0x001e180c01007387 */ /* 0x0003e20000100800 */
[----:B------:R-:W-:-:S02]  /*5cd40*/  ISETP.GT.AND P1, PT, R3, 0x12, PT ;  /* 0x000000120300780c */ /* 0x000fc40003f24270 */
[----:B-1----:R-:W-:Y:S01]  /*5cd50*/  MOV R46, R13 ;  /* 0x0000000d002e7202 */ /* 0x002fe20000000f00 */
[----:B------:R-:W-:Y:S02]  /*5cd60*/  IMAD.MOV.U32 R47, RZ, RZ, R14 ;  /* 0x000000ffff2f7224 */ /* 0x000fe400078e000e */
[----:B------:R-:W2:Y:S04]  /*5cd70*/  LDL.LU R14, [R1+0x1db0] ;  /* 0x001db000010e7983 */ /* 0x000ea80000300800 */
[----:B------:R1:W-:Y:S01]  /*5cd80*/  LDGSTS.E [R44+0x7200], [R46.64], P2 ;  /* 0x072000002e2c7fae */ /* 0x0003e20009121844 */
[----:B------:R-:W2:Y:S01]  /*5cd90*/  LDL.LU R13, [R1+0x1dbc] ;  /* 0x001dbc00010d7983 */ /* 0x000ea20000300800 */
[----:B------:R-:W-:-:S04]  /*5cda0*/  SEL R45, RZ, 0x4, !P1 ;  /* 0x00000004ff2d7807 */ /* 0x000fc80004800000 */
[----:B------:R-:W-:Y:S01]  /*5cdb0*/  SEL R45, R45, RZ, !P0 ;  /* 0x000000ff2d2d7207 */ /* 0x000fe20004000000 */
[----:B-1----:R-:W-:Y:S02]  /*5cdc0*/  IMAD.MOV.U32 R47, RZ, RZ, R12 ;  /* 0x000000ffff2f7224 */ /* 0x002fe400078e000c */
[----:B------:R-:W-:Y:S01]  /*5cdd0*/  IMAD.MOV.U32 R46, RZ, RZ, R11 ;  /* 0x000000ffff2e7224 */ /* 0x000fe200078e000b */
[----:B------:R-:W2:Y:S01]  /*5cde0*/  LDL.LU R12, [R1+0x2078] ;  /* 0x00207800010c7983 */ /* 0x000ea20000300800 */
[----:B------:R-:W2:Y:S01]  /*5cdf0*/  LDL.LU R11, [R1+0x2084] ;  /* 0x00208400010b7983 */ /* 0x000ea20000300800 */
[----:B------:R-:W-:Y:S02]  /*5ce00*/  ISETP.NE.U32.AND P1, PT, R45, RZ, PT ;  /* 0x000000ff2d00720c */ /* 0x000fe40003f25070 */
[----:B------:R1:W-:Y:S01]  /*5ce10*/  LDGSTS.E [R44+0x7400], [R46.64], P2 ;  /* 0x074000002e2c7fae */ /* 0x0003e20009121844 */
[----:B------:R-:W-:-:S04]  /*5ce20*/  IADD3 R15, P3, R15, R242, RZ ;  /* 0x000000f20f0f7210 */ /* 0x000fc80007f7e0ff */
[----:B------:R-:W-:Y:S01]  /*5ce30*/  IADD3.X R48, R48, R0, RZ, P3, !PT ;  /* 0x0000000030307210 */ /* 0x000fe20001ffe4ff */
[----:B-1----:R-:W-:Y:S01]  /*5ce40*/  IMAD.MOV.U32 R46, RZ, RZ, R15 ;  /* 0x000000ffff2e7224 */ /* 0x002fe200078e000f */
[----:B------:R-:W-:Y:S03]  /*5ce50*/  STL [R1+0x1e1c], R15 ;  /* 0x001e1c0f01007387 */ /* 0x000fe60000100800 */
[----:B------:R1:W-:Y:S02]  /*5ce60*/  STL [R1+0x1e10], R48 ;  /* 0x001e103001007387 */ /* 0x0003e40000100800 */
[----:B------:R-:W-:-:S05]  /*5ce70*/  IMAD.MOV.U32 R47, RZ, RZ, R48 ;  /* 0x000000ffff2f7224 */ /* 0x000fca00078e0030 */
[----:B------:R1:W-:Y:S01]  /*5ce80*/  LDGSTS.E [R44+0x7600], [R46.64], P2 ;  /* 0x076000002e2c7fae */ /* 0x0003e20009121844 */
[----:B------:R-:W-:-:S05]  /*5ce90*/  IADD3 R8, P4, R8, R242, RZ ;  /* 0x000000f208087210 */ /* 0x000fca0007f9e0ff */
[----:B------:R-:W-:Y:S01]  /*5cea0*/  IMAD.X R9, R9, 0x1, R0, P4 ;  /* 0x0000000109097824 */ /* 0x000fe200020e0600 */
[----:B------:R-:W-:Y:S04]  /*5ceb0*/  STL [R1+0x20a4], R8 ;  /* 0x0020a40801007387 */ /* 0x000fe80000100800 */
[----:B------:R1:W-:Y:S02]  /*5cec0*/  STL [R1+0x2098], R9 ;  /* 0x0020980901007387 */ /* 0x0003e40000100800 */
[----:B-1----:R-:W2:Y:S02]  /*5ced0*/  LDL.LU R48, [R1+0x1d60] ;  /* 0x001d600001307983 */ /* 0x002ea40000300800 */
[----:B------:R-:W-:Y:S01]  /*5cee0*/  IMAD.MOV.U32 R47, RZ, RZ, R9 ;  /* 0x000000ffff2f7224 */ /* 0x000fe200078e0009 */
[----:B------:R-:W2:Y:S01]  /*5cef0*/  LDL.LU R15, [R1+0x1d6c] ;  /* 0x001d6c00010f7983 */ /* 0x000ea20000300800 */
[----:B------:R-:W-:-:S05]  /*5cf00*/  MOV R46, R8 ;  /* 0x00000008002e7202 */ /* 0x000fca0000000f00 */
[----:B------:R1:W-:Y:S04]  /*5cf10*/  LDGSTS.E [R44+0x9000], [R46.64], P1 ;  /* 0x090000002e2c7fae */ /* 0x0003e80008921844 */
[----:B------:R-:W2:Y:S01]  /*5cf20*/  LDL.LU R9, [R1+0x1d58] ;  /* 0x001d580001097983 */ /* 0x000ea20000300800 */
[----:B------:R-:W2:Y:S01]  /*5cf30*/  LDL.LU R8, [R1+0x1d64] ;  /* 0x001d640001087983 */ /* 0x000ea20000300800 */
[----:B---3--:R-:W-:-:S05]  /*5cf40*/  IADD3 R6, P2, R6, R242, RZ ;  /* 0x000000f206067210 */ /* 0x008fca0007f5e0ff */
[--C-:B------:R-:W-:Y:S01]  /*5cf50*/  IMAD.X R7, R7, 0x1, R0.reuse, P2 ;  /* 0x0000000107077824 */ /* 0x100fe200010e0600 */
[----:B----4-:R-:W-:Y:S01]  /*5cf60*/  IADD3 R4, P3, R4, R242, RZ ;  /* 0x000000f204047210 */ /* 0x010fe20007f7e0ff */
[----:B------:R-:W-:Y:S01]  /*5cf70*/  STL [R1+0x1dcc], R6 ;  /* 0x001dcc0601007387 */ /* 0x000fe20000100800 */
[----:B-1----:R-:W-:Y:S01]  /*5cf80*/  MOV R46, R6 ;  /* 0x00000006002e7202 */ /* 0x002fe20000000f00 */
[----:B------:R-:W-:Y:S02]  /*5cf90*/  IMAD.MOV.U32 R47, RZ, RZ, R7 ;  /* 0x000000ffff2f7224 */ /* 0x000fe400078e0007 */
[----:B--2---:R-:W-:Y:S01]  /*5cfa0*/  IMAD.X R5, R5, 0x1, R0, P3 ;  /* 0x0000000105057824 */ /* 0x004fe200018e0600 */
[----:B------:R1:W-:Y:S01]  /*5cfb0*/  STL [R1+0x1dc0], R7 ;  /* 0x001dc00701007387 */ /* 0x0003e20000100800 */
[----:B------:R-:W-:Y:S03]  /*5cfc0*/  STL [R1+0x1dc4], R4 ;  /* 0x001dc40401007387 */ /* 0x000fe60000100800 */
[----:B------:R2:W-:Y:S04]  /*5cfd0*/  LDGSTS.E [R44+0x9200], [R46.64], P1 ;  /* 0x092000002e2c7fae */ /* 0x0005e80008921844 */
[----:B------:R3:W-:Y:S04]  /*5cfe0*/  STL [R1+0x1db8], R5 ;  /* 0x001db80501007387 */ /* 0x0007e80000100800 */
[----:B-1----:R-:W4:Y:S01]  /*5cff0*/  LDL.LU R7, [R1+0x1d50] ;  /* 0x001d500001077983 */ /* 0x002f220000300800 */
[----:B------:R-:W4:Y:S02]  /*5d000*/  LDL.LU R6, [R1+0x1d5c] ;  /* 0x001d5c0001067983 */ /* 0x000f240000300800 */
[----:B--2---:R-:W-:-:S02]  /*5d010*/  IMAD.MOV.U32 R47, RZ, RZ, R5 ;  /* 0x000000ffff2f7224 */ /* 0x004fc400078e0005 */
[----:B------:R-:W-:Y:S01]  /*5d020*/  IMAD.MOV.U32 R46, RZ, RZ, R4 ;  /* 0x000000ffff2e7224 */ /* 0x000fe200078e0004 */
[----:B---3--:R-:W2:Y:S01]  /*5d030*/  LDL.LU R5, [R1+0x2058] ;  /* 0x0020580001057983 */ /* 0x008ea20000300800 */
[----:B------:R-:W3:Y:S01]  /*5d040*/  LDL.LU R4, [R1+0x2064] ;  /* 0x0020640001047983 */ /* 0x000ee20000300800 */
[----:B------:R-:W-:Y:S02]  /*5d050*/  ISETP.GT.AND P2, PT, R3, 0x16, PT ;  /* 0x000000160300780c */ /* 0x000fe40003f44270 */
[----:B------:R1:W-:Y:S02]  /*5d060*/  LDGSTS.E [R44+0x9400], [R46.64], P1 ;  /* 0x094000002e2c7fae */ /* 0x0003e40008921844 */
[----:B------:R-:W-:-:S04]  /*5d070*/  SEL R45, RZ, 0x4, !P2 ;  /* 0x00000004ff2d7807 */ /* 0x000fc80005000000 */
[----:B------:R-:W-:Y:S02]  /*5d080*/  SEL R45, R45, RZ, !P0 ;  /* 0x000000ff2d2d7207 */ /* 0x000fe40004000000 */
[----:B------:R-:W-:-:S04]  /*5d090*/  IADD3 R13, P3, R13, R242, RZ ;  /* 0x000000f20d0d7210 */ /* 0x000fc80007f7e0ff */
[----:B------:R-:W-:Y:S01]  /*5d0a0*/  IADD3.X R14, R14, R0, RZ, P3, !PT ;  /* 0x000000000e0e7210 */ /* 0x000fe20001ffe4ff */
[----:B-1----:R-:W-:Y:S01]  /*5d0b0*/  IMAD.MOV.U32 R46, RZ, RZ, R13 ;  /* 0x000000ffff2e7224 */ /* 0x002fe200078e000d */
[----:B------:R-:W-:Y:S01]  /*5d0c0*/  ISETP.NE.U32.AND P2, PT, R45, RZ, PT ;  /* 0x000000ff2d00720c */ /* 0x000fe20003f45070 */
[----:B------:R-:W-:Y:S01]  /*5d0d0*/  STL [R1+0x1dbc], R13 ;  /* 0x001dbc0d01007387 */ /* 0x000fe20000100800 */
[-C--:B------:R-:W-:Y:S01]  /*5d0e0*/  IADD3 R11, P4, R11, R242.reuse, RZ ;  /* 0x000000f20b0b7210 */ /* 0x080fe20007f9e0ff */
[----:B------:R-:W-:Y:S02]  /*5d0f0*/  IMAD.MOV.U32 R47, RZ, RZ, R14 ;  /* 0x000000ffff2f7224 */ /* 0x000fe400078e000e */
[----:B------:R1:W-:Y:S02]  /*5d100*/  STL [R1+0x1db0], R14 ;  /* 0x001db00e01007387 */ /* 0x0003e40000100800 */
[----:B------:R-:W-:Y:S02]  /*5d110*/  IMAD.X R12, R12, 0x1, R0, P4 ;  /* 0x000000010c0c7824 */ /* 0x000fe400020e0600 */
[----:B------:R-:W-:Y:S04]  /*5d120*/  STL [R1+0x2084], R11 ;  /* 0x0020840b01007387 */ /* 0x000fe80000100800 */
[----:B------:R1:W-:Y:S04]  /*5d130*/  LDGSTS.E [R44+0x9600], [R46.64], P1 ;  /* 0x096000002e2c7fae */ /* 0x0003e80008921844 */
[----:B------:R1:W-:Y:S04]  /*5d140*/  STL [R1+0x2078], R12 ;  /* 0x0020780c01007387 */ /* 0x0003e80000100800 */
[----:B-1----:R-:W2:Y:S01]  /*5d150*/  LDL.LU R14, [R1+0x1d00] ;  /* 0x001d0000010e7983 */ /* 0x002ea20000300800 */
[----:B------:R-:W2:Y:S02]  /*5d160*/  LDL.LU R13, [R1+0x1d0c] ;  /* 0x001d0c00010d7983 */ /* 0x000ea40000300800 */
[----:B------:R-:W-:Y:S01]  /*5d170*/  IMAD.MOV.U32 R47, RZ, RZ, R12 ;  /* 0x000000ffff2f7224 */ /* 0x000fe200078e000c */
[----:B------:R-:W-:Y:S01]  /*5d180*/  MOV R46, R11 ;  /* 0x0000000b002e7202 */ /* 0x000fe20000000f00 */
[----:B------:R-:W2:Y:S01]  /*5d190*/  LDL.LU R12, [R1+0x1cf8] ;  /* 0x001cf800010c7983 */ /* 0x000ea20000300800 */
[----:B------:R-:W2:Y:S03]  /*5d1a0*/  LDL.LU R11, [R1+0x1d04] ;  /* 0x001d0400010b7983 */ /* 0x000ea60000300800 */
        /* <DEDUP_REMOVED lines=8> */
[----:B------:R1:W-:Y:S01]  /*5d230*/  STL [R1+0x1d60], R48 ;  /* 0x001d603001007387 */ /* 0x0003e20000100800 */
[----:B------:R-:W-:Y:S03]  /*5d240*/  STL [R1+0x1d64], R8 ;  /* 0x001d640801007387 */ /* 0x000fe60000100800 */
[----:B------:R1:W-:Y:S04]  /*5d250*/  LDGSTS.E [R44+0xb200], [R46.64], P2 ;  /* 0x0b2000002e2c7fae */ /* 0x0003e80009121844 */
[----:B------:R1:W-:Y:S04]  /*5d260*/  STL [R1+0x1d58], R9 ;  /* 0x001d580901007387 */ /* 0x0003e80000100800 */
[----:B-1----:R-:W2:Y:S01]  /*5d270*/  LDL.LU R48, [R1+0x1cf0] ;  /* 0x001cf00001307983 */ /* 0x002ea20000300800 */
[----:B------:R-:W2:Y:S02]  /*5d280*/  LDL.LU R15, [R1+0x1cfc] ;  /* 0x001cfc00010f7983 */ /* 0x000ea40000300800 */
[----:B------:R-:W-:-:S02]  /*5d290*/  IMAD.MOV.U32 R47, RZ, RZ, R9 ;  /* 0x000000ffff2f7224 */ /* 0x000fc400078e0009 */
[----:B------:R-:W-:Y:S01]  /*5d2a0*/  IMAD.MOV.U32 R46, RZ, RZ, R8 ;  /* 0x000000ffff2e7224 */ /* 0x000fe200078e0008 */
[----:B------:R-:W2:Y:S01]  /*5d2b0*/  LDL.LU R9, [R1+0x2038] ;  /* 0x0020380001097983 */ /* 0x000ea20000300800 */
[----:B------:R-:W2:Y:S03]  /*5d2c0*/  LDL.LU R8, [R1+0x2044] ;  /* 0x0020440001087983 */ /* 0x000ea60000300800 */
[----:B------:R1:W-:Y:S01]  /*5d2d0*/  LDGSTS.E [R44+0xb400], [R46.64], P2 ;  /* 0x0b4000002e2c7fae */ /* 0x0003e20009121844 */
[----:B----4-:R-:W-:-:S04]  /*5d2e0*/  IADD3 R6, P3, R6, R242, RZ ;  /* 0x000000f206067210 */ /* 0x010fc80007f7e0ff */
[----:B------:R-:W-:Y:S02]  /*5d2f0*/  IADD3.X R7, R7, R0, RZ, P3, !PT ;  /* 0x0000000007077210 */ /* 0x000fe40001ffe4ff */
[----:B---3--:R-:W-:Y:S01]  /*5d300*/  IADD3 R4, P4, R4, R242, RZ ;  /* 0x000000f204047210 */ /* 0x008fe20007f9e0ff */
[----:B-1----:R-:W-:Y:S01]  /*5d310*/  IMAD.MOV.U32 R46, RZ, RZ, R6 ;  /* 0x000000ffff2e7224 */ /* 0x002fe200078e0006 */
[----:B------:R-:W-:Y:S01]  /*5d320*/  STL [R1+0x1d5c], R6 ;  /* 0x001d5c0601007387 */ /* 0x000fe20000100800 */
        /* <DEDUP_REMOVED lines=8> */
[----:B--2---:R-:W-:Y:S01]  /*5d3b0*/  IMAD.MOV.U32 R47, RZ, RZ, R5 ;  /* 0x000000ffff2f7224 */ /* 0x004fe200078e0005 */
[----:B------:R-:W-:Y:S01]  /*5d3c0*/  MOV R46, R4 ;  /* 0x00000004002e7202 */ /* 0x000fe20000000f00 */
[----:B---3--:R-:W2:Y:S01]  /*5d3d0*/  LDL.LU R5, [R1+0x1b18] ;  /* 0x001b180001057983 */ /* 0x008ea20000300800 */
[----:B------:R-:W3:Y:S01]  /*5d3e0*/  LDL.LU R4, [R1+0x1b20] ;  /* 0x001b200001047983 */ /* 0x000ee20000300800 */
[----:B------:R-:W-:-:S04]  /*5d3f0*/  ISETP.GT.AND P1, PT, R3, 0x1a, PT ;  /* 0x0000001a0300780c */ /* 0x000fc80003f24270 */
[----:B------:R-:W-:-:S04]  /*5d400*/  SEL R45, RZ, 0x4, !P1 ;  /* 0x00000004ff2d7807 */ /* 0x000fc80004800000 */
[----:B------:R-:W-:-:S04]  /*5d410*/  SEL R45, R45, RZ, !P0 ;  /* 0x000000ff2d2d7207 */ /* 0x000fc80004000000 */
[----:B------:R-:W-:Y:S02]  /*5d420*/  ISETP.NE.U32.AND P1, PT, R45, RZ, PT ;  /* 0x000000ff2d00720c */ /* 0x000fe40003f25070 */
[----:B------:R-:W-:-:S11]  /*5d430*/  IADD3 R13, P2, R13, R242, RZ ;  /* 0x000000f20d0d7210 */ /* 0x000fd60007f5e0ff */
[----:B------:R1:W-:Y:S01]  /*5d440*/  LDGSTS.E [R44+0xd000], [R46.64], P1 ;  /* 0x0d0000002e2c7fae */ /* 0x0003e20008921844 */
[--C-:B------:R-:W-:Y:S01]  /*5d450*/  IMAD.X R14, R14, 0x1, R0.reuse, P2 ;  /* 0x000000010e0e7824 */ /* 0x100fe200010e0600 */
[----:B------:R-:W-:Y:S02]  /*5d460*/  IADD3 R11, P3, R11, R242, RZ ;  /* 0x000000f20b0b7210 */ /* 0x000fe40007f7e0ff */
[----:B------:R-:W-:Y:S02]  /*5d470*/  STL [R1+0x1d0c], R13 ;  /* 0x001d0c0d01007387 */ /* 0x000fe40000100800 */
[----:B------:R1:W-:Y:S02]  /*5d480*/  STL [R1+0x1d00], R14 ;  /* 0x001d000e01007387 */ /* 0x0003e40000100800 */
[----:B------:R-:W-:Y:S01]  /*5d490*/  IMAD.X R12, R12, 0x1, R0, P3 ;  /* 0x000000010c0c7824 */ /* 0x000fe200018e0600 */
[----:B-1----:R-:W-:Y:S01]  /*5d4a0*/  MOV R46, R13 ;  /* 0x0000000d002e7202 */ /* 0x002fe20000000f00 */
[----:B------:R-:W-:Y:S01]  /*5d4b0*/  IMAD.MOV.U32 R47, RZ, RZ, R14 ;  /* 0x000000ffff2f7224 */ /* 0x000fe200078e000e */
[----:B------:R-:W-:Y:S02]  /*5d4c0*/  STL [R1+0x1d04], R11 ;  /* 0x001d040b01007387 */ /* 0x000fe40000100800 */
[----:B------:R1:W-:Y:S01]  /*5d4d0*/  STL [R1+0x1cf8], R12 ;  /* 0x001cf80c01007387 */ /* 0x0003e20000100800 */
[----:B------:R-:W-:Y:S01]  /*5d4e0*/  ISETP.GT.AND P2, PT, R3, 0x1e, PT ;  /* 0x0000001e0300780c */ /* 0x000fe20003f44270 */
        /* <DEDUP_REMOVED lines=12> */
[----:B------:R-:W-:Y:S02]  /*5d5b0*/  IADD3.X R48, R48, R0, RZ, P3, !PT ;  /* 0x0000000030307210 */ /* 0x000fe40001ffe4ff */
[----:B------:R-:W-:Y:S01]  /*5d5c0*/  IADD3 R8, P4, R8, R242, RZ ;  /* 0x000000f208087210 */ /* 0x000fe20007f9e0ff */
[----:B-1----:R-:W-:Y:S01]  /*5d5d0*/  IMAD.MOV.U32 R46, RZ, RZ, R15 ;  /* 0x000000ffff2e7224 */ /* 0x002fe200078e000f */
[----:B------:R-:W-:Y:S01]  /*5d5e0*/  STL [R1+0x1cfc], R15 ;  /* 0x001cfc0f01007387 */ /* 0x000fe20000100800 */
        /* <DEDUP_REMOVED lines=13> */
[----:B----4-:R-:W-:-:S02]  /*5d6c0*/  IADD3 R6, P1, R6, R242, RZ ;  /* 0x000000f206067210 */ /* 0x010fc40007f3e0ff */
[----:B---3--:R-:W-:-:S03]  /*5d6d0*/  IADD3 R4, P3, R4, R242, RZ ;  /* 0x000000f204047210 */ /* 0x008fc60007f7e0ff */
[--C-:B------:R-:W-:Y:S01]  /*5d6e0*/  IMAD.X R7, R7, 0x1, R0.reuse, P1 ;  /* 0x0000000107077824 */ /* 0x100fe200008e0600 */
[----:B------:R-:W-:Y:S01]  /*5d6f0*/  STL [R1+0x1cac], R6 ;  /* 0x001cac0601007387 */ /* 0x000fe20000100800 */
[----:B-1----:R-:W-:Y:S01]  /*5d700*/  MOV R46, R6 ;  /* 0x00000006002e7202 */ /* 0x002fe20000000f00 */
[----:B--2---:R-:W-:Y:S02]  /*5d710*/  IMAD.X R5, R5, 0x1, R0, P3 ;  /* 0x0000000105057824 */ /* 0x004fe400018e0600 */
[----:B------:R-:W-:Y:S01]  /*5d720*/  IMAD.MOV.U32 R47, RZ, RZ, R7 ;  /* 0x000000ffff2f7224 */ /* 0x000fe200078e0007 */
[----:B------:R1:W-:Y:S01]  /*5d730*/  STL [R1+0x1ca0], R7 ;  /* 0x001ca00701007387 */ /* 0x0003e20000100800 */
[----:B------:R-:W-:Y:S02]  /*5d740*/  STL [R1+0x1b20], R4 ;  /* 0x001b200401007387 */ /* 0x000fe40000100800 */
[----:B------:R2:W-:Y:S01]  /*5d750*/  STL [R1+0x1b18], R5 ;  /* 0x001b180501007387 */ /* 0x0005e20000100800 */
[----:B------:R3:W-:Y:S04]  /*5d760*/  LDGSTS.E [R44+0xf200], [R46.64], P2 ;  /* 0x0f2000002e2c7fae */ /* 0x0007e80009121844 */
[----:B-1----:R-:W4:Y:S01]  /*5d770*/  LDL.LU R7, [R1+0x1af8] ;  /* 0x001af80001077983 */ /* 0x002f220000300800 */
[----:B------:R-:W4:Y:S02]  /*5d780*/  LDL.LU R6, [R1+0x1b04] ;  /* 0x001b040001067983 */ /* 0x000f240000300800 */
[----:B---3--:R-:W-:-:S02]  /*5d790*/  IMAD.MOV.U32 R47, RZ, RZ, R5 ;  /* 0x000000ffff2f7224 */ /* 0x008fc400078e0005 */
[----:B------:R-:W-:Y:S01]  /*5d7a0*/  IMAD.MOV.U32 R46, RZ, RZ, R4 ;  /* 0x000000ffff2e7224 */ /* 0x000fe200078e0004 */
[----:B--2---:R-:W2:Y:S01]  /*5d7b0*/  LDL.LU R5, [R1+0x1fa8] ;  /* 0x001fa80001057983 */ /* 0x004ea20000300800 */
        /* <DEDUP_REMOVED lines=24> */
[----:B------:R-:W-:-:S02]  /*5d940*/  IADD3 R15, P2, R15, R242, RZ ;  /* 0x000000f20f0f7210 */ /* 0x000fc40007f5e0ff */
[----:B------:R-:W-:-:S03]  /*5d950*/  IADD3 R8, P3, R8, R242, RZ ;  /* 0x000000f208087210 */ /* 0x000fc60007f7e0ff */
[--C-:B------:R-:W-:Y:S01]  /*5d960*/  IMAD.X R48, R48, 0x1, R0.reuse, P2 ;  /* 0x0000000130307824 */ /* 0x100fe200010e0600 */
[----:B------:R-:W-:Y:S01]  /*5d970*/  STL [R1+0x1b14], R15 ;  /* 0x001b140f01007387 */ /* 0x000fe20000100800 */
[----:B-1----:R-:W-:Y:S01]  /*5d980*/  MOV R46, R15 ;  /* 0x0000000f002e7202 */ /* 0x002fe20000000f00 */
[----:B------:R-:W-:Y:S02]  /*5d990*/  IMAD.X R9, R9, 0x1, R0, P3 ;  /* 0x0000000109097824 */ /* 0x000fe400018e0600 */
[----:B------:R-:W-:Y:S01]  /*5d9a0*/  IMAD.MOV.U32 R47, RZ, RZ, R48 ;  /* 0x000000ffff2f7224 */ /* 0x000fe200078e0030 */
[----:B------:R1:W-:Y:S01]  /*5d9b0*/  STL [R1+0x1b08], R48 ;  /* 0x001b083001007387 */ /* 0x0003e20000100800 */
[----:B------:R-:W-:Y:S02]  /*5d9c0*/  STL [R1+0x1b0c], R8 ;  /* 0x001b0c0801007387 */ /* 0x000fe40000100800 */
[----:B------:R1:W-:Y:S01]  /*5d9d0*/  STL [R1+0x1b00], R9 ;  /* 0x001b000901007387 */ /* 0x0003e20000100800 */
[----:B------:R1:W-:Y:S04]  /*5d9e0*/  LDGSTS.E [R44+0x11200], [R46.64], P1 ;  /* 0x112000002e2c7fae */ /* 0x0003e80008921844 */
        /* <DEDUP_REMOVED lines=10> */
[----:B-1----:R-:W-:Y:S02]  /*5da90*/  IMAD.MOV.U32 R46, RZ, RZ, R6 ;  /* 0x000000ffff2e7224 */ /* 0x002fe400078e0006 */
[----:B------:R-:W-:Y:S01]  /*5daa0*/  IMAD.MOV.U32 R47, RZ, RZ, R7 ;  /* 0x000000ffff2f7224 */ /* 0x000fe200078e0007 */
[----:B------:R-:W-:Y:S01]  /*5dab0*/  STL [R1+0x1b04], R6 ;  /* 0x001b040601007387 */ /* 0x000fe20000100800 */
[----:B--2---:R-:W-:-:S03]  /*5dac0*/  IMAD.X R5, R5, 0x1, R0, P4 ;  /* 0x0000000105057824 */ /* 0x004fc600020e0600 */
[----:B------:R1:W-:Y:S04]  /*5dad0*/  STL [R1+0x1af8], R7 ;  /* 0x001af80701007387 */ /* 0x0003e80000100800 */
[----:B------:R-:W-:Y:S01]  /*5dae0*/  STL [R1+0x1fb4], R4 ;  /* 0x001fb40401007387 */ /* 0x000fe20000100800 */
[----:B------:R2:W-:Y:S03]  /*5daf0*/  STL [R1+0x1fa8], R5 ;  /* 0x001fa80501007387 */ /* 0x0005e60000100800 */
[----:B------:R3:W-:Y:S04]  /*5db00*/  LDGSTS.E [R44+0x11600], [R46.64], P1 ;  /* 0x116000002e2c7fae */ /* 0x0007e80008921844 */
[----:B-1----:R-:W4:Y:S01]  /*5db10*/  LDL.LU R7, [R1+0x1ad8] ;  /* 0x001ad80001077983 */ /* 0x002f220000300800 */
[----:B------:R-:W4:Y:S02]  /*5db20*/  LDL.LU R6, [R1+0x1ae4] ;  /* 0x001ae40001067983 */ /* 0x000f240000300800 */
[----:B---3--:R-:W-:Y:S01]  /*5db30*/  IMAD.MOV.U32 R47, RZ, RZ, R5 ;  /* 0x000000ffff2f7224 */ /* 0x008fe200078e0005 */
[----:B------:R-:W-:Y:S01]  /*5db40*/  MOV R46, R4 ;  /* 0x00000004002e7202 */ /* 0x000fe20000000f00 */
[----:B--2---:R-:W2:Y:S01]  /*5db50*/  LDL.LU R5, [R1+0x1ad0] ;  /* 0x001ad00001057983 */ /* 0x004ea20000300800 */
        /* <DEDUP_REMOVED lines=17> */
[----:B------:R-:W2:Y:S01]  /*5dc70*/  LDL.LU R14, [R1+0x1ac8] ;  /* 0x001ac800010e7983 */ /* 0x000ea20000300800 */
[----:B------:R-:W2:Y:S03]  /*5dc80*/  LDL.LU R13, [R1+0x1ad4] ;  /* 0x001ad400010d7983 */ /* 0x000ea60000300800 */
[----:B------:R1:W-:Y:S01]  /*5dc90*/  LDGSTS.E [R44+0x13200], [R46.64], P2 ;  /* 0x132000002e2c7fae */ /* 0x0003e20009121844 */
[----:B------:R-:W-:-:S04]  /*5dca0*/  SEL R45, RZ, 0x4, !P1 ;  /* 0x00000004ff2d7807 */ /* 0x000fc80004800000 */
[----:B------:R-:W-:Y:S01]  /*5dcb0*/  SEL R45, R45, RZ, !P0 ;  /* 0x000000ff2d2d7207 */ /* 0x000fe20004000000 */
[----:B-1----:R-:W-:Y:S02]  /*5dcc0*/  IMAD.MOV.U32 R46, RZ, RZ, R11 ;  /* 0x000000ffff2e7224 */ /* 0x002fe400078e000b */
[----:B------:R-:W-:Y:S02]  /*5dcd0*/  IMAD.MOV.U32 R47, RZ, RZ, R12 ;  /* 0x000000ffff2f7224 */ /* 0x000fe400078e000c */
[----:B------:R-:W2:Y:S01]  /*5dce0*/  LDL.LU R12, [R1+0x1f98] ;  /* 0x001f9800010c7983 */ /* 0x000ea20000300800 */
[----:B------:R-:W2:Y:S03]  /*5dcf0*/  LDL.LU R11, [R1+0x1fa4] ;  /* 0x001fa400010b7983 */ /* 0x000ea60000300800 */
[----:B------:R1:W-:Y:S01]  /*5dd00*/  LDGSTS.E [R44+0x13400], [R46.64], P2 ;  /* 0x134000002e2c7fae */ /* 0x0003e20009121844 */
[----:B------:R-:W-:-:S04]  /*5dd10*/  IADD3 R15, P3, R15, R242, RZ ;  /* 0x000000f20f0f7210 */ /* 0x000fc80007f7e0ff */
[----:B------:R-:W-:Y:S02]  /*5dd20*/  IADD3.X R48, R48, R0, RZ, P3, !PT ;  /* 0x0000000030307210 */ /* 0x000fe40001ffe4ff */
[----:B------:R-:W-:Y:S01]  /*5dd30*/  IADD3 R8, P4, R8, R242, RZ ;  /* 0x000000f208087210 */ /* 0x000fe20007f9e0ff */
[----:B-1----:R-:W-:Y:S02]  /*5dd40*/  IMAD.MOV.U32 R46, RZ, RZ, R15 ;  /* 0x000000ffff2e7224 */ /* 0x002fe400078e000f */
[----:B------:R-:W-:Y:S01]  /*5dd50*/  IMAD.MOV.U32 R47, RZ, RZ, R48 ;  /* 0x000000ffff2f7224 */ /* 0x000fe200078e0030 */
[----:B------:R-:W-:Y:S01]  /*5dd60*/  ISETP.NE.U32.AND P1, PT, R45, RZ, PT ;  /* 0x000000ff2d00720c */ /* 0x000fe20003f25070 */
[----:B------:R-:W-:Y:S01]  /*5dd70*/  IMAD.X R9, R9, 0x1, R0, P4 ;  /* 0x0000000109097824 */ /* 0x000fe200020e0600 */
[----:B------:R-:W-:Y:S01]  /*5dd80*/  STL [R1+0x1aec], R15 ;  /* 0x001aec0f01007387 */ /* 0x000fe20000100800 */
[----:B------:R1:W-:Y:S02]  /*5dd90*/  STL [R1+0x1ae0], R48 ;  /* 0x001ae03001007387 */ /* 0x0003e40000100800 */
[----:B------:R-:W-:Y:S01]  /*5dda0*/  STL [R1+0x1fac], R8 ;  /* 0x001fac0801007387 */ /* 0x000fe20000100800 */
        /* <DEDUP_REMOVED lines=33> */
[----:B------:R-:W-:-:S03]  /*5dfc0*/  ISETP.NE.U32.AND P2, PT, R45, RZ, PT ;  /* 0x000000ff2d00720c */ /* 0x000fc60003f45070 */
[----:B------:R-:W-:Y:S01]  /*5dfd0*/  IMAD.MOV.U32 R47, RZ, RZ, R14 ;  /* 0x000000ffff2f7224 */ /* 0x000fe200078e000e */
[----:B------:R-:W-:Y:S01]  /*5dfe0*/  STL [R1+0x1ad4], R13 ;  /* 0x001ad40d01007387 */ /* 0x000fe20000100800 */
[----:B------:R-:W-:-:S03]  /*5dff0*/  IADD3 R11, P4, R11, R242, RZ ;  /* 0x000000f20b0b7210 */ /* 0x000fc60007f9e0ff */
[----:B------:R1:W-:Y:S04]  /*5e000*/  STL [R1+0x1ac8], R14 ;  /* 0x001ac80e01007387 */ /* 0x0003e80000100800 */
[----:B------:R1:W-:Y:S01]  /*5e010*/  LDGSTS.E [R44+0x15600], [R46.64], P1 ;  /* 0x156000002e2c7fae */ /* 0x0003e20008921844 */
[----:B------:R-:W-:-:S03]  /*5e020*/  IMAD.X R12, R12, 0x1, R0, P4 ;  /* 0x000000010c0c7824 */ /* 0x000fc600020e0600 */
[----:B------:R-:W-:Y:S04]  /*5e030*/  STL [R1+0x1fa4], R11 ;  /* 0x001fa40b01007387 */ /* 0x000fe80000100800 */
[----:B------:R1:W-:Y:S02]  /*5e040*/  STL [R1+0x1f98], R12 ;  /* 0x001f980c01007387 */ /* 0x0003e40000100800 */
[----:B-1----:R-:W2:Y:S02]  /*5e050*/  LDL.LU R14, [R1+0x1aa8] ;  /* 0x001aa800010e7983 */ /* 0x002ea40000300800 */
[----:B------:R-:W2:Y:S01]  /*5e060*/  LDL.LU R13, [R1+0x1ab4] ;  /* 0x001ab400010d7983 */ /* 0x000ea20000300800 */
[----:B------:R-:W-:Y:S01]  /*5e070*/  IMAD.MOV.U32 R47, RZ, RZ, R12 ;  /* 0x000000ffff2f7224 */ /* 0x000fe200078e000c */
[----:B------:R-:W-:-:S02]  /*5e080*/  MOV R46, R11 ;  /* 0x0000000b002e7202 */ /* 0x000fc40000000f00 */
[----:B------:R-:W2:Y:S01]  /*5e090*/  LDL.LU R12, [R1+0x1aa0] ;  /* 0x001aa000010c7983 */ /* 0x000ea20000300800 */
[----:B------:R-:W2:Y:S03]  /*5e0a0*/  LDL.LU R11, [R1+0x1aac] ;  /* 0x001aac00010b7983 */ /* 0x000ea60000300800 */
[----:B------:R1:W-:Y:S01]  /*5e0b0*/  LDGSTS.E [R44+0x17000], [R46.64], P2 ;  /* 0x170000002e2c7fae */ /* 0x0003e20009121844 */
[-C--:B------:R-:W-:Y:S02]  /*5e0c0*/  IADD3 R15, P1, R15, R242.reuse, RZ ;  /* 0x000000f20f0f7210 */ /* 0x080fe40007f3e0ff */
[----:B------:R-:W-:-:S03]  /*5e0d0*/  IADD3 R8, P3, R8, R242, RZ ;  /* 0x000000f208087210 */ /* 0x000fc60007f7e0ff */
[--C-:B------:R-:W-:Y:S01]  /*5e0e0*/  IMAD.X R48, R48, 0x1, R0.reuse, P1 ;  /* 0x0000000130307824 */ /* 0x100fe200008e0600 */
[----:B------:R-:W-:Y:S01]  /*5e0f0*/  STL [R1+0x1acc], R15 ;  /* 0x001acc0f01007387 */ /* 0x000fe20000100800 */
[----:B------:R-:W-:-:S03]  /*5e100*/  IMAD.X R9, R9, 0x1, R0, P3 ;  /* 0x0000000109097824 */ /* 0x000fc600018e0600 */
[----:B------:R1:W-:Y:S02]  /*5e110*/  STL [R1+0x1ac0], R48 ;  /* 0x001ac03001007387 */ /* 0x0003e40000100800 */
[----:B-1----:R-:W-:Y:S01]  /*5e120*/  MOV R46, R15 ;  /* 0x0000000f002e7202 */ /* 0x002fe20000000f00 */
[----:B------:R-:W-:Y:S01]  /*5e130*/  IMAD.MOV.U32 R47, RZ, RZ, R48 ;  /* 0x000000ffff2f7224 */ /* 0x000fe200078e0030 */
[----:B------:R-:W-:Y:S04]  /*5e140*/  STL [R1+0x1ac4], R8 ;  /* 0x001ac40801007387 */ /* 0x000fe80000100800 */
[----:B------:R1:W-:Y:S04]  /*5e150*/  STL [R1+0x1ab8], R9 ;  /* 0x001ab80901007387 */ /* 0x0003e80000100800 */
[----:B------:R1:W-:Y:S04]  /*5e160*/  LDGSTS.E [R44+0x17200], [R46.64], P2 ;  /* 0x172000002e2c7fae */ /* 0x0003e80009121844 */
[----:B------:R-:W2:Y:S01]  /*5e170*/  LDL.LU R48, [R1+0x1a98] ;  /* 0x001a980001307983 */ /* 0x000ea20000300800 */
[----:B------:R-:W2:Y:S02]  /*5e180*/  LDL.LU R15, [R1+0x1aa4] ;  /* 0x001aa400010f7983 */ /* 0x000ea40000300800 */
[----:B-1----:R-:W-:-:S02]  /*5e190*/  IMAD.MOV.U32 R46, RZ, RZ, R8 ;  /* 0x000000ffff2e7224 */ /* 0x002fc400078e0008 */
[----:B------:R-:W-:Y:S02]  /*5e1a0*/  IMAD.MOV.U32 R47, RZ, RZ, R9 ;  /* 0x000000ffff2f7224 */ /* 0x000fe400078e0009 */
        /* <DEDUP_REMOVED lines=34> */
[----:B------:R1:W-:Y:S02]  /*5e3d0*/  STL [R1+0x1aa0], R12 ;  /* 0x001aa00c01007387 */ /* 0x0003e40000100800 */
[----:B------:R-:W2:Y:S04]  /*5e3e0*/  LDL.LU R14, [R1+0x1a80] ;  /* 0x001a8000010e7983 */ /* 0x000ea80000300800 */
[----:B------:R1:W-:Y:S01]  /*5e3f0*/  LDGSTS.E [R44+0x19200], [R46.64], P1 ;  /* 0x192000002e2c7fae */ /* 0x0003e20008921844 */
[----:B------:R-:W2:Y:S02]  /*5e400*/  LDL.LU R13, [R1+0x1a8c] ;  /* 0x001a8c00010d7983 */ /* 0x000ea40000300800 */
[----:B-1----:R-:W-:-:S02]  /*5e410*/  IMAD.MOV.U32 R46, RZ, RZ, R11 ;  /* 0x000000ffff2e7224 */ /* 0x002fc400078e000b */
[----:B------:R-:W-:Y:S02]  /*5e420*/  IMAD.MOV.U32 R47, RZ, RZ, R12 ;  /* 0x000000ffff2f7224 */ /* 0x000fe400078e000c */
[----:B------:R-:W2:Y:S01]  /*5e430*/  LDL.LU R12, [R1+0x1f80] ;  /* 0x001f8000010c7983 */ /* 0x000ea20000300800 */
[----:B------:R-:W2:Y:S03]  /*5e440*/  LDL.LU R11, [R1+0x1f8c] ;  /* 0x001f8c00010b7983 */ /* 0x000ea60000300800 */
[----:B------:R1:W-:Y:S01]  /*5e450*/  LDGSTS.E [R44+0x19400], [R46.64], P1 ;  /* 0x194000002e2c7fae */ /* 0x0003e20008921844 */
[----:B------:R-:W-:-:S04]  /*5e460*/  IADD3 R15, P3, R15, R242, RZ ;  /* 0x000000f20f0f7210 */ /* 0x000fc80007f7e0ff */
[----:B------:R-:W-:Y:S01]  /*5e470*/  IADD3.X R48, R48, R0, RZ, P3, !PT ;  /* 0x0000000030307210 */ /* 0x000fe20001ffe4ff */
[----:B-1----:R-:W-:Y:S01]  /*5e480*/  IMAD.MOV.U32 R46, RZ, RZ, R15 ;  /* 0x000000ffff2e7224 */ /* 0x002fe200078e000f */
[----:B------:R-:W-:-:S03]  /*5e490*/  IADD3 R8, P4, R8, R242, RZ ;  /* 0x000000f208087210 */ /* 0x000fc60007f9e0ff */
[----:B------:R-:W-:Y:S01]  /*5e4a0*/  IMAD.MOV.U32 R47, RZ, RZ, R48 ;  /* 0x000000ffff2f7224 */ /* 0x000fe200078e0030 */
[----:B------:R-:W-:Y:S01]  /*5e4b0*/  STL [R1+0x1aa4], R15 ;  /* 0x001aa40f01007387 */ /* 0x000fe20000100800 */
[----:B------:R-:W-:-:S03]  /*5e4c0*/  IMAD.X R9, R9, 0x1, R0, P4 ;  /* 0x0000000109097824 */ /* 0x000fc600020e0600 */
[----:B------:R1:W-:Y:S01]  /*5e4d0*/  STL [R1+0x1a98], R48 ;  /* 0x001a983001007387 */ /* 0x0003e20000100800 */
[----:B------:R-:W-:Y:S03]  /*5e4e0*/  STL [R1+0x1f94], R8 ;  /* 0x001f940801007387 */ /* 0x000fe60000100800 */
[----:B------:R1:W-:Y:S04]  /*5e4f0*/  LDGSTS.E [R44+0x19600], [R46.64], P1 ;  /* 0x196000002e2c7fae */ /* 0x0003e80008921844 */
[----:B------:R1:W-:Y:S01]  /*5e500*/  STL [R1+0x1f88], R9 ;  /* 0x001f880901007387 */ /* 0x0003e20000100800 */
[----:B------:R-:W2:Y:S02]  /*5e510*/  LDL.LU R50, [R1+0x1a78] ;  /* 0x001a780001327983 */ /* 0x000ea40000300800 */
[----:B------:R-:W2:Y:S01]  /*5e520*/  LDL.LU R49, [R1+0x1a84] ;  /* 0x001a840001317983 */ /* 0x000ea20000300800 */
[----:B-1----:R-:W2:Y:S01]  /*5e530*/  LDL.LU R48, [R1+0x1a70] ;  /* 0x001a700001307983 */ /* 0x002ea20000300800 */
[----:B------:R-:W2:Y:S02]  /*5e540*/  LDL.LU R15, [R1+0x1a7c] ;  /* 0x001a7c00010f7983 */ /* 0x000ea40000300800 */
[----:B------:R-:W-:Y:S01]  /*5e550*/  IMAD.MOV.U32 R47, RZ, RZ, R9 ;  /* 0x000000ffff2f7224 */ /* 0x000fe200078e0009 */
[----:B------:R-:W-:-:S02]  /*5e560*/  MOV R46, R8 ;  /* 0x00000008002e7202 */ /* 0x000fc40000000f00 */
[----:B------:R-:W-:-:S04]  /*5e570*/  ISETP.GT.AND P2, PT, R3, 0x36, PT ;  /* 0x000000360300780c */ /* 0x000fc80003f44270 */
[----:B------:R-:W-:-:S04]  /*5e580*/  SEL R45, RZ, 0x4, !P2 ;  /* 0x00000004ff2d7807 */ /* 0x000fc80005000000 */
[----:B------:R-:W-:-:S04]  /*5e590*/  SEL R45, R45, RZ, !P0 ;  /* 0x000000ff2d2d7207 */ /* 0x000fc80004000000 */
[----:B------:R-:W-:Y:S11]  /*5e5a0*/  ISETP.NE.U32.AND P2, PT, R45, RZ, PT ;  /* 0x000000ff2d00720c */ /* 0x000ff60003f45070 */
[----:B------:R-:W-:Y:S02]  /*5e5b0*/  @!UPT UIADD3 URZ, URZ, URZ, URZ ;  /* 0x0000003f3f3ff290 */ /* 0x000fe4000fffe03f */
[----:B------:R1:W-:Y:S01]  /*5e5c0*/  LDGSTS.E [R44+0x1b000], [R46.64], P2 ;  /* 0x1b0000002e2c7fae */ /* 0x0003e20009121844 */
[-C--:B----4-:R-:W-:Y:S02]  /*5e5d0*/  IADD3 R6, P1, R6, R242.reuse, RZ ;  /* 0x000000f206067210 */ /* 0x090fe40007f3e0ff */
[----:B---3--:R-:W-:-:S03]  /*5e5e0*/  IADD3 R4, P3, R4, R242, RZ ;  /* 0x000000f204047210 */ /* 0x008fc60007f7e0ff */
[--C-:B------:R-:W-:Y:S01]  /*5e5f0*/  IMAD.X R7, R7, 0x1, R0.reuse, P1 ;  /* 0x0000000107077824 */ /* 0x100fe200008e0600 */
[----:B------:R3:W-:Y:S01]  /*5e600*/  STL [R1+0x1a9c], R6 ;  /* 0x001a9c0601007387 */ /* 0x0007e20000100800 */
[----:B--2---:R-:W-:-:S03]  /*5e610*/  IMAD.X R5, R5, 0x1, R0, P3 ;  /* 0x0000000105057824 */ /* 0x004fc600018e0600 */
[----:B------:R-:W-:Y:S01]  /*5e620*/  STL [R1+0x1a90], R7 ;  /* 0x001a900701007387 */ /* 0x000fe20000100800 */
[----:B------:R4:W-:Y:S03]  /*5e630*/  STL [R1+0x1a94], R4 ;  /* 0x001a940401007387 */ /* 0x0009e60000100800 */
[----:B------:R4:W-:Y:S01]  /*5e640*/  STL [R1+0x1a88], R5 ;  /* 0x001a880501007387 */ /* 0x0009e20000100800 */
[----:B------:R-:W2:Y:S02]  /*5e650*/  LDL.LU R9, [R1+0x1a68] ;  /* 0x001a680001097983 */ /* 0x000ea40000300800 */
[----:B------:R-:W2:Y:S01]  /*5e660*/  LDL.LU R8, [R1+0x1a74] ;  /* 0x001a740001087983 */ /* 0x000ea20000300800 */
[----:B-1----:R-:W-:Y:S01]  /*5e670*/  MOV R46, R6 ;  /* 0x00000006002e7202 */ /* 0x002fe20000000f00 */
[----:B------:R-:W-:Y:S01]  /*5e680*/  IMAD.MOV.U32 R47, RZ, RZ, R7 ;  /* 0x000000ffff2f7224 */ /* 0x000fe200078e0007 */
[----:B---3--:R-:W2:Y:S04]  /*5e690*/  LDL.LU R6, [R1+0x1f7c] ;  /* 0x001f7c0001067983 */ /* 0x008ea80000300800 */
[----:B------:R1:W-:Y:S02]  /*5e6a0*/  LDGSTS.E [R44+0x1b200], [R46.64], P2 ;  /* 0x1b2000002e2c7fae */ /* 0x0003e40009121844 */
[----:B-1----:R-:W-:-:S02]  /*5e6b0*/  IMAD.MOV.U32 R46, RZ, RZ, R4 ;  /* 0x000000ffff2e7224 */ /* 0x002fc400078e0004 */
[----:B----4-:R-:W4:Y:S01]  /*5e6c0*/  LDL.LU R4, [R1+0x1f84] ;  /* 0x001f840001047983 */ /* 0x010f220000300800 */
[----:B------:R-:W-:Y:S02]  /*5e6d0*/  IMAD.MOV.U32 R47, RZ, RZ, R5 ;  /* 0x000000ffff2f7224 */ /* 0x000fe400078e0005 */
[----:B------:R-:W2:Y:S02]  /*5e6e0*/  LDL.LU R7, [R1+0x1a60] ;  /* 0x001a600001077983 */ /* 0x000ea40000300800 */
[----:B------:R-:W2:Y:S01]  /*5e6f0*/  LDL.LU R5, [R1+0x1a6c] ;  /* 0x001a6c0001057983 */ /* 0x000ea20000300800 */
[----:B------:R-:W-:Y:S01]  /*5e700*/  ISETP.GT.AND P1, PT, R3, 0x3a, PT ;  /* 0x0000003a0300780c */ /* 0x000fe20003f24270 */
[----:B------:R1:W-:Y:S03]  /*5e710*/  LDGSTS.E [R44+0x1b400], [R46.64], P2 ;  /* 0x1b4000002e2c7fae */ /* 0x0003e60009121844 */
[----:B------:R-:W-:-:S02]  /*5e720*/  SEL R45, RZ, 0x4, !P1 ;  /* 0x00000004ff2d7807 */ /* 0x000fc40004800000 */
[----:B------:R-:W-:Y:S02]  /*5e730*/  IADD3 R13, P3, R13, R242, RZ ;  /* 0x000000f20d0d7210 */ /* 0x000fe40007f7e0ff */
[----:B------:R-:W-:Y:S02]  /*5e740*/  SEL R45, R45, RZ, !P0 ;  /* 0x000000ff2d2d7207 */ /* 0x000fe40004000000 */
[----:B------:R-:W-:Y:S01]  /*5e750*/  IADD3.X R14, R14, R0, RZ, P3, !PT ;  /* 0x000000000e0e7210 */ /* 0x000fe20001ffe4ff */
[----:B-1----:R-:W-:Y:S01]  /*5e760*/  IMAD.MOV.U32 R46, RZ, RZ, R13 ;  /* 0x000000ffff2e7224 */ /* 0x002fe200078e000d */
[----:B------:R-:W-:Y:S01]  /*5e770*/  ISETP.NE.U32.AND P1, PT, R45, RZ, PT ;  /* 0x000000ff2d00720c */ /* 0x000fe20003f25070 */
[----:B------:R-:W-:Y:S02]  /*5e780*/  STL [R1+0x1a8c], R13 ;  /* 0x001a8c0d01007387 */ /* 0x000fe40000100800 */
[----:B------:R-:W-:Y:S01]  /*5e790*/  IMAD.MOV.U32 R47, RZ, RZ, R14 ;  /* 0x000000ffff2f7224 */ /* 0x000fe200078e000e */
[----:B------:R-:W-:Y:S01]  /*5e7a0*/  IADD3 R11, P4, R11, R242, RZ ;  /* 0x000000f20b0b7210 */ /* 0x000fe20007f9e0ff */
[----:B------:R1:W-:Y:S04]  /*5e7b0*/  STL [R1+0x1a80], R14 ;  /* 0x001a800e01007387 */ /* 0x0003e80000100800 */
[----:B------:R1:W-:Y:S01]  /*5e7c0*/  LDGSTS.E [R44+0x1b600], [R46.64], P2 ;  /* 0x1b6000002e2c7fae */ /* 0x0003e20009121844 */
[----:B------:R-:W-:-:S03]  /*5e7d0*/  IMAD.X R12, R12, 0x1, R0, P4 ;  /* 0x000000010c0c7824 */ /* 0x000fc600020e0600 */
[----:B------:R-:W-:Y:S04]  /*5e7e0*/  STL [R1+0x1f8c], R11 ;  /* 0x001f8c0b01007387 */ /* 0x000fe80000100800 */
[----:B------:R1:W-:Y:S02]  /*5e7f0*/  STL [R1+0x1f80], R12 ;  /* 0x001f800c01007387 */ /* 0x0003e40000100800 */
[----:B-1----:R-:W2:Y:S02]  /*5e800*/  LDL.LU R14, [R1+0x1a58] ;  /* 0x001a5800010e7983 */ /* 0x002ea40000300800 */
[----:B------:R-:W2:Y:S01]  /*5e810*/  LDL.LU R13, [R1+0x1a64] ;  /* 0x001a6400010d7983 */ /* 0x000ea20000300800 */
[----:B------:R-:W-:Y:S01]  /*5e820*/  MOV R46, R11 ;  /* 0x0000000b002e7202 */ /* 0x000fe20000000f00 */
[----:B------:R-:W-:-:S02]  /*5e830*/  IMAD.MOV.U32 R47, RZ, RZ, R12 ;  /* 0x000000ffff2f7224 */ /* 0x000fc400078e000c */
[----:B------:R-:W2:Y:S01]  /*5e840*/  LDL.LU R12, [R1+0x1a54] ;  /* 0x001a5400010c7983 */ /* 0x000ea20000300800 */
[----:B------:R-:W2:Y:S03]  /*5e850*/  LDL.LU R11, [R1+0x1a5c] ;  /* 0x001a5c00010b7983 */ /* 0x000ea60000300800 */
[----:B------:R1:W-:Y:S01]  /*5e860*/  LDGSTS.E [R44+0x1d000], [R46.64], P1 ;  /* 0x1d0000002e2c7fae */ /* 0x0003e20008921844 */
[----:B------:R-:W-:-:S05]  /*5e870*/  IADD3 R49, P2, R49, R242, RZ ;  /* 0x000000f231317210 */ /* 0x000fca0007f5e0ff */
[----:B------:R-:W-:Y:S01]  /*5e880*/  IMAD.X R50, R50, 0x1, R0, P2 ;  /* 0x0000000132327824 */ /* 0x000fe200010e0600 */
[----:B------:R-:W-:Y:S02]  /*5e890*/  IADD3 R15, P3, R15, R242, RZ ;  /* 0x000000f20f0f7210 */ /* 0x000fe40007f7e0ff */
[----:B-1----:R-:W-:Y:S01]  /*5e8a0*/  MOV R46, R49 ;  /* 0x00000031002e7202 */ /* 0x002fe20000000f00 */
[----:B------:R-:W-:Y:S02]  /*5e8b0*/  IMAD.MOV.U32 R47, RZ, RZ, R50 ;  /* 0x000000ffff2f7224 */ /* 0x000fe400078e0032 */
[----:B------:R-:W-:Y:S01]  /*5e8c0*/  IMAD.X R48, R48, 0x1, R0, P3 ;  /* 0x0000000130307824 */ /* 0x000fe200018e0600 */
[----:B------:R-:W-:Y:S04]  /*5e8d0*/  STL [R1+0x1a84], R49 ;  /* 0x001a843101007387 */ /* 0x000fe80000100800 */
[----:B------:R1:W-:Y:S01]  /*5e8e0*/  LDGSTS.E [R44+0x1d200], [R46.64], P1 ;  /* 0x1d2000002e2c7fae */ /* 0x0003e20008921844 */
[----:B------:R-:W-:Y:S02]  /*5e8f0*/  STL [R1+0x1a78], R50 ;  /* 0x001a783201007387 */ /* 0x000fe40000100800 */
[----:B------:R-:W-:Y:S02]  /*5e900*/  STL [R1+0x1a7c], R15 ;  /* 0x001a7c0f01007387 */ /* 0x000fe40000100800 */
[----:B------:R-:W-:Y:S02]  /*5e910*/  STL [R1+0x1a70], R48 ;  /* 0x001a703001007387 */ /* 0x000fe40000100800 */
[----:B-1----:R-:W-:-:S02]  /*5e920*/  IMAD.MOV.U32 R46, RZ, RZ, R15 ;  /* 0x000000ffff2e7224 */ /* 0x002fc400078e000f */
[----:B------:R-:W-:-:S05]  /*5e930*/  IMAD.MOV.U32 R47, RZ, RZ, R48 ;  /* 0x000000ffff2f7224 */ /* 0x000fca00078e0030 */
[----:B------:R1:W-:Y:S01]  /*5e940*/  LDGSTS.E [R44+0x1d400], [R46.64], P1 ;  /* 0x1d4000002e2c7fae */ /* 0x0003e20008921844 */
[----:B------:R-:W-:-:S04]  /*5e950*/  ISETP.GT.AND P2, PT, R3, 0x3e, PT ;  /* 0x0000003e0300780c */ /* 0x000fc80003f44270 */
[----:B------:R-:W-:-:S04]  /*5e960*/  SEL R45, RZ, 0x4, !P2 ;  /* 0x00000004ff2d7807 */ /* 0x000fc80005000000 */
[----:B------:R-:W-:-:S04]  /*5e970*/  SEL R45, R45, RZ, !P0 ;  /* 0x000000ff2d2d7207 */ /* 0x000fc80004000000 */
[----:B------:R-:W-:Y:S02]  /*5e980*/  ISETP.NE.U32.AND P2, PT, R45, RZ, PT ;  /* 0x000000ff2d00720c */ /* 0x000fe40003f45070 */
[----:B--2---:R-:W-:-:S04]  /*5e990*/  IADD3 R8, P3, R8, R242, RZ ;  /* 0x000000f208087210 */ /* 0x004fc80007f7e0ff */
[----:B------:R-:W-:Y:S01]  /*5e9a0*/  IADD3.X R9, R9, R0, RZ, P3, !PT ;  /* 0x0000000009097210 */ /* 0x000fe20001ffe4ff */
[----:B------:R-:W-:Y:S01]  /*5e9b0*/  STL [R1+0x1a74], R8 ;  /* 0x001a740801007387 */ /* 0x000fe20000100800 */
[----:B-1----:R-:W-:-:S03]  /*5e9c0*/  IMAD.MOV.U32 R46, RZ, RZ, R8 ;  /* 0x000000ffff2e7224 */ /* 0x002fc600078e0008 */
[----:B------:R1:W-:Y:S01]  /*5e9d0*/  STL [R1+0x1a68], R9 ;  /* 0x001a680901007387 */ /* 0x0003e20000100800 */
[----:B------:R-:W-:-:S05]  /*5e9e0*/  IMAD.MOV.U32 R47, RZ, RZ, R9 ;  /* 0x000000ffff2f7224 */ /* 0x000fca00078e0009 */
[----:B------:R2:W-:Y:S04]  /*5e9f0*/  LDGSTS.E [R44+0x1d600], [R46.64], P1 ;  /* 0x1d6000002e2c7fae */ /* 0x0005e80008921844 */
[----:B-1----:R-:W3:Y:S01]  /*5ea00*/  LDL.LU R9, [R1+0x2110] ;  /* 0x0021100001097983 */ /* 0x002ee20000300800 */
[----:B------:R-:W3:Y:S01]  /*5ea10*/  LDL.LU R8, [R1+0x211c] ;  /* 0x00211c0001087983 */ /* 0x000ee20000300800 */
[-C--:B----4-:R-:W-:Y:S02]  /*5ea20*/  IADD3 R4, P1, R4, R242.reuse, RZ ;  /* 0x000000f204047210 */ /* 0x090fe40007f3e0ff */
[----:B--2---:R-:W-:-:S03]  /*5ea30*/  IADD3 R5, P3, R5, R242, RZ ;  /* 0x000000f205057210 */ /* 0x004fc60007f7e0ff */
[----:B------:R-:W-:Y:S01]  /*5ea40*/  IMAD.X R6, R6, 0x1, R0, P1 ;  /* 0x0000000106067824 */ /* 0x000fe200008e0600 */
[----:B------:R-:W-:Y:S01]  /*5ea50*/  STL [R1+0x1f84], R4 ;  /* 0x001f840401007387 */ /* 0x000fe20000100800 */
[----:B------:R-:W-:Y:S01]  /*5ea60*/  IADD3.X R7, R7, R0, RZ, P3, !PT ;  /* 0x0000000007077210 */ /* 0x000fe20001ffe4ff */
[----:B------:R-:W-:Y:S02]  /*5ea70*/  IMAD.MOV.U32 R46, RZ, RZ, R4 ;  /* 0x000000ffff2e7224 */ /* 0x000fe400078e0004 */
[----:B------:R-:W-:Y:S01]  /*5ea80*/  IMAD.MOV.U32 R47, RZ, RZ, R6 ;  /* 0x000000ffff2f7224 */ /* 0x000fe200078e0006 */
[----:B------:R1:W-:Y:S01]  /*5ea90*/  STL [R1+0x1f7c], R6 ;  /* 0x001f7c0601007387 */ /* 0x0003e20000100800 */
[----:B------:R-:W-:Y:S03]  /*5eaa0*/  STL [R1+0x1a6c], R5 ;  /* 0x001a6c0501007387 */ /* 0x000fe60000100800 */
[----:B------:R2:W-:Y:S04]  /*5eab0*/  LDGSTS.E [R44+0x1f000], [R46.64], P2 ;  /* 0x1f0000002e2c7fae */ /* 0x0005e80009121844 */
[----:B-1----:R-:W4:Y:S01]  /*5eac0*/  LDL.LU R6, [R1+0x1f34] ;  /* 0x001f340001067983 */ /* 0x002f220000300800 */
[----:B------:R1:W-:Y:S02]  /*5ead0*/  STL [R1+0x1a60], R7 ;  /* 0x001a600701007387 */ /* 0x0003e40000100800 */
[----:B------:R-:W4:Y:S01]  /*5eae0*/  LDL.LU R4, [R1+0x1f2c] ;  /* 0x001f2c0001047983 */ /* 0x000f220000300800 */
[----:B--2---:R-:W-:Y:S01]  /*5eaf0*/  MOV R47, R7 ;  /* 0x00000007002f7202 */ /* 0x004fe20000000f00 */
[----:B------:R-:W-:Y:S01]  /*5eb00*/  IMAD.MOV.U32 R46, RZ, RZ, R5 ;  /* 0x000000ffff2e7224 */ /* 0x000fe200078e0005 */
[----:B-1----:R-:W2:Y:S01]  /*5eb10*/  LDL.LU R7, [R1+0x1f28] ;  /* 0x001f280001077983 */ /* 0x002ea20000300800 */
[----:B------:R-:W2:Y:S03]  /*5eb20*/  LDL.LU R5, [R1+0x1f20] ;  /* 0x001f200001057983 */ /* 0x000ea60000300800 */
[----:B------:R1:W-:Y:S01]  /*5eb30*/  LDGSTS.E [R44+0x1f200], [R46.64], P2 ;  /* 0x1f2000002e2c7fae */ /* 0x0003e20009121844 */
[----:B------:R-:W-:-:S05]  /*5eb40*/  IADD3 R13, P1, R13, R242, RZ ;  /* 0x000000f20d0d7210 */ /* 0x000fca0007f3e0ff */
[----:B------:R-:W-:Y:S01]  /*5eb50*/  IMAD.X R14, R14, 0x1, R0, P1 ;  /* 0x000000010e0e7824 */ /* 0x000fe200008e0600 */
[----:B------:R-:W-:Y:S01]  /*5eb60*/  IADD3 R11, P3, R11, R242, RZ ;  /* 0x000000f20b0b7210 */ /* 0x000fe20007f7e0ff */
[----:B-1----:R-:W-:-:S03]  /*5eb70*/  IMAD.MOV.U32 R46, RZ, RZ, R13 ;  /* 0x000000ffff2e7224 */ /* 0x002fc600078e000d */
[----:B------:R-:W-:Y:S01]  /*5eb80*/  MOV R47, R14 ;  /* 0x0000000e002f7202 */ /* 0x000fe20000000f00 */
[----:B------:R-:W-:Y:S01]  /*5eb90*/  STL [R1+0x1a64], R13 ;  /* 0x001a640d01007387 */ /* 0x000fe20000100800 */
[----:B------:R-:W-:Y:S02]  /*5eba0*/  IMAD.X R12, R12, 0x1, R0, P3 ;  /* 0x000000010c0c7824 */ /* 0x000fe400018e0600 */
[----:B------:R1:W-:Y:S01]  /*5ebb0*/  STL [R1+0x1a58], R14 ;  /* 0x001a580e01007387 */ /* 0x0003e20000100800 */
[----:B------:R-:W-:Y:S04]  /*5ebc0*/  STL [R1+0x1a5c], R11 ;  /* 0x001a5c0b01007387 */ /* 0x000fe80000100800 */
[----:B------:R1:W-:Y:S01]  /*5ebd0*/  LDGSTS.E [R44+0x1f400], [R46.64], P2 ;  /* 0x1f4000002e2c7fae */ /* 0x0003e20009121844 */
[----:B------:R1:W-:Y:S02]  /*5ebe0*/  STL [R1+0x1a54], R12 ;  /* 0x001a540c01007387 */ /* 0x0003e40000100800 */
[----:B------:R-:W2:Y:S01]  /*5ebf0*/  LDL.LU R15, [R1+0x1f18] ;  /* 0x001f1800010f7983 */ /* 0x000ea20000300800 */
[----:B------:R-:W-:Y:S01]  /*5ec00*/  ISETP.GT.AND P1, PT, R3, 0x3, PT ;  /* 0x000000030300780c */ /* 0x000fe20003f24270 */
[----:B-1----:R-:W2:Y:S01]  /*5ec10*/  LDL.LU R14, [R1+0x1f24] ;  /* 0x001f2400010e7983 */ /* 0x002ea20000300800 */
[----:B------:R-:W2:Y:S02]  /*5ec20*/  LDL.LU R13, [R1+0x20f0] ;  /* 0x0020f000010d7983 */ /* 0x000ea40000300800 */
[----:B------:R-:W-:-:S02]  /*5ec30*/  IMAD.MOV.U32 R46, RZ, RZ, R11 ;  /* 0x000000ffff2e7224 */ /* 0x000fc400078e000b */
[----:B------:R-:W-:Y:S02]  /*5ec40*/  IMAD.MOV.U32 R47, RZ, RZ, R12 ;  /* 0x000000ffff2f7224 */ /* 0x000fe400078e000c */
[----:B------:R-:W2:Y:S04]  /*5ec50*/  LDL.LU R12, [R1+0x20fc] ;  /* 0x0020fc00010c7983 */ /* 0x000ea80000300800 */
[----:B------:R1:W-:Y:S01]  /*5ec60*/  LDGSTS.E [R44+0x1f600], [R46.64], P2 ;  /* 0x1f6000002e2c7fae */ /* 0x0003e20009121844 */
[----:B------:R-:W-:Y:S02]  /*5ec70*/  LOP3.LUT R10, R10, 0x60, RZ, 0x3c, !PT ;  /* 0x000000600a0a7812 */ /* 0x000fe400078e3cff */
[----:B-1----:R-:W-:-:S04]  /*5ec80*/  SEL R44, RZ, 0x4, !P1 ;  /* 0x00000004ff2c7807 */ /* 0x002fc80004800000 */
[----:B------:R-:W-:-:S04]  /*5ec90*/  SEL R44, R44, RZ, !P0 ;  /* 0x000000ff2c2c7207 */ /* 0x000fc80004000000 */
[----:B------:R-:W-:Y:S01]  /*5eca0*/  ISETP.NE.U32.AND P1, PT, R44, RZ, PT ;  /* 0x000000ff2c00720c */ /* 0x000fe20003f25070 */
[----:B------:R-:W-:Y:S01]  /*5ecb0*/  LEA R44, R252, R10, 0x11 ;  /* 0x0000000afc2c7211 */ /* 0x000fe200078e88ff */
[----:B---3--:R-:W-:-:S05]  /*5ecc0*/  IADD3 R8, P2, R8, R242, RZ ;  /* 0x000000f208087210 */ /* 0x008fca0007f5e0ff */
[----:B------:R-:W-:Y:S01]  /*5ecd0*/  IMAD.X R9, R9, 0x1, R0, P2 ;  /* 0x0000000109097824 */ /* 0x000fe200010e0600 */
[----:B------:R-:W-:Y:S04]  /*5ece0*/  STL [R1+0x211c], R8 ;  /* 0x00211c0801007387 */ /* 0x000fe80000100800 */
[----:B------:R1:W-:Y:S01]  /*5ecf0*/  STL [R1+0x2110], R9 ;  /* 0x0021100901007387 */ /* 0x0003e20000100800 */
[----:B------:R-:W3:Y:S02]  /*5ed00*/  LDL.LU R11, [R1+0x1ec8] ;  /* 0x001ec800010b7983 */ /* 0x000ee40000300800 */
[----:B------:R-:W3:Y:S02]  /*5ed10*/  LDL.LU R10, [R1+0x1ed4] ;  /* 0x001ed400010a7983 */ /* 0x000ee40000300800 */
[----:B------:R-:W-:-:S02]  /*5ed20*/  IMAD.MOV.U32 R47, RZ, RZ, R9 ;  /* 0x000000ffff2f7224 */ /* 0x000fc400078e0009 */
[----:B------:R-:W-:-:S05]  /*5ed30*/  IMAD.MOV.U32 R46, RZ, RZ, R8 ;  /* 0x000000ffff2e7224 */ /* 0x000fca00078e0008 */
[----:B------:R2:W-:Y:S04]  /*5ed40*/  LDGSTS.E [R44+0x1800], [R46.64], P1 ;  /* 0x018000002e2c7fae */ /* 0x0005e80008921844 */
[----:B-1----:R-:W3:Y:S01]  /*5ed50*/  LDL.LU R9, [R1+0x1ec0] ;  /* 0x001ec00001097983 */ /* 0x002ee20000300800 */
[----:B------:R-:W3:Y:S01]  /*5ed60*/  LDL.LU R8, [R1+0x1ecc] ;  /* 0x001ecc0001087983 */ /* 0x000ee20000300800 */
[-C--:B----4-:R-:W-:Y:S02]  /*5ed70*/  IADD3 R6, P2, R6, R242.reuse, RZ ;  /* 0x000000f206067210 */ /* 0x090fe40007f5e0ff */
[----:B------:R-:W-:-:S03]  /*5ed80*/  IADD3 R4, P3, R4, R242, RZ ;  /* 0x000000f204047210 */ /* 0x000fc60007f7e0ff */
[----:B------:R-:W-:Y:S01]  /*5ed90*/  STL [R1+0x1f34], R6 ;  /* 0x001f340601007387 */ /* 0x000fe20000100800 */
[----:B--2---:R-:W-:Y:S01]  /*5eda0*/  IMAD.X R7, R7, 0x1, R0, P2 ;  /* 0x0000000107077824 */ /* 0x004fe200010e0600 */
[----:B------:R-:W-:Y:S01]  /*5edb0*/  IADD3.X R5, R5, R0, RZ, P3, !PT ;  /* 0x0000000005057210 */ /* 0x000fe20001ffe4ff */
[----:B------:R-:W-:Y:S02]  /*5edc0*/  IMAD.MOV.U32 R46, RZ, RZ, R6 ;  /* 0x000000ffff2e7224 */ /* 0x000fe400078e0006 */
[----:B------:R-:W-:Y:S01]  /*5edd0*/  IMAD.MOV.U32 R47, RZ, RZ, R7 ;  /* 0x000000ffff2f7224 */ /* 0x000fe200078e0007 */
[----:B------:R1:W-:Y:S01]  /*5ede0*/  STL [R1+0x1f28], R7 ;  /* 0x001f280701007387 */ /* 0x0003e20000100800 */
[----:B------:R-:W-:Y:S02]  /*5edf0*/  STL [R1+0x1f2c], R4 ;  /* 0x001f2c0401007387 */ /* 0x000fe40000100800 */
[----:B------:R2:W-:Y:S01]  /*5ee00*/  STL [R1+0x1f20], R5 ;  /* 0x001f200501007387 */ /* 0x0005e20000100800 */
[----:B------:R4:W-:Y:S04]  /*5ee10*/  LDGSTS.E [R44+0x1a00], [R46.64], P1 ;  /* 0x01a000002e2c7fae */ /* 0x0009e80008921844 */
[----:B-1----:R-:W3:Y:S01]  /*5ee20*/  LDL.LU R7, [R1+0x1eb8] ;  /* 0x001eb80001077983 */ /* 0x002ee20000300800 */
[----:B------:R-:W3:Y:S01]  /*5ee30*/  LDL.LU R6, [R1+0x1ec4] ;  /* 0x001ec40001067983 */ /* 0x000ee20000300800 */
[----:B----4-:R-:W-:Y:S01]  /*5ee40*/  MOV R47, R5 ;  /* 0x00000005002f7202 */ /* 0x010fe20000000f00 */
[----:B------:R-:W-:Y:S01]  /*5ee50*/  IMAD.MOV.U32 R46, RZ, RZ, R4 ;  /* 0x000000ffff2e7224 */ /* 0x000fe200078e0004 */
[----:B--2---:R-:W4:Y:S01]  /*5ee60*/  LDL.LU R5, [R1+0x20d0] ;  /* 0x0020d00001057983 */ /* 0x004f220000300800 */
[----:B------:R-:W4:Y:S01]  /*5ee70*/  LDL.LU R4, [R1+0x20dc] ;  /* 0x0020dc0001047983 */ /* 0x000f220000300800 */
[----:B------:R-:W-:-:S02]  /*5ee80*/  ISETP.GT.AND P2, PT, R3, 0x7, PT ;  /* 0x000000070300780c */ /* 0x000fc40003f44270 */
[----:B------:R1:W-:Y:S02]  /*5ee90*/  LDGSTS.E [R44+0x1c00], [R46.64], P1 ;  /* 0x01c000002e2c7fae */ /* 0x0003e40008921844 */
[----:B------:R-:W-:Y:S02]  /*5eea0*/  SEL R45, RZ, 0x4, !P2 ;  /* 0x00000004ff2d7807 */ /* 0x000fe40005000000 */
[----:B------:R-:W-:Y:S02]  /*5eeb0*/  IADD3 R14, P3, R14, R242, RZ ;  /* 0x000000f20e0e7210 */ /* 0x000fe40007f7e0ff */
[----:B------:R-:W-:-:S03]  /*5eec0*/  SEL R45, R45, RZ, !P0 ;  /* 0x000000ff2d2d7207 */ /* 0x000fc60004000000 */
[----:B------:R-:W-:Y:S01]  /*5eed0*/  IMAD.X R15, R15, 0x1, R0, P3 ;  /* 0x000000010f0f7824 */ /* 0x000fe200018e0600 */
[----:B------:R-:W-:Y:S01]  /*5eee0*/  IADD3 R12, P4, R12, R242, RZ ;  /* 0x000000f20c0c7210 */ /* 0x000fe20007f9e0ff */
[----:B------:R-:W-:Y:S01]  /*5eef0*/  STL [R1+0x1f24], R14 ;  /* 0x001f240e01007387 */ /* 0x000fe20000100800 */
[----:B-1----:R-:W-:Y:S02]  /*5ef00*/  IMAD.MOV.U32 R46, RZ, RZ, R14 ;  /* 0x000000ffff2e7224 */ /* 0x002fe400078e000e */
[----:B------:R-:W-:Y:S01]  /*5ef10*/  MOV R47, R15 ;  /* 0x0000000f002f7202 */ /* 0x000fe20000000f00 */
[----:B------:R-:W-:Y:S01]  /*5ef20*/  IMAD.X R13, R13, 0x1, R0, P4 ;  /* 0x000000010d0d7824 */ /* 0x000fe200020e0600 */
[----:B------:R-:W-:Y:S01]  /*5ef30*/  ISETP.NE.U32.AND P2, PT, R45, RZ, PT ;  /* 0x000000ff2d00720c */ /* 0x000fe20003f45070 */
[----:B------:R1:W-:Y:S01]  /*5ef40*/  STL [R1+0x1f18], R15 ;  /* 0x001f180f01007387 */ /* 0x0003e20000100800 */
[----:B------:R-:W-:Y:S02]  /*5ef50*/  STL [R1+0x20fc], R12 ;  /* 0x0020fc0c01007387 */ /* 0x000fe40000100800 */
[----:B------:R1:W-:Y:S01]  /*5ef60*/  STL [R1+0x20f0], R13 ;  /* 0x0020f00d01007387 */ /* 0x0003e20000100800 */
[----:B------:R1:W-:Y:S04]  /*5ef70*/  LDGSTS.E [R44+0x1e00], [R46.64], P1 ;  /* 0x01e000002e2c7fae */ /* 0x0003e80008921844 */
[----:B-1----:R-:W4:Y:S01]  /*5ef80*/  LDL.LU R15, [R1+0x1e68] ;  /* 0x001e6800010f7983 */ /* 0x002f220000300800 */
[----:B------:R-:W4:Y:S02]  /*5ef90*/  LDL.LU R14, [R1+0x1e74] ;  /* 0x001e7400010e7983 */ /* 0x000f240000300800 */
[----:B------:R-:W-:-:S02]  /*5efa0*/  IMAD.MOV.U32 R47, RZ, RZ, R13 ;  /* 0x000000ffff2f7224 */ /* 0x000fc400078e000d */
[----:B------:R-:W-:Y:S01]  /*5efb0*/  IMAD.MOV.U32 R46, RZ, RZ, R12 ;  /* 0x000000ffff2e7224 */ /* 0x000fe200078e000c */
[----:B------:R-:W4:Y:S01]  /*5efc0*/  LDL.LU R13, [R1+0x1e60] ;  /* 0x001e6000010d7983 */ /* 0x000f220000300800 */
[----:B------:R-:W4:Y:S03]  /*5efd0*/  LDL.LU R12, [R1+0x1e6c] ;  /* 0x001e6c00010c7983 */ /* 0x000f260000300800 */
[----:B------:R1:W-:Y:S01]  /*5efe0*/  LDGSTS.E [R44+0x3800], [R46.64], P2 ;  /* 0x038000002e2c7fae */ /* 0x0003e20009121844 */
[----:B---3--:R-:W-:-:S05]  /*5eff0*/  IADD3 R10, P1, R10, R242, RZ ;  /* 0x000000f20a0a7210 */ /* 0x008fca0007f3e0ff */
[----:B------:R-:W-:Y:S01]  /*5f000*/  IMAD.X R11, R11, 0x1, R0, P1 ;  /* 0x000000010b0b7824 */ /* 0x000fe200008e0600 */
[----:B------:R-:W-:Y:S01]  /*5f010*/  IADD3 R8, P3, R8, R242, RZ ;  /* 0x000000f208087210 */ /* 0x000fe20007f7e0ff */
[----:B------:R-:W-:Y:S01]  /*5f020*/  STL [R1+0x1ed4], R10 ;  /* 0x001ed40a01007387 */ /* 0x000fe20000100800 */
[----:B-1----:R-:W-:Y:S02]  /*5f030*/  IMAD.MOV.U32 R46, RZ, RZ, R10 ;  /* 0x000000ffff2e7224 */ /* 0x002fe400078e000a */
[----:B------:R-:W-:Y:S01]  /*5f040*/  IADD3.X R9, R9, R0, RZ, P3, !PT ;  /* 0x0000000009097210 */ /* 0x000fe20001ffe4ff */
[----:B------:R-:W-:Y:S01]  /*5f050*/  IMAD.MOV.U32 R47, RZ, RZ, R11 ;  /* 0x000000ffff2f7224 */ /* 0x000fe200078e000b */
[----:B------:R1:W-:Y:S01]  /*5f060*/  STL [R1+0x1ec8], R11 ;  /* 0x001ec80b01007387 */ /* 0x0003e20000100800 */
[----:B------:R-:W-:Y:S02]  /*5f070*/  STL [R1+0x1ecc], R8 ;  /* 0x001ecc0801007387 */ /* 0x000fe40000100800 */
[----:B------:R3:W-:Y:S01]  /*5f080*/  STL [R1+0x1ec0], R9 ;  /* 0x001ec00901007387 */ /* 0x0007e20000100800 */
[----:B------:R3:W-:Y:S04]  /*5f090*/  LDGSTS.E [R44+0x3a00], [R46.64], P2 ;  /* 0x03a000002e2c7fae */ /* 0x0007e80009121844 */
[----:B-1----:R-:W2:Y:S01]  /*5f0a0*/  LDL.LU R11, [R1+0x1e58] ;  /* 0x001e5800010b7983 */ /* 0x002ea20000300800 */
[----:B------:R-:W2:Y:S01]  /*5f0b0*/  LDL.LU R10, [R1+0x1e64] ;  /* 0x001e6400010a7983 */ /* 0x000ea20000300800 */
[----:B---3--:R-:W-:Y:S01]  /*5f0c0*/  MOV R47, R9 ;  /* 0x00000009002f7202 */ /* 0x008fe20000000f00 */
[----:B------:R-:W-:Y:S01]  /*5f0d0*/  IMAD.MOV.U32 R46, RZ, RZ, R8 ;  /* 0x000000ffff2e7224 */ /* 0x000fe200078e0008 */
[----:B------:R-:W3:Y:S01]  /*5f0e0*/  LDL.LU R9, [R1+0x20b0] ;  /* 0x0020b00001097983 */ /* 0x000ee20000300800 */
[----:B------:R-:W3:Y:S01]  /*5f0f0*/  LDL.LU R8, [R1+0x20bc] ;  /* 0x0020bc0001087983 */ /* 0x000ee20000300800 */
[----:B------:R-:W-:-:S02]  /*5f100*/  IADD3 R6, P3, R6, R242, RZ ;  /* 0x000000f206067210 */ /* 0x000fc40007f7e0ff */
[----:B------:R1:W-:Y:S03]  /*5f110*/  LDGSTS.E [R44+0x3c00], [R46.64], P2 ;  /* 0x03c000002e2c7fae */ /* 0x0003e60009121844 */
[--C-:B------:R-:W-:Y:S01]  /*5f120*/  IMAD.X R7, R7, 0x1, R0.reuse, P3 ;  /* 0x0000000107077824 */ /* 0x100fe200018e0600 */
[----:B----4-:R-:W-:Y:S01]  /*5f130*/  IADD3 R4, P4, R4, R242, RZ ;  /* 0x000000f204047210 */ /* 0x010fe20007f9e0ff */
[----:B------:R-:W-:Y:S03]  /*5f140*/  STL [R1+0x1ec4], R6 ;  /* 0x001ec40601007387 */ /* 0x000fe60000100800 */
[----:B------:R4:W-:Y:S02]  /*5f150*/  STL [R1+0x1eb8], R7 ;  /* 0x001eb80701007387 */ /* 0x0009e40000100800 */
[----:B------:R-:W-:-:S02]  /*5f160*/  IMAD.X R5, R5, 0x1, R0, P4 ;  /* 0x0000000105057824 */ /* 0x000fc400020e0600 */
[----:B-1----:R-:W-:Y:S01]  /*5f170*/  IMAD.MOV.U32 R46, RZ, RZ, R6 ;  /* 0x000000ffff2e7224 */ /* 0x002fe200078e0006 */
[----:B------:R-:W-:Y:S01]  /*5f180*/  MOV R47, R7 ;  /* 0x00000007002f7202 */ /* 0x000fe20000000f00 */
[----:B------:R-:W-:Y:S01]  /*5f190*/  STL [R1+0x20dc], R4 ;  /* 0x0020dc0401007387 */ /* 0x000fe20000100800 */
[----:B------:R1:W-:Y:S03]  /*5f1a0*/  STL [R1+0x20d0], R5 ;  /* 0x0020d00501007387 */ /* 0x0003e60000100800 */
[----:B----4-:R-:W3:Y:S04]  /*5f1b0*/  LDL.LU R7, [R1+0x1e08] ;  /* 0x001e080001077983 */ /* 0x010ee80000300800 */
[----:B------:R1:W-:Y:S01]  /*5f1c0*/  LDGSTS.E [R44+0x3e00], [R46.64], P2 ;  /* 0x03e000002e2c7fae */ /* 0x0003e20009121844 */
[----:B------:R-:W3:Y:S02]  /*5f1d0*/  LDL.LU R6, [R1+0x1e14] ;  /* 0x001e140001067983 */ /* 0x000ee40000300800 */
[----:B-1----:R-:W-:-:S02]  /*5f1e0*/  IMAD.MOV.U32 R47, RZ, RZ, R5 ;  /* 0x000000ffff2f7224 */ /* 0x002fc400078e0005 */
[----:B------:R-:W-:Y:S01]  /*5f1f0*/  IMAD.MOV.U32 R46, RZ, RZ, R4 ;  /* 0x000000ffff2e7224 */ /* 0x000fe200078e0004 */
[----:B------:R-:W3:Y:S01]  /*5f200*/  LDL.LU R5, [R1+0x1e00] ;  /* 0x001e000001057983 */ /* 0x000ee20000300800 */
[----:B------:R-:W3:Y:S01]  /*5f210*/  LDL.LU R4, [R1+0x1e0c] ;  /* 0x001e0c0001047983 */ /* 0x000ee20000300800 */
[----:B------:R-:W-:-:S04]  /*5f220*/  ISETP.GT.AND P1, PT, R3, 0xb, PT ;  /* 0x0000000b0300780c */ /* 0x000fc80003f24270 */
[----:B------:R-:W-:-:S04]  /*5f230*/  SEL R45, RZ, 0x4, !P1 ;  /* 0x00000004ff2d7807 */ /* 0x000fc80004800000 */
[----:B------:R-:W-:-:S04]  /*5f240*/  SEL R45, R45, RZ, !P0 ;  /* 0x000000ff2d2d7207 */ /* 0x000fc80004000000 */
[----:B------:R-:W-:Y:S02]  /*5f250*/  ISETP.NE.U32.AND P1, PT, R45, RZ, PT ;  /* 0x000000ff2d00720c */ /* 0x000fe40003f25070 */
[-C--:B------:R-:W-:Y:S02]  /*5f260*/  IADD3 R14, P2, R14, R242.reuse, RZ ;  /* 0x000000f20e0e7210 */ /* 0x080fe40007f5e0ff */
[----:B------:R-:W-:-:S03]  /*5f270*/  IADD3 R12, P3, R12, R242, RZ ;  /* 0x000000f20c0c7210 */ /* 0x000fc60007f7e0ff */
[----:B------:R-:W-:Y:S01]  /*5f280*/  IMAD.X R15, R15, 0x1, R0, P2 ;  /* 0x000000010f0f7824 */ /* 0x000fe200010e0600 */
[----:B------:R-:W-:Y:S01]  /*5f290*/  IADD3.X R13, R13, R0, RZ, P3, !PT ;  /* 0x000000000d0d7210 */ /* 0x000fe20001ffe4ff */
[----:B------:R-:W-:Y:S03]  /*5f2a0*/  STL [R1+0x1e74], R14 ;  /* 0x001e740e01007387 */ /* 0x000fe60000100800 */
[----:B------:R1:W-:Y:S02]  /*5f2b0*/  STL [R1+0x1e68], R15 ;  /* 0x001e680f01007387 */ /* 0x0003e40000100800 */
[----:B------:R-:W-:Y:S01]  /*5f2c0*/  STL [R1+0x1e6c], R12 ;  /* 0x001e6c0c01007387 */ /* 0x000fe20000100800 */
[----:B------:R1:W-:Y:S04]  /*5f2d0*/  LDGSTS.E [R44+0x5800], [R46.64], P1 ;  /* 0x058000002e2c7fae */ /* 0x0003e80008921844 */
[----:B------:R1:W-:Y:S02]  /*5f2e0*/  STL [R1+0x1e60], R13 ;  /* 0x001e600d01007387 */ /* 0x0003e40000100800 */
[----:B-1----:R-:W-:-:S02]  /*5f2f0*/  IMAD.MOV.U32 R46, RZ, RZ, R14 ;  /* 0x000000ffff2e7224 */ /* 0x002fc400078e000e */
[----:B------:R-:W-:Y:S02]  /*5f300*/  IMAD.MOV.U32 R47, RZ, RZ, R15 ;  /* 0x000000ffff2f7224 */ /* 0x000fe400078e000f */
[----:B------:R-:W3:Y:S04]  /*5f310*/  LDL.LU R15, [R1+0x1df8] ;  /* 0x001df800010f7983 */ /* 0x000ee80000300800 */
[----:B------:R1:W-:Y:S01]  /*5f320*/  LDGSTS.E [R44+0x5a00], [R46.64], P1 ;  /* 0x05a000002e2c7fae */ /* 0x0003e20008921844 */
[----:B------:R-:W3:Y:S01]  /*5f330*/  LDL.LU R14, [R1+0x1e04] ;  /* 0x001e0400010e7983 */ /* 0x000ee20000300800 */
[----:B-1----:R-:W-:Y:S01]  /*5f340*/  MOV R47, R13 ;  /* 0x0000000d002f7202 */ /* 0x002fe20000000f00 */
[----:B------:R-:W-:Y:S01]  /*5f350*/  IMAD.MOV.U32 R46, RZ, RZ, R12 ;  /* 0x000000ffff2e7224 */ /* 0x000fe200078e000c */
[----:B------:R-:W3:Y:S01]  /*5f360*/  LDL.LU R13, [R1+0x2090] ;  /* 0x00209000010d7983 */ /* 0x000ee20000300800 */
[----:B------:R-:W3:Y:S03]  /*5f370*/  LDL.LU R12, [R1+0x209c] ;  /* 0x00209c00010c7983 */ /* 0x000ee60000300800 */
[----:B------:R1:W-:Y:S01]  /*5f380*/  LDGSTS.E [R44+0x5c00], [R46.64], P1 ;  /* 0x05c000002e2c7fae */ /* 0x0003e20008921844 */
[----:B------:R-:W-:-:S04]  /*5f390*/  ISETP.GT.AND P2, PT, R3, 0xf, PT ;  /* 0x0000000f0300780c */ /* 0x000fc80003f44270 */
[----:B------:R-:W-:-:S04]  /*5f3a0*/  SEL R45, RZ, 0x4, !P2 ;  /* 0x00000004ff2d7807 */ /* 0x000fc80005000000 */
[----:B------:R-:W-:-:S04]  /*5f3b0*/  SEL R45, R45, RZ, !P0 ;  /* 0x000000ff2d2d7207 */ /* 0x000fc80004000000 */
[----:B------:R-:W-:Y:S02]  /*5f3c0*/  ISETP.NE.U32.AND P2, PT, R45, RZ, PT ;  /* 0x000000ff2d00720c */ /* 0x000fe40003f45070 */
[----:B--2---:R-:W-:-:S05]  /*5f3d0*/  IADD3 R10, P3, R10, R242, RZ ;  /* 0x000000f20a0a7210 */ /* 0x004fca0007f7e0ff */
[----:B------:R-:W-:Y:S01]  /*5f3e0*/  IMAD.X R11, R11, 0x1, R0, P3 ;  /* 0x000000010b0b7824 */ /* 0x000fe200018e0600 */
[----:B---3--:R-:W-:Y:S01]  /*5f3f0*/  IADD3 R8, P4, R8, R242, RZ ;  /* 0x000000f208087210 */ /* 0x008fe20007f9e0ff */
[----:B------:R-:W-:Y:S01]  /*5f400*/  STL [R1+0x1e64], R10 ;  /* 0x001e640a01007387 */ /* 0x000fe20000100800 */
[----:B-1----:R-:W-:Y:S02]  /*5f410*/  IMAD.MOV.U32 R46, RZ, RZ, R10 ;  /* 0x000000ffff2e7224 */ /* 0x002fe400078e000a */
[----:B------:R-:W-:Y:S01]  /*5f420*/  MOV R47, R11 ;  /* 0x0000000b002f7202 */ /* 0x000fe20000000f00 */
[----:B------:R-:W-:Y:S01]  /*5f430*/  IMAD.X R9, R9, 0x1, R0, P4 ;  /* 0x0000000109097824 */ /* 0x000fe200020e0600 */
        /* <DEDUP_REMOVED lines=10> */
[-C--:B------:R-:W-:Y:S02]  /*5f4e0*/  IADD3 R6, P1, R6, R242.reuse, RZ ;  /* 0x000000f206067210 */ /* 0x080fe40007f3e0ff */
[----:B------:R1:W-:Y:S03]  /*5f4f0*/  LDGSTS.E [R44+0x7800], [R46.64], P2 ;  /* 0x078000002e2c7fae */ /* 0x0003e60009121844 */
[----:B------:R-:W-:Y:S01]  /*5f500*/  IMAD.X R7, R7, 0x1, R0, P1 ;  /* 0x0000000107077824 */ /* 0x000fe200008e0600 */
[----:B------:R-:W-:Y:S01]  /*5f510*/  STL [R1+0x1e14], R6 ;  /* 0x001e140601007387 */ /* 0x000fe20000100800 */
[----:B------:R-:W-:Y:S01]  /*5f520*/  IADD3 R4, P3, R4, R242, RZ ;  /* 0x000000f204047210 */ /* 0x000fe20007f7e0ff */
[----:B-1----:R-:W-:-:S02]  /*5f530*/  IMAD.MOV.U32 R46, RZ, RZ, R6 ;  /* 0x000000ffff2e7224 */ /* 0x002fc400078e0006 */
[----:B------:R-:W-:Y:S01]  /*5f540*/  IMAD.MOV.U32 R47, RZ, RZ, R7 ;  /* 0x000000ffff2f7224 */ /* 0x000fe200078e0007 */
[----:B------:R-:W-:Y:S01]  /*5f550*/  IADD3.X R5, R5, R0, RZ, P3, !PT ;  /* 0x0000000005057210 */ /* 0x000fe20001ffe4ff */
[----:B------:R1:W-:Y:S01]  /*5f560*/  STL [R1+0x1e08], R7 ;  /* 0x001e080701007387 */ /* 0x0003e20000100800 */
[----:B------:R-:W-:Y:S03]  /*5f570*/  STL [R1+0x1e0c], R4 ;  /* 0x001e0c0401007387 */ /* 0x000fe60000100800 */
[----:B------:R1:W-:Y:S04]  /*5f580*/  LDGSTS.E [R44+0x7a00], [R46.64], P2 ;  /* 0x07a000002e2c7fae */ /* 0x0003e80009121844 */
[----:B------:R1:W-:Y:S04]  /*5f590*/  STL [R1+0x1e00], R5 ;  /* 0x001e000501007387 */ /* 0x0003e80000100800 */
[----:B-1----:R-:W2:Y:S01]  /*5f5a0*/  LDL.LU R7, [R1+0x1d98] ;  /* 0x001d980001077983 */ /* 0x002ea20000300800 */
[----:B------:R-:W2:Y:S01]  /*5f5b0*/  LDL.LU R6, [R1+0x1da4] ;  /* 0x001da40001067983 */ /* 0x000ea20000300800 */
[----:B------:R-:W-:Y:S01]  /*5f5c0*/  MOV R47, R5 ;  /* 0x00000005002f7202 */ /* 0x000fe20000000f00 */
[----:B------:R-:W-:Y:S01]  /*5f5d0*/  IMAD.MOV.U32 R46, RZ, RZ, R4 ;  /* 0x000000ffff2e7224 */ /* 0x000fe200078e0004 */
[----:B------:R-:W2:Y:S01]  /*5f5e0*/  LDL.LU R5, [R1+0x2070] ;  /* 0x0020700001057983 */ /* 0x000ea20000300800 */
[----:B------:R-:W2:Y:S01]  /*5f5f0*/  LDL.LU R4, [R1+0x207c] ;  /* 0x00207c0001047983 */ /* 0x000ea20000300800 */
[----:B------:R-:W-:-:S02]  /*5f600*/  ISETP.GT.AND P1, PT, R3, 0x13, PT ;  /* 0x000000130300780c */ /* 0x000fc40003f24270 */
[----:B------:R1:W-:Y:S02]  /*5f610*/  LDGSTS.E [R44+0x7c00], [R46.64], P2 ;  /* 0x07c000002e2c7fae */ /* 0x0003e40009121844 */
[----:B------:R-:W-:-:S04]  /*5f620*/  SEL R45, RZ, 0x4, !P1 ;  /* 0x00000004ff2d7807 */ /* 0x000fc80004800000 */
[----:B------:R-:W-:Y:S02]  /*5f630*/  SEL R45, R45, RZ, !P0 ;  /* 0x000000ff2d2d7207 */ /* 0x000fe40004000000 */
[----:B------:R-:W-:-:S05]  /*5f640*/  IADD3 R14, P3, R14, R242, RZ ;  /* 0x000000f20e0e7210 */ /* 0x000fca0007f7e0ff */
[----:B------:R-:W-:Y:S01]  /*5f650*/  IMAD.X R15, R15, 0x1, R0, P3 ;  /* 0x000000010f0f7824 */ /* 0x000fe200018e0600 */
[----:B------:R-:W-:Y:S01]  /*5f660*/  STL [R1+0x1e04], R14 ;  /* 0x001e040e01007387 */ /* 0x000fe20000100800 */
[----:B-1----:R-:W-:Y:S01]  /*5f670*/  IMAD.MOV.U32 R46, RZ, RZ, R14 ;  /* 0x000000ffff2e7224 */ /* 0x002fe200078e000e */
[----:B------:R-:W-:Y:S02]  /*5f680*/  IADD3 R12, P4, R12, R242, RZ ;  /* 0x000000f20c0c7210 */ /* 0x000fe40007f9e0ff */
[----:B------:R-:W-:Y:S02]  /*5f690*/  MOV R47, R15 ;  /* 0x0000000f002f7202 */ /* 0x000fe40000000f00 */
[----:B------:R-:W-:Y:S01]  /*5f6a0*/  ISETP.NE.U32.AND P1, PT, R45, RZ, PT ;  /* 0x000000ff2d00720c */ /* 0x000fe20003f25070 */
        /* <DEDUP_REMOVED lines=12> */
[-C--:B----4-:R-:W-:Y:S02]  /*5f770*/  IADD3 R10, P2, R10, R242.reuse, RZ ;  /* 0x000000f20a0a7210 */ /* 0x090fe40007f5e0ff */
[----:B---3--:R-:W-:-:S03]  /*5f780*/  IADD3 R8, P3, R8, R242, RZ ;  /* 0x000000f208087210 */ /* 0x008fc60007f7e0ff */
[----:B------:R-:W-:Y:S01]  /*5f790*/  IMAD.X R11, R11, 0x1, R0, P2 ;  /* 0x000000010b0b7824 */ /* 0x000fe200010e0600 */
[----:B------:R-:W-:Y:S01]  /*5f7a0*/  STL [R1+0x1db4], R10 ;  /* 0x001db40a01007387 */ /* 0x000fe20000100800 */
[----:B--2---:R-:W-:Y:S01]  /*5f7b0*/  IADD3.X R9, R9, R0, RZ, P3, !PT ;  /* 0x0000000009097210 */ /* 0x004fe20001ffe4ff */
[----:B-1----:R-:W-:Y:S02]  /*5f7c0*/  IMAD.MOV.U32 R46, RZ, RZ, R10 ;  /* 0x000000ffff2e7224 */ /* 0x002fe400078e000a */
[----:B------:R-:W-:Y:S01]  /*5f7d0*/  IMAD.MOV.U32 R47, RZ, RZ, R11 ;  /* 0x000000ffff2f7224 */ /* 0x000fe200078e000b */
[----:B------:R1:W-:Y:S01]  /*5f7e0*/  STL [R1+0x1da8], R11 ;  /* 0x001da80b01007387 */ /* 0x0003e20000100800 */
[----:B------:R-:W-:Y:S02]  /*5f7f0*/  STL [R1+0x1dac], R8 ;  /* 0x001dac0801007387 */ /* 0x000fe40000100800 */
[----:B------:R2:W-:Y:S01]  /*5f800*/  STL [R1+0x1da0], R9 ;  /* 0x001da00901007387 */ /* 0x0005e20000100800 */
[----:B------:R3:W-:Y:S04]  /*5f810*/  LDGSTS.E [R44+0x9a00], [R46.64], P1 ;  /* 0x09a000002e2c7fae */ /* 0x0007e80008921844 */
[----:B-1----:R-:W4:Y:S01]  /*5f820*/  LDL.LU R11, [R1+0x1d38] ;  /* 0x001d3800010b7983 */ /* 0x002f220000300800 */
[----:B------:R-:W4:Y:S01]  /*5f830*/  LDL.LU R10, [R1+0x1d44] ;  /* 0x001d4400010a7983 */ /* 0x000f220000300800 */
[----:B---3--:R-:W-:Y:S01]  /*5f840*/  MOV R47, R9 ;  /* 0x00000009002f7202 */ /* 0x008fe20000000f00 */
[----:B------:R-:W-:Y:S01]  /*5f850*/  IMAD.MOV.U32 R46, RZ, RZ, R8 ;  /* 0x000000ffff2e7224 */ /* 0x000fe200078e0008 */
[----:B--2---:R-:W2:Y:S01]  /*5f860*/  LDL.LU R9, [R1+0x2050] ;  /* 0x0020500001097983 */ /* 0x004ea20000300800 */
[----:B------:R-:W3:Y:S03]  /*5f870*/  LDL.LU R8, [R1+0x205c] ;  /* 0x00205c0001087983 */ /* 0x000ee60000300800 */
[----:B------:R1:W-:Y:S01]  /*5f880*/  LDGSTS.E [R44+0x9c00], [R46.64], P1 ;  /* 0x09c000002e2c7fae */ /* 0x0003e20008921844 */
[----:B------:R-:W-:-:S02]  /*5f890*/  IADD3 R6, P3, R6, R242, RZ ;  /* 0x000000f206067210 */ /* 0x000fc40007f7e0ff */
[----:B------:R-:W-:-:S03]  /*5f8a0*/  IADD3 R4, P4, R4, R242, RZ ;  /* 0x000000f204047210 */ /* 0x000fc60007f9e0ff */
[--C-:B------:R-:W-:Y:S01]  /*5f8b0*/  IMAD.X R7, R7, 0x1, R0.reuse, P3 ;  /* 0x0000000107077824 */ /* 0x100fe200018e0600 */
[----:B------:R-:W-:Y:S01]  /*5f8c0*/  STL [R1+0x1da4], R6 ;  /* 0x001da40601007387 */ /* 0x000fe20000100800 */
[----:B------:R-:W-:Y:S02]  /*5f8d0*/  IMAD.X R5, R5, 0x1, R0, P4 ;  /* 0x0000000105057824 */ /* 0x000fe400020e0600 */
[----:B-1----:R-:W-:Y:S01]  /*5f8e0*/  IMAD.MOV.U32 R46, RZ, RZ, R6 ;  /* 0x000000ffff2e7224 */ /* 0x002fe200078e0006 */
[----:B------:R-:W-:Y:S01]  /*5f8f0*/  MOV R47, R7 ;  /* 0x00000007002f7202 */ /* 0x000fe20000000f00 */
        /* <DEDUP_REMOVED lines=9> */
[----:B------:R-:W2:Y:S01]  /*5f990*/  LDL.LU R4, [R1+0x1cec] ;  /* 0x001cec0001047983 */ /* 0x000ea20000300800 */
[----:B------:R-:W-:-:S04]  /*5f9a0*/  ISETP.GT.AND P2, PT, R3, 0x17, PT ;  /* 0x000000170300780c */ /* 0x000fc80003f44270 */
[----:B------:R-:W-:-:S04]  /*5f9b0*/  SEL R45, RZ, 0x4, !P2 ;  /* 0x00000004ff2d7807 */ /* 0x000fc80005000000 */
[----:B------:R-:W-:-:S04]  /*5f9c0*/  SEL R45, R45, RZ, !P0 ;  /* 0x000000ff2d2d7207 */ /* 0x000fc80004000000 */
[----:B------:R-:W-:Y:S02]  /*5f9d0*/  ISETP.NE.U32.AND P2, PT, R45, RZ, PT ;  /* 0x000000ff2d00720c */ /* 0x000fe40003f45070 */
[----:B------:R-:W-:-:S11]  /*5f9e0*/  IADD3 R14, P1, R14, R242, RZ ;  /* 0x000000f20e0e7210 */ /* 0x000fd60007f3e0ff */
[----:B------:R1:W-:Y:S01]  /*5f9f0*/  LDGSTS.E [R44+0xb800], [R46.64], P2 ;  /* 0x0b8000002e2c7fae */ /* 0x0003e20009121844 */
[----:B------:R-:W-:Y:S01]  /*5fa00*/  IADD3 R12, P3, R12, R242, RZ ;  /* 0x000000f20c0c7210 */ /* 0x000fe20007f7e0ff */
[----:B------:R-:W-:Y:S02]  /*5fa10*/  IMAD.X R15, R15, 0x1, R0, P1 ;  /* 0x000000010f0f7824 */ /* 0x000fe400008e0600 */
[----:B------:R-:W-:Y:S01]  /*5fa20*/  STL [R1+0x1d54], R14 ;  /* 0x001d540e01007387 */ /* 0x000fe20000100800 */
[----:B------:R-:W-:-:S03]  /*5fa30*/  IADD3.X R13, R13, R0, RZ, P3, !PT ;  /* 0x000000000d0d7210 */ /* 0x000fc60001ffe4ff */
[----:B------:R1:W-:Y:S02]  /*5fa40*/  STL [R1+0x1d48], R15 ;  /* 0x001d480f01007387 */ /* 0x0003e40000100800 */
[----:B-1----:R-:W-:Y:S02]  /*5fa50*/  IMAD.MOV.U32 R46, RZ, RZ, R14 ;  /* 0x000000ffff2e7224 */ /* 0x002fe400078e000e */
[----:B------:R-:W-:Y:S01]  /*5fa60*/  IMAD.MOV.U32 R47, RZ, RZ, R15 ;  /* 0x000000ffff2f7224 */ /* 0x000fe200078e000f */
[----:B------:R-:W-:Y:S04]  /*5fa70*/  STL [R1+0x1d4c], R12 ;  /* 0x001d4c0c01007387 */ /* 0x000fe80000100800 */
[----:B------:R1:W-:Y:S04]  /*5fa80*/  STL [R1+0x1d40], R13 ;  /* 0x001d400d01007387 */ /* 0x0003e80000100800 */
[----:B------:R1:W-:Y:S04]  /*5fa90*/  LDGSTS.E [R44+0xba00], [R46.64], P2 ;  /* 0x0ba000002e2c7fae */ /* 0x0003e80009121844 */
[----:B------:R-:W2:Y:S01]  /*5faa0*/  LDL.LU R15, [R1+0x1cd8] ;  /* 0x001cd800010f7983 */ /* 0x000ea20000300800 */
[----:B------:R-:W2:Y:S01]  /*5fab0*/  LDL.LU R14, [R1+0x1ce4] ;  /* 0x001ce400010e7983 */ /* 0x000ea20000300800 */
[----:B-1----:R-:W-:Y:S01]  /*5fac0*/  MOV R47, R13 ;  /* 0x0000000d002f7202 */ /* 0x002fe20000000f00 */
[----:B------:R-:W-:Y:S01]  /*5fad0*/  IMAD.MOV.U32 R46, RZ, RZ, R12 ;  /* 0x000000ffff2e7224 */ /* 0x000fe200078e000c */
[----:B------:R-:W2:Y:S01]  /*5fae0*/  LDL.LU R13, [R1+0x1f70] ;  /* 0x001f7000010d7983 */ /* 0x000ea20000300800 */
[----:B------:R-:W2:Y:S03]  /*5faf0*/  LDL.LU R12, [R1+0x1f78] ;  /* 0x001f7800010c7983 */ /* 0x000ea60000300800 */
[----:B------:R1:W-:Y:S01]  /*5fb00*/  LDGSTS.E [R44+0xbc00], [R46.64], P2 ;  /* 0x0bc000002e2c7fae */ /* 0x0003e20009121844 */
[----:B------:R-:W-:-:S04]  /*5fb10*/  ISETP.GT.AND P1, PT, R3, 0x1b, PT ;  /* 0x0000001b0300780c */ /* 0x000fc80003f24270 */
[----:B------:R-:W-:-:S04]  /*5fb20*/  SEL R45, RZ, 0x4, !P1 ;  /* 0x00000004ff2d7807 */ /* 0x000fc80004800000 */
[----:B------:R-:W-:-:S04]  /*5fb30*/  SEL R45, R45, RZ, !P0 ;  /* 0x000000ff2d2d7207 */ /* 0x000fc80004000000 */
[----:B------:R-:W-:Y:S02]  /*5fb40*/  ISETP.NE.U32.AND P1, PT, R45, RZ, PT ;  /* 0x000000ff2d00720c */ /* 0x000fe40003f25070 */
[----:B----4-:R-:W-:-:S05]  /*5fb50*/  IADD3 R10, P3, R10, R242, RZ ;  /* 0x000000f20a0a7210 */ /* 0x010fca0007f7e0ff */
[----:B------:R-:W-:Y:S01]  /*5fb60*/  IMAD.X R11, R11, 0x1, R0, P3 ;  /* 0x000000010b0b7824 */ /* 0x000fe200018e0600 */
[----:B---3--:R-:W-:Y:S01]  /*5fb70*/  IADD3 R8, P4, R8, R242, RZ ;  /* 0x000000f208087210 */ /* 0x008fe20007f9e0ff */
[----:B------:R-:W-:Y:S01]  /*5fb80*/  STL [R1+0x1d44], R10 ;  /* 0x001d440a01007387 */ /* 0x000fe20000100800 */
[----:B-1----:R-:W-:Y:S02]  /*5fb90*/  IMAD.MOV.U32 R46, RZ, RZ, R10 ;  /* 0x000000ffff2e7224 */ /* 0x002fe400078e000a */
[----:B------:R-:W-:Y:S01]  /*5fba0*/  MOV R47, R11 ;  /* 0x0000000b002f7202 */ /* 0x000fe20000000f00 */
        /* <DEDUP_REMOVED lines=10> */
[----:B------:R-:W3:Y:S03]  /*5fc50*/  LDL.LU R8, [R1+0x1a4c] ;  /* 0x001a4c0001087983 */ /* 0x000ee60000300800 */
[----:B------:R1:W-:Y:S01]  /*5fc60*/  LDGSTS.E [R44+0xd800], [R46.64], P1 ;  /* 0x0d8000002e2c7fae */ /* 0x0003e20008921844 */
[----:B------:R-:W-:-:S05]  /*5fc70*/  IADD3 R6, P2, R6, R242, RZ ;  /* 0x000000f206067210 */ /* 0x000fca0007f5e0ff */
        /* <DEDUP_REMOVED lines=57> */
[----:B------:R-:W-:-:S05]  /*60010*/  IADD3 R6, P3, R6, R242, RZ ;  /* 0x000000f206067210 */ /* 0x000fca0007f7e0ff */
[----:B------:R-:W-:Y:S01]  /*60020*/  IMAD.X R7, R7, 0x1, R0, P3 ;  /* 0x0000000107077824 */ /* 0x000fe200018e0600 */
[----:B------:R-:W-:Y:S01]  /*60030*/  IADD3 R4, P4, R4, R242, RZ ;  /* 0x000000f204047210 */ /* 0x000fe20007f9e0ff */
        /* <DEDUP_REMOVED lines=17> */
[----:B------:R-:W-:Y:S11]  /*60150*/  ISETP.NE.U32.AND P1, PT, R45, RZ, PT ;  /* 0x000000ff2d00720c */ /* 0x000ff60003f25070 */
[----:B------:R-:W-:Y:S02]  /*60160*/  @!UPT UIADD3 URZ, URZ, URZ, URZ ;  /* 0x0000003f3f3ff290 */ /* 0x000fe4000fffe03f */
[----:B------:R1:W-:Y:S01]  /*60170*/  LDGSTS.E [R44+0x11800], [R46.64], P1 ;  /* 0x118000002e2c7fae */ /* 0x0003e20008921844 */
[----:B------:R-:W-:-:S05]  /*60180*/  IADD3 R14, P2, R14, R242, RZ ;  /* 0x000000f20e0e7210 */ /* 0x000fca0007f5e0ff */
[----:B------:R-:W-:Y:S01]  /*60190*/  IMAD.X R15, R15, 0x1, R0, P2 ;  /* 0x000000010f0f7824 */ /* 0x000fe200010e0600 */
[----:B------:R-:W-:Y:S01]  /*601a0*/  IADD3 R12, P3, R12, R242, RZ ;  /* 0x000000f20c0c7210 */ /* 0x000fe20007f7e0ff */
[----:B------:R-:W-:Y:S03]  /*601b0*/  STL [R1+0x1a3c], R14 ;  /* 0x001a3c0e01007387 */ /* 0x000fe60000100800 */
[----:B------:R-:W-:Y:S01]  /*601c0*/  IADD3.X R13, R13, R0, RZ, P3, !PT ;  /* 0x000000000d0d7210 */ /* 0x000fe20001ffe4ff */
[----:B-1----:R-:W-:Y:S02]  /*601d0*/  IMAD.MOV.U32 R46, RZ, RZ, R14 ;  /* 0x000000ffff2e7224 */ /* 0x002fe400078e000e */
        /* <DEDUP_REMOVED lines=34> */
[-C--:B------:R-:W-:Y:S02]  /*60400*/  IADD3 R6, P1, R6, R242.reuse, RZ ;  /* 0x000000f206067210 */ /* 0x080fe40007f3e0ff */
[----:B------:R-:W-:-:S03]  /*60410*/  IADD3 R4, P3, R4, R242, RZ ;  /* 0x000000f204047210 */ /* 0x000fc60007f7e0ff */
[----:B------:R-:W-:Y:S01]  /*60420*/  IMAD.X R7, R7, 0x1, R0, P1 ;  /* 0x0000000107077824 */ /* 0x000fe200008e0600 */
[----:B------:R-:W-:Y:S01]  /*60430*/  STL [R1+0x1a24], R6 ;  /* 0x001a240601007387 */ /* 0x000fe20000100800 */
        /* <DEDUP_REMOVED lines=16> */
[----:B------:R-:W-:-:S04]  /*60540*/  SEL R45, R45, RZ, !P0 ;  /* 0x000000ff2d2d7207 */ /* 0x000fc80004000000 */
[----:B------:R-:W-:Y:S02]  /*60550*/  ISETP.NE.U32.AND P1, PT, R45, RZ, PT ;  /* 0x000000ff2d00720c */ /* 0x000fe40003f25070 */
        /* <DEDUP_REMOVED lines=59> */
[-C--:B------:R-:W-:Y:S02]  /*60910*/  IADD3 R14, P1, R14, R242.reuse, RZ ;  /* 0x000000f20e0e7210 */ /* 0x080fe40007f3e0ff */
[----:B------:R-:W-:-:S03]  /*60920*/  IADD3 R12, P3, R12, R242, RZ ;  /* 0x000000f20c0c7210 */ /* 0x000fc60007f7e0ff */
[----:B------:R-:W-:Y:S01]  /*60930*/  IMAD.X R15, R15, 0x1, R0, P1 ;  /* 0x000000010f0f7824 */ /* 0x000fe200008e0600 */
[----:B------:R-:W-:Y:S01]  /*60940*/  STL [R1+0x19c0], R14 ;  /* 0x0019c00e01007387 */ /* 0x000fe20000100800 */
[----:B------:R-:W-:-:S03]  /*60950*/  IADD3.X R13, R13, R0, RZ, P3, !PT ;  /* 0x000000000d0d7210 */ /* 0x000fc60001ffe4ff */
[----:B------:R1:W-:Y:S01]  /*60960*/  STL [R1+0x19bc], R15 ;  /* 0x0019bc0f01007387 */ /* 0x0003e20000100800 */
[----:B------:R-:W-:Y:S02]  /*60970*/  STL [R1+0x19c8], R12 ;  /* 0x0019c80c01007387 */ /* 0x000fe40000100800 */
[----:B-1----:R-:W-:Y:S02]  /*60980*/  IMAD.MOV.U32 R46, RZ, RZ, R14 ;  /* 0x000000ffff2e7224 */ /* 0x002fe400078e000e */
[----:B------:R-:W-:Y:S01]  /*60990*/  IMAD.MOV.U32 R47, RZ, RZ, R15 ;  /* 0x000000ffff2f7224 */ /* 0x000fe200078e000f */
        /* <DEDUP_REMOVED lines=49> */
[----:B------:R-:W-:-:S02]  /*60cb0*/  ISETP.GT.AND P2, PT, R3, 0x37, PT ;  /* 0x000000370300780c */ /* 0x000fc40003f44270 */
[----:B------:R-:W-:-:S05]  /*60cc0*/  IADD3 R14, P3, R14, R242, RZ ;  /* 0x000000f20e0e7210 */ /* 0x000fca0007f7e0ff */
[----:B------:R-:W-:Y:S02]  /*60cd0*/  IMAD.X R15, R15, 0x1, R0, P3 ;  /* 0x000000010f0f7824 */ /* 0x000fe400018e0600 */
[----:B-1----:R-:W-:Y:S01]  /*60ce0*/  IMAD.MOV.U32 R46, RZ, RZ, R14 ;  /* 0x000000ffff2e7224 */ /* 0x002fe200078e000e */
[-C--:B------:R-:W-:Y:S02]  /*60cf0*/  IADD3 R12, P4, R12, R242.reuse, RZ ;  /* 0x000000f20c0c7210 */ /* 0x080fe40007f9e0ff */
[----:B------:R-:W-:Y:S01]  /*60d00*/  MOV R47, R15 ;  /* 0x0000000f002f7202 */ /* 0x000fe20000000f00 */
[----:B------:R-:W-:Y:S02]  /*60d10*/  STL [R1+0x19f0], R14 ;  /* 0x0019f00e01007387 */ /* 0x000fe40000100800 */
[----:B------:R-:W-:Y:S02]  /*60d20*/  IMAD.X R13, R13, 0x1, R0, P4 ;  /* 0x000000010d0d7824 */ /* 0x000fe400020e0600 */
[----:B------:R1:W-:Y:S01]  /*60d30*/  STL [R1+0x19ec], R15 ;  /* 0x0019ec0f01007387 */ /* 0x0003e20000100800 */
[----:B------:R-:W-:Y:S03]  /*60d40*/  STL [R1+0x19f8], R12 ;  /* 0x0019f80c01007387 */ /* 0x000fe60000100800 */
[----:B------:R1:W-:Y:S04]  /*60d50*/  LDGSTS.E [R44+0x19e00], [R46.64], P1 ;  /* 0x19e000002e2c7fae */ /* 0x0003e80008921844 */
[----:B------:R1:W-:Y:S01]  /*60d60*/  STL [R1+0x19f4], R13 ;  /* 0x0019f40d01007387 */ /* 0x0003e20000100800 */
[----:B------:R-:W2:Y:S02]  /*60d70*/  LDL.LU R49, [R1+0x1970] ;  /* 0x0019700001317983 */ /* 0x000ea40000300800 */
[----:B------:R-:W2:Y:S01]  /*60d80*/  LDL.LU R48, [R1+0x197c] ;  /* 0x00197c0001307983 */ /* 0x000ea20000300800 */
[----:B------:R-:W-:Y:S01]  /*60d90*/  SEL R45, RZ, 0x4, !P2 ;  /* 0x00000004ff2d7807 */ /* 0x000fe20005000000 */
[----:B-1----:R-:W2:Y:S03]  /*60da0*/  LDL.LU R15, [R1+0x1968] ;  /* 0x00196800010f7983 */ /* 0x002ea60000300800 */
[----:B------:R-:W-:Y:S01]  /*60db0*/  SEL R45, R45, RZ, !P0 ;  /* 0x000000ff2d2d7207 */ /* 0x000fe20004000000 */
[----:B------:R-:W2:Y:S02]  /*60dc0*/  LDL.LU R14, [R1+0x1974] ;  /* 0x00197400010e7983 */ /* 0x000ea40000300800 */
[----:B------:R-:W-:Y:S01]  /*60dd0*/  IMAD.MOV.U32 R47, RZ, RZ, R13 ;  /* 0x000000ffff2f7224 */ /* 0x000fe200078e000d */
[----:B------:R-:W-:Y:S01]  /*60de0*/  ISETP.NE.U32.AND P2, PT, R45, RZ, PT ;  /* 0x000000ff2d00720c */ /* 0x000fe20003f45070 */
[----:B------:R-:W-:Y:S11]  /*60df0*/  IMAD.MOV.U32 R46, RZ, RZ, R12 ;  /* 0x000000ffff2e7224 */ /* 0x000ff600078e000c */
[----:B------:R-:W-:Y:S01]  /*60e00*/  @!UPT UIADD3 URZ, URZ, URZ, URZ ;  /* 0x0000003f3f3ff290 */ /* 0x000fe2000fffe03f */
[----:B------:R1:W-:Y:S01]  /*60e10*/  LDGSTS.E [R44+0x1b800], [R46.64], P2 ;  /* 0x1b8000002e2c7fae */ /* 0x0003e20009121844 */
[-C--:B----4-:R-:W-:Y:S02]  /*60e20*/  IADD3 R10, P1, R10, R242.reuse, RZ ;  /* 0x000000f20a0a7210 */ /* 0x090fe40007f3e0ff */
[----:B---3--:R-:W-:-:S03]  /*60e30*/  IADD3 R8, P3, R8, R242, RZ ;  /* 0x000000f208087210 */ /* 0x008fc60007f7e0ff */
[----:B------:R-:W-:Y:S01]  /*60e40*/  IMAD.X R11, R11, 0x1, R0, P1 ;  /* 0x000000010b0b7824 */ /* 0x000fe200008e0600 */
[----:B------:R-:W-:Y:S01]  /*60e50*/  STL [R1+0x19fc], R10 ;  /* 0x0019fc0a01007387 */ /* 0x000fe20000100800 */
[----:B--2---:R-:W-:-:S03]  /*60e60*/  IADD3.X R9, R9, R0, RZ, P3, !PT ;  /* 0x0000000009097210 */ /* 0x004fc60001ffe4ff */
[----:B------:R2:W-:Y:S01]  /*60e70*/  STL [R1+0x1988], R11 ;  /* 0x0019880b01007387 */ /* 0x0005e20000100800 */
[----:B------:R-:W-:Y:S03]  /*60e80*/  STL [R1+0x198c], R8 ;  /* 0x00198c0801007387 */ /* 0x000fe60000100800 */
[----:B------:R3:W-:Y:S01]  /*60e90*/  STL [R1+0x1980], R9 ;  /* 0x0019800901007387 */ /* 0x0007e20000100800 */
[----:B------:R-:W4:Y:S03]  /*60ea0*/  LDL.LU R13, [R1+0x1960] ;  /* 0x00196000010d7983 */ /* 0x000f260000300800 */
[----:B------:R-:W4:Y:S01]  /*60eb0*/  LDL.LU R12, [R1+0x196c] ;  /* 0x00196c00010c7983 */ /* 0x000f220000300800 */
[----:B-1----:R-:W-:Y:S02]  /*60ec0*/  IMAD.MOV.U32 R46, RZ, RZ, R10 ;  /* 0x000000ffff2e7224 */ /* 0x002fe400078e000a */
[----:B------:R-:W-:-:S02]  /*60ed0*/  IMAD.MOV.U32 R47, RZ, RZ, R11 ;  /* 0x000000ffff2f7224 */ /* 0x000fc400078e000b */
[----:B--2---:R-:W2:Y:S01]  /*60ee0*/  LDL.LU R11, [R1+0x1a08] ;  /* 0x001a0800010b7983 */ /* 0x004ea20000300800 */
[----:B------:R-:W2:Y:S03]  /*60ef0*/  LDL.LU R10, [R1+0x1a0c] ;  /* 0x001a0c00010a7983 */ /* 0x000ea60000300800 */
[----:B------:R1:W-:Y:S02]  /*60f00*/  LDGSTS.E [R44+0x1ba00], [R46.64], P2 ;  /* 0x1ba000002e2c7fae */ /* 0x0003e40009121844 */
[----:B-1----:R-:W-:Y:S01]  /*60f10*/  MOV R47, R9 ;  /* 0x00000009002f7202 */ /* 0x002fe20000000f00 */
[----:B------:R-:W-:Y:S01]  /*60f20*/  IMAD.MOV.U32 R46, RZ, RZ, R8 ;  /* 0x000000ffff2e7224 */ /* 0x000fe200078e0008 */
[----:B---3--:R-:W3:Y:S01]  /*60f30*/  LDL.LU R9, [R1+0x1958] ;  /* 0x0019580001097983 */ /* 0x008ee20000300800 */
[----:B------:R-:W3:Y:S01]  /*60f40*/  LDL.LU R8, [R1+0x1964] ;  /* 0x0019640001087983 */ /* 0x000ee20000300800 */
[----:B------:R-:W-:-:S02]  /*60f50*/  IADD3 R6, P3, R6, R242, RZ ;  /* 0x000000f206067210 */ /* 0x000fc40007f7e0ff */
[----:B------:R1:W-:Y:S03]  /*60f60*/  LDGSTS.E [R44+0x1bc00], [R46.64], P2 ;  /* 0x1bc000002e2c7fae */ /* 0x0003e60009121844 */
[----:B------:R-:W-:Y:S01]  /*60f70*/  IMAD.X R7, R7, 0x1, R0, P3 ;  /* 0x0000000107077824 */ /* 0x000fe200018e0600 */
[----:B------:R-:W-:Y:S01]  /*60f80*/  IADD3 R4, P4, R4, R242, RZ ;  /* 0x000000f204047210 */ /* 0x000fe20007f9e0ff */
[----:B------:R-:W-:Y:S01]  /*60f90*/  STL [R1+0x1984], R6 ;  /* 0x0019840601007387 */ /* 0x000fe20000100800 */
[----:B-1----:R-:W-:Y:S02]  /*60fa0*/  IMAD.MOV.U32 R46, RZ, RZ, R6 ;  /* 0x000000ffff2e7224 */ /* 0x002fe400078e0006 */
[----:B------:R-:W-:Y:S01]  /*60fb0*/  MOV R47, R7 ;  /* 0x00000007002f7202 */ /* 0x000fe20000000f00 */
[----:B------:R-:W-:Y:S01]  /*60fc0*/  IMAD.X R5, R5, 0x1, R0, P4 ;  /* 0x0000000105057824 */ /* 0x000fe200020e0600 */
[----:B------:R-:W-:Y:S01]  /*60fd0*/  STL [R1+0x1978], R7 ;  /* 0x0019780701007387 */ /* 0x000fe20000100800 */
[----:B------:R-:W-:Y:S03]  /*60fe0*/  STL [R1+0x1a04], R4 ;  /* 0x001a040401007387 */ /* 0x000fe60000100800 */
[----:B------:R1:W-:Y:S04]  /*60ff0*/  LDGSTS.E [R44+0x1be00], [R46.64], P2 ;  /* 0x1be000002e2c7fae */ /* 0x0003e80009121844 */
[----:B------:R1:W-:Y:S02]  /*61000*/  STL [R1+0x1a00], R5 ;  /* 0x001a000501007387 */ /* 0x0003e40000100800 */
[----:B-1----:R-:W-:-:S02]  /*61010*/  IMAD.MOV.U32 R47, RZ, RZ, R5 ;  /* 0x000000ffff2f7224 */ /* 0x002fc400078e0005 */
[----:B------:R-:W-:Y:S01]  /*61020*/  IMAD.MOV.U32 R46, RZ, RZ, R4 ;  /* 0x000000ffff2e7224 */ /* 0x000fe200078e0004 */
[----:B------:R-:W3:Y:S01]  /*61030*/  LDL.LU R5, [R1+0x1950] ;  /* 0x0019500001057983 */ /* 0x000ee20000300800 */
[----:B------:R-:W3:Y:S02]  /*61040*/  LDL.LU R4, [R1+0x195c] ;  /* 0x00195c0001047983 */ /* 0x000ee40000300800 */
[----:B------:R-:W3:Y:S02]  /*61050*/  LDL.LU R7, [R1+0x194c] ;  /* 0x00194c0001077983 */ /* 0x000ee40000300800 */
[----:B------:R-:W3:Y:S01]  /*61060*/  LDL.LU R6, [R1+0x1954] ;  /* 0x0019540001067983 */ /* 0x000ee20000300800 */
[----:B------:R-:W-:-:S04]  /*61070*/  ISETP.GT.AND P1, PT, R3, 0x3b, PT ;  /* 0x0000003b0300780c */ /* 0x000fc80003f24270 */
[----:B------:R-:W-:-:S04]  /*61080*/  SEL R45, RZ, 0x4, !P1 ;  /* 0x00000004ff2d7807 */ /* 0x000fc80004800000 */
[----:B------:R-:W-:-:S04]  /*61090*/  SEL R45, R45, RZ, !P0 ;  /* 0x000000ff2d2d7207 */ /* 0x000fc80004000000 */
[----:B------:R-:W-:Y:S02]  /*610a0*/  ISETP.NE.U32.AND P1, PT, R45, RZ, PT ;  /* 0x000000ff2d00720c */ /* 0x000fe40003f25070 */
[----:B------:R-:W-:-:S05]  /*610b0*/  IADD3 R48, P2, R48, R242, RZ ;  /* 0x000000f230307210 */ /* 0x000fca0007f5e0ff */
[----:B------:R-:W-:Y:S01]  /*610c0*/  IMAD.X R49, R49, 0x1, R0, P2 ;  /* 0x0000000131317824 */ /* 0x000fe200010e0600 */
[----:B------:R-:W-:-:S05]  /*610d0*/  IADD3 R14, P3, R14, R242, RZ ;  /* 0x000000f20e0e7210 */ /* 0x000fca0007f7e0ff */
[----:B------:R1:W-:Y:S01]  /*610e0*/  LDGSTS.E [R44+0x1d800], [R46.64], P1 ;  /* 0x1d8000002e2c7fae */ /* 0x0003e20008921844 */
[----:B------:R-:W-:Y:S01]  /*610f0*/  IADD3.X R15, R15, R0, RZ, P3, !PT ;  /* 0x000000000f0f7210 */ /* 0x000fe20001ffe4ff */
[----:B-1----:R-:W-:Y:S02]  /*61100*/  IMAD.MOV.U32 R46, RZ, RZ, R48 ;  /* 0x000000ffff2e7224 */ /* 0x002fe400078e0030 */
[----:B------:R-:W-:-:S05]  /*61110*/  IMAD.MOV.U32 R47, RZ, RZ, R49 ;  /* 0x000000ffff2f7224 */ /* 0x000fca00078e0031 */
[----:B------:R1:W-:Y:S02]  /*61120*/  LDGSTS.E [R44+0x1da00], [R46.64], P1 ;  /* 0x1da000002e2c7fae */ /* 0x0003e40008921844 */
[----:B-1----:R-:W-:Y:S01]  /*61130*/  IMAD.MOV.U32 R46, RZ, RZ, R14 ;  /* 0x000000ffff2e7224 */ /* 0x002fe200078e000e */
[----:B------:R-:W-:-:S05]  /*61140*/  MOV R47, R15 ;  /* 0x0000000f002f7202 */ /* 0x000fca0000000f00 */
[----:B------:R1:W-:Y:S04]  /*61150*/  LDGSTS.E [R44+0x1dc00], [R46.64], P1 ;  /* 0x1dc000002e2c7fae */ /* 0x0003e80008921844 */
[----:B------:R-:W-:Y:S01]  /*61160*/  STL [R1+0x197c], R48 ;  /* 0x00197c3001007387 */ /* 0x000fe20000100800 */
[----:B------:R-:W-:Y:S02]  /*61170*/  STL [R1+0x1970], R49 ;  /* 0x0019703101007387 */ /* 0x000fe40000100800 */
[----:B------:R-:W-:Y:S02]  /*61180*/  STL [R1+0x1974], R14 ;  /* 0x0019740e01007387 */ /* 0x000fe40000100800 */
[----:B------:R1:W-:Y:S01]  /*61190*/  STL [R1+0x1968], R15 ;  /* 0x0019680f01007387 */ /* 0x0003e20000100800 */
[----:B------:R-:W-:-:S04]  /*611a0*/  ISETP.GT.AND P2, PT, R3, 0x3f, PT ;  /* 0x0000003f0300780c */ /* 0x000fc80003f44270 */
[----:B------:R-:W-:-:S04]  /*611b0*/  SEL R45, RZ, 0x4, !P2 ;  /* 0x00000004ff2d7807 */ /* 0x000fc80005000000 */
[----:B------:R-:W-:-:S04]  /*611c0*/  SEL R45, R45, RZ, !P0 ;  /* 0x000000ff2d2d7207 */ /* 0x000fc80004000000 */
[----:B------:R-:W-:Y:S02]  /*611d0*/  ISETP.NE.U32.AND P2, PT, R45, RZ, PT ;  /* 0x000000ff2d00720c */ /* 0x000fe40003f45070 */
[----:B----4-:R-:W-:-:S05]  /*611e0*/  IADD3 R12, P3, R12, R242, RZ ;  /* 0x000000f20c0c7210 */ /* 0x010fca0007f7e0ff */
[----:B------:R-:W-:Y:S02]  /*611f0*/  IMAD.X R13, R13, 0x1, R0, P3 ;  /* 0x000000010d0d7824 */ /* 0x000fe400018e0600 */
[----:B-1----:R-:W-:Y:S02]  /*61200*/  IMAD.MOV.U32 R46, RZ, RZ, R12 ;  /* 0x000000ffff2e7224 */ /* 0x002fe400078e000c */
[----:B------:R-:W-:-:S05]  /*61210*/  IMAD.MOV.U32 R47, RZ, RZ, R13 ;  /* 0x000000ffff2f7224 */ /* 0x000fca00078e000d */
[----:B------:R1:W-:Y:S01]  /*61220*/  LDGSTS.E [R44+0x1de00], [R46.64], P1 ;  /* 0x1de000002e2c7fae */ /* 0x0003e20008921844 */
[----:B--2---:R-:W-:-:S03]  /*61230*/  IADD3 R10, P1, R10, R242, RZ ;  /* 0x000000f20a0a7210 */ /* 0x004fc60007f3e0ff */
[----:B------:R-:W-:Y:S01]  /*61240*/  STL [R1+0x196c], R12 ;  /* 0x00196c0c01007387 */ /* 0x000fe20000100800 */
[----:B------:R-:W-:-:S03]  /*61250*/  IADD3.X R11, R11, R0, RZ, P1, !PT ;  /* 0x000000000b0b7210 */ /* 0x000fc60000ffe4ff */
[----:B------:R2:W-:Y:S01]  /*61260*/  STL [R1+0x1960], R13 ;  /* 0x0019600d01007387 */ /* 0x0005e20000100800 */
[----:B---3--:R-:W-:-:S03]  /*61270*/  IADD3 R8, P3, R8, R242, RZ ;  /* 0x000000f208087210 */ /* 0x008fc60007f7e0ff */
[----:B------:R-:W-:Y:S01]  /*61280*/  STL [R1+0x1a0c], R10 ;  /* 0x001a0c0a01007387 */ /* 0x000fe20000100800 */
[----:B------:R3:W-:Y:S03]  /*61290*/  STL [R1+0x1a08], R11 ;  /* 0x001a080b01007387 */ /* 0x0007e60000100800 */
[----:B------:R-:W-:Y:S01]  /*612a0*/  STL [R1+0x1964], R8 ;  /* 0x0019640801007387 */ /* 0x000fe20000100800 */
[----:B------:R-:W-:Y:S02]  /*612b0*/  IMAD.X R9, R9, 0x1, R0, P3 ;  /* 0x0000000109097824 */ /* 0x000fe400018e0600 */
[----:B------:R-:W4:Y:S03]  /*612c0*/  LDL.LU.64 R14, [R1+0x1938] ;  /* 0x00193800010e7983 */ /* 0x000f260000300a00 */
[----:B------:R3:W-:Y:S01]  /*612d0*/  STL [R1+0x1958], R9 ;  /* 0x0019580901007387 */ /* 0x0007e20000100800 */
[----:B------:R-:W4:Y:S02]  /*612e0*/  LDL.LU.64 R48, [R1+0x1918] ;  /* 0x0019180001307983 */ /* 0x000f240000300a00 */
[----:B--2---:R-:W2:Y:S02]  /*612f0*/  LDL.LU.64 R12, [R1+0x18f8] ;  /* 0x0018f800010c7983 */ /* 0x004ea40000300a00 */
[----:B-1----:R-:W-:-:S02]  /*61300*/  IMAD.MOV.U32 R46, RZ, RZ, R10 ;  /* 0x000000ffff2e7224 */ /* 0x002fc400078e000a */
[----:B------:R-:W-:Y:S02]  /*61310*/  IMAD.MOV.U32 R47, RZ, RZ, R11 ;  /* 0x000000ffff2f7224 */ /* 0x000fe400078e000b */
[----:B---3--:R-:W3:Y:S01]  /*61320*/  LDL.LU.64 R10, [R1+0x18d8] ;  /* 0x0018d800010a7983 */ /* 0x008ee20000300a00 */
[----:B------:R-:W2:Y:S03]  /*61330*/  LDL.LU.64 R54, [R1+0x18b8] ;  /* 0x0018b80001367983 */ /* 0x000ea60000300a00 */
[----:B------:R1:W-:Y:S01]  /*61340*/  LDGSTS.E [R44+0x1f800], [R46.64], P2 ;  /* 0x1f8000002e2c7fae */ /* 0x0003e20009121844 */
[-C--:B------:R-:W-:Y:S02]  /*61350*/  IADD3 R4, P1, R4, R242.reuse, RZ ;  /* 0x000000f204047210 */ /* 0x080fe40007f3e0ff */
[----:B------:R-:W-:-:S03]  /*61360*/  IADD3 R6, P3, R6, R242, RZ ;  /* 0x000000f206067210 */ /* 0x000fc60007f7e0ff */
[--C-:B------:R-:W-:Y:S01]  /*61370*/  IMAD.X R5, R5, 0x1, R0.reuse, P1 ;  /* 0x0000000105057824 */ /* 0x100fe200008e0600 */
[----:B------:R-:W-:Y:S01]  /*61380*/  STL [R1+0x195c], R4 ;  /* 0x00195c0401007387 */ /* 0x000fe20000100800 */
[----:B-1----:R-:W-:Y:S01]  /*61390*/  MOV R46, R8 ;  /* 0x00000008002e7202 */ /* 0x002fe20000000f00 */
[----:B------:R-:W-:Y:S02]  /*613a0*/  IMAD.MOV.U32 R47, RZ, RZ, R9 ;  /* 0x000000ffff2f7224 */ /* 0x000fe400078e0009 */
[----:B------:R-:W-:Y:S01]  /*613b0*/  STL [R1+0x1954], R6 ;  /* 0x0019540601007387 */ /* 0x000fe20000100800 */
[----:B------:R-:W-:-:S03]  /*613c0*/  IMAD.X R7, R7, 0x1, R0, P3 ;  /* 0x0000000107077824 */ /* 0x000fc600018e0600 */
[----:B------:R1:W-:Y:S01]  /*613d0*/  STL [R1+0x1950], R5 ;  /* 0x0019500501007387 */ /* 0x0003e20000100800 */
[----:B------:R-:W3:Y:S03]  /*613e0*/  LDL.LU.64 R8, [R1+0x1898] ;  /* 0x0018980001087983 */ /* 0x000ee60000300a00 */
[----:B------:R1:W-:Y:S04]  /*613f0*/  LDGSTS.E [R44+0x1fa00], [R46.64], P2 ;  /* 0x1fa000002e2c7fae */ /* 0x0003e80009121844 */
[----:B------:R1:W-:Y:S02]  /*61400*/  STL [R1+0x194c], R7 ;  /* 0x00194c0701007387 */ /* 0x0003e40000100800 */
[----:B-1----:R-:W-:Y:S01]  /*61410*/  MOV R46, R4 ;  /* 0x00000004002e7202 */ /* 0x002fe20000000f00 */
[----:B------:R-:W-:-:S02]  /*61420*/  IMAD.MOV.U32 R47, RZ, RZ, R5 ;  /* 0x000000ffff2f7224 */ /* 0x000fc400078e0005 */
[----:B------:R-:W3:Y:S04]  /*61430*/  LDL.LU.64 R4, [R1+0x1878] ;  /* 0x0018780001047983 */ /* 0x000ee80000300a00 */
[----:B------:R-:W1:Y:S01]  /*61440*/  S2R R80, SR_TID.X ;  /* 0x0000000000507919 */ /* 0x000e620000002100 */
[----:B------:R-:W3:Y:S03]  /*61450*/  LDL.LU.64 R60, [R1+0x1858] ;  /* 0x00185800013c7983 */ /* 0x000ee60000300a00 */
[----:B------:R1:W-:Y:S01]  /*61460*/  LDGSTS.E [R44+0x1fc00], [R46.64], P2 ;  /* 0x1fc000002e2c7fae */ /* 0x0003e20009121844 */
[----:B------:R-:W3:Y:S02]  /*61470*/  LDL.LU.64 R62, [R1+0x1838] ;  /* 0x00183800013e7983 */ /* 0x000ee40000300a00 */
[----:B------:R-:W3:Y:S02]  /*61480*/  LDL.LU.64 R64, [R1+0x1818] ;  /* 0x0018180001407983 */ /* 0x000ee40000300a00 */
[----:B------:R-:W3:Y:S02]  /*61490*/  LDL.LU.64 R66, [R1+0x17f8] ;  /* 0x0017f80001427983 */ /* 0x000ee40000300a00 */
[----:B-1----:R-:W-:Y:S01]  /*614a0*/  IMAD.MOV.U32 R46, RZ, RZ, R6 ;  /* 0x000000ffff2e7224 */ /* 0x002fe200078e0006 */
[----:B------:R-:W-:Y:S01]  /*614b0*/  MOV R6, c[0x0][0x18c] ;  /* 0x0000630000067a02 */ /* 0x000fe20000000f00 */
[----:B------:R-:W-:-:S04]  /*614c0*/  IMAD.MOV.U32 R47, RZ, RZ, R7 ;  /* 0x000000ffff2f7224 */ /* 0x000fc800078e0007 */
[----:B------:R-:W-:Y:S01]  /*614d0*/  IMAD.SHL.U32 R6, R6, 0x40, RZ ;  /* 0x0000004006067824 */ /* 0x000fe200078e00ff */
[----:B------:R4:W-:Y:S01]  /*614e0*/  LDGSTS.E [R44+0x1fe00], [R46.64], P2 ;  /* 0x1fe000002e2c7fae */ /* 0x0009e20009121844 */
[C---:B------:R-:W-:Y:S08]  /*614f0*/  HMMA.1688.F32.TF32 R16, R176.reuse, R18, R92 ;  /* 0x00000012b010723c */ /* 0x040ff0000008105c */
[----:B------:R-:W-:Y:S01]  /*61500*/  HMMA.1688.F32.TF32 R24, R176, R26, R88 ;  /* 0x0000001ab018723c */ /* 0x000fe20000081058 */
[----:B------:R-:W-:Y:S01]  /*61510*/  LOP3.LUT R81, R80, 0x3f, RZ, 0xc0, !PT ;  /* 0x0000003f50517812 */ /* 0x000fe200078ec0ff */
[----:B------:R-:W-:-:S06]  /*61520*/  IMAD.SHL.U32 R6, R6, 0x4, RZ ;  /* 0x0000000406067824 */ /* 0x000fcc00078e00ff */
[----:B------:R-:W-:Y:S08]  /*61530*/  HMMA.1688.F32.TF32 R28, R176, R30, R84 ;  /* 0x0000001eb01c723c */ /* 0x000ff00000081054 */
[----:B------:R-:W-:Y:S01]  /*61540*/  HMMA.1688.F32.TF32 R152, R180, R22, R152 ;  /* 0x00000016b498723c */ /* 0x000fe20000081098 */
[----:B------:R-:W-:-:S07]  /*61550*/  ISETP.GE.AND P1, PT, R81, R3, PT ;  /* 0x000000035100720c */ /* 0x000fce0003f26270 */
[----:B------:R-:W-:Y:S01]  /*61560*/  HMMA.1688.F32.TF32 R32, R176, R34, R164 ;  /* 0x00000022b020723c */ /* 0x000fe200000810a4 */
[----:B------:R-:W0:Y:S01]  /*61570*/  LDGDEPBAR ;  /* 0x00000000000079af */ /* 0x000e220000000000 */
[----:B------:R-:W-:-:S04]  /*61580*/  SEL R3, RZ, 0x4, P1 ;  /* 0x00000004ff037807 */ /* 0x000fc80000800000 */
[----:B------:R-:W-:-:S04]  /*61590*/  SEL R3, R3, RZ, !P0 ;  /* 0x000000ff03037207 */ /* 0x000fc80004000000 */
[----:B------:R-:W-:Y:S02]  /*615a0*/  ISETP.NE.U32.AND P0, PT, R3, RZ, PT ;  /* 0x000000ff0300720c */ /* 0x000fe40003f05070 */
[----:B----4-:R-:W-:-:S05]  /*615b0*/  IADD3 R44, P1, R14, R6, RZ ;  /* 0x000000060e2c7210 */ /* 0x010fca0007f3e0ff */
[----:B------:R-:W-:Y:S01]  /*615c0*/  IMAD.X R3, R15, 0x1, R2, P1 ;  /* 0x000000010f037824 */ /* 0x000fe200008e0602 */
[----:B------:R-:W-:Y:S01]  /*615d0*/  IADD3 R46, P1, R48, R6, RZ ;  /* 0x00000006302e7210 */ /* 0x000fe20007f3e0ff */
[----:B------:R-:W4:Y:S03]  /*615e0*/  LDL.LU.64 R14, [R1+0x17d8] ;  /* 0x0017d800010e7983 */ /* 0x000f260000300a00 */
[----:B------:R-:W-:Y:S01]  /*615f0*/  IADD3.X R45, R49, R2, RZ, P1, !PT ;  /* 0x00000002312d7210 */ /* 0x000fe20000ffe4ff */
[----:B--2---:R-:W-:-:S05]  /*61600*/  IADD3 R48, P1, R12, R6, RZ ;  /* 0x000000060c307210 */ /* 0x004fca0007f3e0ff */
[--C-:B------:R-:W-:Y:S01]  /*61610*/  IMAD.X R47, R13, 0x1, R2.reuse, P1 ;  /* 0x000000010d2f7824 */ /* 0x100fe200008e0602 */
[-C--:B---3--:R-:W-:Y:S01]  /*61620*/  IADD3 R50, P1, R10, R6.reuse, RZ ;  /* 0x000000060a327210 */ /* 0x088fe20007f3e0ff */
[----:B------:R-:W2:Y:S04]  /*61630*/  LDL.LU.64 R12, [R1+0x1540] ;  /* 0x00154000010c7983 */ /* 0x000ea80000300a00 */
[--C-:B------:R-:W-:Y:S01]  /*61640*/  IMAD.X R49, R11, 0x1, R2.reuse, P1 ;  /* 0x000000010b317824 */ /* 0x100fe200008e0602 */
[-C--:B------:R-:W-:Y:S01]  /*61650*/  IADD3 R52, P1, R54, R6.reuse, RZ ;  /* 0x0000000636347210 */ /* 0x080fe20007f3e0ff */
[----:B------:R-:W3:Y:S04]  /*61660*/  LDL.LU.64 R10, [R1+0x17a0] ;  /* 0x0017a000010a7983 */ /* 0x000ee80000300a00 */
[----:B------:R-:W-:Y:S01]  /*61670*/  IMAD.X R51, R55, 0x1, R2, P1 ;  /* 0x0000000137337824 */ /* 0x000fe200008e0602 */
[----:B------:R-:W-:-:S04]  /*61680*/  IADD3 R54, P1, R8, R6, RZ ;  /* 0x0000000608367210 */ /* 0x000fc80007f3e0ff */
[----:B------:R-:W-:Y:S02]  /*61690*/  IADD3.X R53, R9, R2, RZ, P1, !PT ;  /* 0x0000000209357210 */ /* 0x000fe40000ffe4ff */
[----:B------:R-:W3:Y:S01]  /*616a0*/  LDL.LU.64 R8, [R1+0x1780] ;  /* 0x0017800001087983 */ /* 0x000ee20000300a00 */
[----:B------:R-:W-:-:S05]  /*616b0*/  IADD3 R56, P1, R4, R6, RZ ;  /* 0x0000000604387210 */ /* 0x000fca0007f3e0ff */
[--C-:B------:R-:W-:Y:S02]  /*616c0*/  IMAD.X R55, R5, 0x1, R2.reuse, P1 ;  /* 0x0000000105377824 */ /* 0x100fe400008e0602 */
[----:B------:R-:W3:Y:S01]  /*616d0*/  LDL.LU.64 R4, [R1+0x1760] ;  /* 0x0017600001047983 */ /* 0x000ee20000300a00 */
[----:B------:R-:W3:Y:S02]  /*616e0*/  LDL.LU.64 R76, [R1+0x1740] ;  /* 0x00174000014c7983 */ /* 0x000ee40000300a00 */
[----:B------:R-:W3:Y:S02]  /*616f0*/  LDL.LU.64 R78, [R1+0x1720] ;  /* 0x00172000014e7983 */ /* 0x000ee40000300a00 */
[----:B------:R-:W3:Y:S01]  /*61700*/  LDL.LU.64 R98, [R1+0x1700] ;  /* 0x0017000001627983 */ /* 0x000ee20000300a00 */
[----:B------:R-:W3:Y:S01]  /*61710*/  LDL.LU.64 R96, [R1+0x1560] ;  /* 0x0015600001607983 */ /* 0x000ee20000300a00 */
[----:B------:R-:W3:Y:S02]  /*61720*/  LDL.LU.64 R94, [R1+0x16e0] ;  /* 0x0016e000015e7983 */ /* 0x000ee40000300a00 */
[----:B------:R-:W3:Y:S01]  /*61730*/  LDL.LU.64 R92, [R1+0x16c0] ;  /* 0x0016c000015c7983 */ /* 0x000ee20000300a00 */
[-C--:B------:R-:W-:Y:S01]  /*61740*/  IADD3 R58, P1, R60, R6.reuse, RZ ;  /* 0x000000063c3a7210 */ /* 0x080fe20007f3e0ff */
[----:B------:R-:W3:Y:S01]  /*61750*/  LDL.LU.64 R90, [R1+0x16a0] ;  /* 0x0016a000015a7983 */ /* 0x000ee20000300a00 */
[----:B------:R-:W3:Y:S02]  /*61760*/  LDL.LU.64 R88, [R1+0x1680] ;  /* 0x0016800001587983 */ /* 0x000ee40000300a00 */
[----:B------:R-:W3:Y:S02]  /*61770*/  LDL.LU.64 R86, [R1+0x1660] ;  /* 0x0016600001567983 */ /* 0x000ee40000300a00 */
[----:B------:R-:W3:Y:S02]  /*61780*/  LDL.LU.64 R84, [R1+0x1640] ;  /* 0x0016400001547983 */ /* 0x000ee40000300a00 */
[--C-:B------:R-:W-:Y:S01]  /*61790*/  IMAD.X R57, R61, 0x1, R2.reuse, P1 ;  /* 0x000000013d397824 */ /* 0x100fe200008e0602 */
[-C--:B------:R-:W-:Y:S01]  /*617a0*/  IADD3 R60, P1, R62, R6.reuse, RZ ;  /* 0x000000063e3c7210 */ /* 0x080fe20007f3e0ff */
[----:B------:R-:W3:Y:S04]  /*617b0*/  LDL.LU.64 R82, [R1+0x1620] ;  /* 0x0016200001527983 */ /* 0x000ee80000300a00 */
[----:B------:R-:W-:Y:S01]  /*617c0*/  IMAD.X R59, R63, 0x1, R2, P1 ;  /* 0x000000013f3b7824 */ /* 0x000fe200008e0602 */
[----:B------:R-:W-:-:S04]  /*617d0*/  IADD3 R62, P1, R64, R6, RZ ;  /* 0x00000006403e7210 */ /* 0x000fc80007f3e0ff */
[----:B------:R-:W-:Y:S01]  /*617e0*/  IADD3.X R61, R65, R2, RZ, P1, !PT ;  /* 0x00000002413d7210 */ /* 0x000fe20000ffe4ff */
[----:B------:R-:W-:-:S05]  /*617f0*/  IADD3 R64, P1, R66, R6, RZ ;  /* 0x0000000642407210 */ /* 0x000fca0007f3e0ff */
[----:B------:R-:W-:Y:S01]  /*61800*/  IMAD.X R63, R67, 0x1, R2, P1 ;  /* 0x00000001433f7824 */ /* 0x000fe200008e0602 */
[----:B----4-:R-:W-:-:S05]  /*61810*/  IADD3 R66, P1, R14, R6, RZ ;  /* 0x000000060e427210 */ /* 0x010fca0007f3e0ff */
[----:B------:R-:W-:Y:S02]  /*61820*/  IMAD.X R65, R15, 0x1, R2, P1 ;  /* 0x000000010f417824 */ /* 0x000fe400008e0602 */
[----:B------:R-:W4:Y:S01]  /*61830*/  LDL.LU.64 R14, [R1+0x1600] ;  /* 0x00160000010e7983 */ /* 0x000f220000300a00 */
[----:B--2---:R-:W-:-:S05]  /*61840*/  IADD3 R240, P1, R12, R6, RZ ;  /* 0x000000060cf07210 */ /* 0x004fca0007f3e0ff */
[----:B------:R-:W-:Y:S01]  /*61850*/  IMAD.X R199, R13, 0x1, R2, P1 ;  /* 0x000000010dc77824 */ /* 0x000fe200008e0602 */
[----:B---3--:R-:W-:Y:S01]  /*61860*/  IADD3 R68, P1, R10, R6, RZ ;  /* 0x000000060a447210 */ /* 0x008fe20007f3e0ff */
[----:B------:R-:W2:Y:S03]  /*61870*/  LDL.LU.64 R12, [R1+0x15e0] ;  /* 0x0015e000010c7983 */ /* 0x000ea60000300a00 */
[----:B------:R-:W-:Y:S02]  /*61880*/  IADD3.X R67, R11, R2, RZ, P1, !PT ;  /* 0x000000020b437210 */ /* 0x000fe40000ffe4ff */
[----:B------:R-:W3:Y:S01]  /*61890*/  LDL.LU.64 R10, [R1+0x15c0] ;  /* 0x0015c000010a7983 */ /* 0x000ee20000300a00 */
[----:B------:R-:W-:-:S05]  /*618a0*/  IADD3 R70, P1, R8, R6, RZ ;  /* 0x0000000608467210 */ /* 0x000fca0007f3e0ff */
[----:B------:R-:W-:Y:S02]  /*618b0*/  IMAD.X R69, R9, 0x1, R2, P1 ;  /* 0x0000000109457824 */ /* 0x000fe400008e0602 */
[----:B------:R-:W3:Y:S01]  /*618c0*/  LDL.LU.64 R8, [R1+0x15a0] ;  /* 0x0015a00001087983 */ /* 0x000ee20000300a00 */
[----:B------:R-:W-:-:S05]  /*618d0*/  IADD3 R72, P1, R4, R6, RZ ;  /* 0x0000000604487210 */ /* 0x000fca0007f3e0ff */
[----:B------:R-:W-:Y:S02]  /*618e0*/  IMAD.X R71, R5, 0x1, R2, P1 ;  /* 0x0000000105477824 */ /* 0x000fe400008e0602 */
[----:B------:R-:W3:Y:S01]  /*618f0*/  LDL.LU.64 R4, [R1+0x1580] ;  /* 0x0015800001047983 */ /* 0x000ee20000300a00 */
[----:B------:R-:W-:-:S05]  /*61900*/  IADD3 R74, P1, R76, R6, RZ ;  /* 0x000000064c4a7210 */ /* 0x000fca0007f3e0ff */
[----:B------:R-:W-:Y:S01]  /*61910*/  IMAD.X R73, R77, 0x1, R2, P1 ;  /* 0x000000014d497824 */ /* 0x000fe200008e0602 */
[----:B------:R-:W-:-:S04]  /*61920*/  IADD3 R76, P1, R78, R6, RZ ;  /* 0x000000064e4c7210 */ /* 0x000fc80007f3e0ff */
[----:B------:R-:W-:Y:S01]  /*61930*/  IADD3.X R75, R79, R2, RZ, P1, !PT ;  /* 0x000000024f4b7210 */ /* 0x000fe20000ffe4ff */
[----:B------:R-:W-:Y:S01]  /*61940*/  IADD3 R78, P1, R98, R6, RZ ;  /* 0x00000006624e7210 */ /* 0x000fe20007f3e0ff */
[----:B------:R-:W-:Y:S04]  /*61950*/  HMMA.1688.F32.TF32 R20, R176, R22, R160 ;  /* 0x00000016b014723c */ /* 0x000fe800000810a0 */
[----:B------:R-:W-:-:S03]  /*61960*/  IMAD.X R77, R99, 0x1, R2, P1 ;  /* 0x00000001634d7824 */ /* 0x000fc600008e0602 */
[----:B------:R-:W-:-:S05]  /*61970*/  IADD3 R176, P1, R96, R6, RZ ;  /* 0x0000000660b07210 */ /* 0x000fca0007f3e0ff */
[----:B------:R-:W-:Y:S01]  /*61980*/  IMAD.X R79, R97, 0x1, R2, P1 ;  /* 0x00000001614f7824 */ /* 0x000fe200008e0602 */
[----:B------:R-:W-:-:S05]  /*61990*/  IADD3 R178, P1, R94, R6, RZ ;  /* 0x000000065eb27210 */ /* 0x000fca0007f3e0ff */
[----:B------:R-:W-:Y:S01]  /*619a0*/  IMAD.X R177, R95, 0x1, R2, P1 ;  /* 0x000000015fb17824 */ /* 0x000fe200008e0602 */
[----:B------:R-:W-:-:S04]  /*619b0*/  IADD3 R180, P1, R92, R6, RZ ;  /* 0x000000065cb47210 */ /* 0x000fc80007f3e0ff */
[----:B------:R-:W-:Y:S01]  /*619c0*/  IADD3.X R179, R93, R2, RZ, P1, !PT ;  /* 0x000000025db37210 */ /* 0x000fe20000ffe4ff */
[----:B------:R-:W-:-:S05]  /*619d0*/  IADD3 R182, P1, R90, R6, RZ ;  /* 0x000000065ab67210 */ /* 0x000fca0007f3e0ff */
[----:B------:R-:W-:Y:S01]  /*619e0*/  IMAD.X R181, R91, 0x1, R2, P1 ;  /* 0x000000015bb57824 */ /* 0x000fe200008e0602 */
[----:B------:R-:W-:-:S05]  /*619f0*/  IADD3 R184, P1, R88, R6, RZ ;  /* 0x0000000658b87210 */ /* 0x000fca0007f3e0ff */
[----:B------:R-:W-:Y:S01]  /*61a00*/  IMAD.X R183, R89, 0x1, R2, P1 ;  /* 0x0000000159b77824 */ /* 0x000fe200008e0602 */
[----:B------:R-:W-:-:S05]  /*61a10*/  IADD3 R186, P1, R86, R6, RZ ;  /* 0x0000000656ba7210 */ /* 0x000fca0007f3e0ff */
[----:B------:R-:W-:Y:S01]  /*61a20*/  IMAD.X R185, R87, 0x1, R2, P1 ;  /* 0x0000000157b97824 */ /* 0x000fe200008e0602 */
[----:B------:R-:W-:-:S04]  /*61a30*/  IADD3 R188, P1, R84, R6, RZ ;  /* 0x0000000654bc7210 */ /* 0x000fc80007f3e0ff */
[----:B------:R-:W-:Y:S01]  /*61a40*/  IADD3.X R187, R85, R2, RZ, P1, !PT ;  /* 0x0000000255bb7210 */ /* 0x000fe20000ffe4ff */
[----:B------:R-:W-:-:S05]  /*61a50*/  IADD3 R190, P1, R82, R6, RZ ;  /* 0x0000000652be7210 */ /* 0x000fca0007f3e0ff */
[----:B------:R-:W-:Y:S02]  /*61a60*/  IMAD.X R189, R83, 0x1, R2, P1 ;  /* 0x0000000153bd7824 */ /* 0x000fe400008e0602 */
[----:B------:R-:W-:Y:S01]  /*61a70*/  IMAD.MOV.U32 R104, RZ, RZ, R44 ;  /* 0x000000ffff687224 */ /* 0x000fe200078e002c */
[----:B------:R-:W-:Y:S01]  /*61a80*/  MOV R105, R3 ;  /* 0x0000000300697202 */ /* 0x000fe20000000f00 */
[----:B------:R-:W-:Y:S02]  /*61a90*/  IMAD.MOV.U32 R106, RZ, RZ, R46 ;  /* 0x000000ffff6a7224 */ /* 0x000fe400078e002e */
[----:B------:R-:W-:Y:S02]  /*61aa0*/  IMAD.MOV.U32 R107, RZ, RZ, R45 ;  /* 0x000000ffff6b7224 */ /* 0x000fe400078e002d */
[----:B------:R-:W-:Y:S01]  /*61ab0*/  IMAD.MOV.U32 R46, RZ, RZ, R48 ;  /* 0x000000ffff2e7224 */ /* 0x000fe200078e0030 */
[----:B------:R-:W-:Y:S01]  /*61ac0*/  MOV R210, R50 ;  /* 0x0000003200d27202 */ /* 0x000fe20000000f00 */
[----:B------:R-:W-:-:S02]  /*61ad0*/  IMAD.MOV.U32 R211, RZ, RZ, R49 ;  /* 0x000000ffffd37224 */ /* 0x000fc400078e0031 */
[----:B------:R-:W-:Y:S02]  /*61ae0*/  IMAD.MOV.U32 R208, RZ, RZ, R52 ;  /* 0x000000ffffd07224 */ /* 0x000fe400078e0034 */
[----:B------:R-:W-:Y:S01]  /*61af0*/  IMAD.MOV.U32 R209, RZ, RZ, R51 ;  /* 0x000000ffffd17224 */ /* 0x000fe200078e0033 */
[----:B------:R1:W-:Y:S01]  /*61b00*/  STL.64 [R1+0x1938], R104 ;  /* 0x0019386801007387 */ /* 0x0003e20000100a00 */
[----:B------:R-:W-:Y:S01]  /*61b10*/  MOV R202, R54 ;  /* 0x0000003600ca7202 */ /* 0x000fe20000000f00 */
[----:B------:R-:W-:Y:S02]  /*61b20*/  IMAD.MOV.U32 R203, RZ, RZ, R53 ;  /* 0x000000ffffcb7224 */ /* 0x000fe400078e0035 */
[----:B------:R1:W-:Y:S02]  /*61b30*/  STL.64 [R1+0x1918], R106 ;  /* 0x0019186a01007387 */ /* 0x0003e40000100a00 */
[----:B------:R-:W-:Y:S02]  /*61b40*/  IMAD.MOV.U32 R200, RZ, RZ, R56 ;  /* 0x000000ffffc87224 */ /* 0x000fe400078e0038 */
[----:B------:R-:W-:Y:S01]  /*61b50*/  IMAD.MOV.U32 R201, RZ, RZ, R55 ;  /* 0x000000ffffc97224 */ /* 0x000fe200078e0037 */
[----:B------:R-:W-:Y:S01]  /*61b60*/  STL.64 [R1+0x18f8], R46 ;  /* 0x0018f82e01007387 */ /* 0x000fe20000100a00 */
[----:B------:R-:W-:Y:S01]  /*61b70*/  MOV R174, R58 ;  /* 0x0000003a00ae7202 */ /* 0x000fe20000000f00 */
[----:B------:R-:W-:-:S02]  /*61b80*/  IMAD.MOV.U32 R175, RZ, RZ, R57 ;  /* 0x000000ffffaf7224 */ /* 0x000fc400078e0039 */
[----:B------:R-:W-:Y:S02]  /*61b90*/  STL.64 [R1+0x18d8], R210 ;  /* 0x0018d8d201007387 */ /* 0x000fe40000100a00 */
[----:B------:R-:W-:Y:S02]  /*61ba0*/  IMAD.MOV.U32 R172, RZ, RZ, R60 ;  /* 0x000000ffffac7224 */ /* 0x000fe400078e003c */
[----:B------:R-:W-:Y:S01]  /*61bb0*/  IMAD.MOV.U32 R173, RZ, RZ, R59 ;  /* 0x000000ffffad7224 */ /* 0x000fe200078e003b */
[----:B------:R-:W-:Y:S01]  /*61bc0*/  STL.64 [R1+0x18b8], R208 ;  /* 0x0018b8d001007387 */ /* 0x000fe20000100a00 */
[----:B------:R-:W-:Y:S01]  /*61bd0*/  MOV R170, R62 ;  /* 0x0000003e00aa7202 */ /* 0x000fe20000000f00 */
[----:B------:R-:W-:Y:S02]  /*61be0*/  IMAD.MOV.U32 R171, RZ, RZ, R61 ;  /* 0x000000ffffab7224 */ /* 0x000fe400078e003d */
[----:B------:R-:W-:Y:S02]  /*61bf0*/  STL.64 [R1+0x1898], R202 ;  /* 0x001898ca01007387 */ /* 0x000fe40000100a00 */
[----:B------:R-:W-:-:S02]  /*61c00*/  IMAD.MOV.U32 R168, RZ, RZ, R64 ;  /* 0x000000ffffa87224 */ /* 0x000fc400078e0040 */
[----:B------:R-:W-:Y:S01]  /*61c10*/  IMAD.MOV.U32 R169, RZ, RZ, R63 ;  /* 0x000000ffffa97224 */ /* 0x000fe200078e003f */
[----:B------:R-:W-:Y:S01]  /*61c20*/  STL.64 [R1+0x1878], R200 ;  /* 0x001878c801007387 */ /* 0x000fe20000100a00 */
[----:B------:R-:W-:Y:S01]  /*61c30*/  MOV R166, R66 ;  /* 0x0000004200a67202 */ /* 0x000fe20000000f00 */
[----:B------:R-:W-:Y:S02]  /*61c40*/  IMAD.MOV.U32 R167, RZ, RZ, R65 ;  /* 0x000000ffffa77224 */ /* 0x000fe400078e0041 */
[----:B------:R-:W-:Y:S02]  /*61c50*/  STL.64 [R1+0x1858], R174 ;  /* 0x001858ae01007387 */ /* 0x000fe40000100a00 */
[----:B------:R-:W-:Y:S02]  /*61c60*/  IMAD.MOV.U32 R164, RZ, RZ, R68 ;  /* 0x000000ffffa47224 */ /* 0x000fe400078e0044 */
[----:B------:R-:W-:Y:S01]  /*61c70*/  IMAD.MOV.U32 R165, RZ, RZ, R67 ;  /* 0x000000ffffa57224 */ /* 0x000fe200078e0043 */
[----:B------:R-:W-:Y:S01]  /*61c80*/  STL.64 [R1+0x1838], R172 ;  /* 0x001838ac01007387 */ /* 0x000fe20000100a00 */
[----:B------:R-:W-:Y:S01]  /*61c90*/  MOV R162, R70 ;  /* 0x0000004600a27202 */ /* 0x000fe20000000f00 */
[----:B------:R-:W-:-:S02]  /*61ca0*/  IMAD.MOV.U32 R163, RZ, RZ, R69 ;  /* 0x000000ffffa37224 */ /* 0x000fc400078e0045 */
[----:B------:R-:W-:Y:S01]  /*61cb0*/  STL.64 [R1+0x1818], R170 ;  /* 0x001818aa01007387 */ /* 0x000fe20000100a00 */
[----:B------:R-:W-:Y:S01]  /*61cc0*/  STL.64 [R1+0x17f8], R168 ;  /* 0x0017f8a801007387 */ /* 0x000fe20000100a00 */
[----:B------:R-:W-:Y:S01]  /*61cd0*/  MOV R160, R74 ;  /* 0x0000004a00a07202 */ /* 0x000fe20000000f00 */
[----:B------:R-:W-:Y:S02]  /*61ce0*/  IMAD.MOV.U32 R161, RZ, RZ, R73 ;  /* 0x000000ffffa17224 */ /* 0x000fe400078e0049 */
[----:B------:R-:W-:Y:S01]  /*61cf0*/  STL.64 [R1+0x17d8], R166 ;  /* 0x0017d8a601007387 */ /* 0x000fe20000100a00 */
[----:B------:R-:W-:Y:S01]  /*61d00*/  STL.64 [R1+0x17a0], R164 ;  /* 0x0017a0a401007387 */ /* 0x000fe20000100a00 */
[----:B------:R-:W-:Y:S01]  /*61d10*/  MOV R158, R78 ;  /* 0x0000004e009e7202 */ /* 0x000fe20000000f00 */
[----:B------:R-:W-:Y:S02]  /*61d20*/  IMAD.MOV.U32 R159, RZ, RZ, R77 ;  /* 0x000000ffff9f7224 */ /* 0x000fe400078e004d */
[----:B------:R-:W-:Y:S02]  /*61d30*/  STL.64 [R1+0x1780], R162 ;  /* 0x001780a201007387 */ /* 0x000fe40000100a00 */
[----:B------:R-:W-:-:S02]  /*61d40*/  IMAD.MOV.U32 R82, RZ, RZ, R176 ;  /* 0x000000ffff527224 */ /* 0x000fc400078e00b0 */
[----:B------:R-:W-:Y:S01]  /*61d50*/  IMAD.MOV.U32 R83, RZ, RZ, R79 ;  /* 0x000000ffff537224 */ /* 0x000fe200078e004f */
[----:B------:R-:W-:Y:S01]  /*61d60*/  MOV R156, R178 ;  /* 0x000000b2009c7202 */ /* 0x000fe20000000f00 */
[----:B------:R-:W-:Y:S01]  /*61d70*/  IMAD.MOV.U32 R157, RZ, RZ, R177 ;  /* 0x000000ffff9d7224 */ /* 0x000fe200078e00b1 */
[----:B------:R-:W-:Y:S01]  /*61d80*/  MOV R98, R182 ;  /* 0x000000b600627202 */ /* 0x000fe20000000f00 */
[----:B------:R-:W-:Y:S01]  /*61d90*/  IMAD.MOV.U32 R99, RZ, RZ, R181 ;  /* 0x000000ffff637224 */ /* 0x000fe200078e00b5 */
[----:B------:R-:W-:Y:S01]  /*61da0*/  MOV R96, R186 ;  /* 0x000000ba00607202 */ /* 0x000fe20000000f00 */
[----:B------:R-:W-:Y:S02]  /*61db0*/  IMAD.MOV.U32 R97, RZ, RZ, R185 ;  /* 0x000000ffff617224 */ /* 0x000fe400078e00b9 */
[----:B------:R-:W-:Y:S02]  /*61dc0*/  IMAD.MOV.U32 R94, RZ, RZ, R188 ;  /* 0x000000ffff5e7224 */ /* 0x000fe400078e00bc */
[----:B------:R-:W-:Y:S01]  /*61dd0*/  IMAD.MOV.U32 R95, RZ, RZ, R187 ;  /* 0x000000ffff5f7224 */ /* 0x000fe200078e00bb */
[----:B------:R-:W-:Y:S01]  /*61de0*/  MOV R92, R190 ;  /* 0x000000be005c7202 */ /* 0x000fe20000000f00 */
[----:B------:R-:W-:Y:S01]  /*61df0*/  IMAD.MOV.U32 R93, RZ, RZ, R189 ;  /* 0x000000ffff5d7224 */ /* 0x000fe200078e00bd */
[----:B----4-:R-:W-:-:S02]  /*61e00*/  IADD3 R192, P1, R14, R6, RZ ;  /* 0x000000060ec07210 */ /* 0x010fc40007f3e0ff */
[----:B------:R-:W4:Y:S03]  /*61e10*/  S2R R14, SR_TID.X ;  /* 0x00000000000e7919 */ /* 0x000f260000002100 */
[----:B------:R-:W-:Y:S01]  /*61e20*/  IMAD.X R191, R15, 0x1, R2, P1 ;  /* 0x000000010fbf7824 */ /* 0x000fe200008e0602 */
[----:B--2---:R-:W-:-:S05]  /*61e30*/  IADD3 R194, P1, R12, R6, RZ ;  /* 0x000000060cc27210 */ /* 0x004fca0007f3e0ff */
[----:B------:R-:W-:Y:S01]  /*61e40*/  IMAD.X R193, R13, 0x1, R2, P1 ;  /* 0x000000010dc17824 */ /* 0x000fe200008e0602 */
[----:B---3--:R-:W-:-:S04]  /*61e50*/  IADD3 R196, P1, R10, R6, RZ ;  /* 0x000000060ac47210 */ /* 0x008fc80007f3e0ff */
[----:B------:R-:W-:Y:S02]  /*61e60*/  IADD3.X R195, R11, R2, RZ, P1, !PT ;  /* 0x000000020bc37210 */ /* 0x000fe40000ffe4ff */
[----:B----4-:R-:W-:Y:S01]  /*61e70*/  LOP3.LUT R15, R14, 0x3f, RZ, 0xc0, !PT ;  /* 0x0000003f0e0f7812 */ /* 0x010fe200078ec0ff */
[----:B------:R-:W-:Y:S02]  /*61e80*/  SHF.R.S32.HI R14, RZ, 0x6, R14 ;  /* 0x00000006ff0e7819 */ /* 0x000fe4000001140e */
[----:B------:R-:W-:Y:S01]  /*61e90*/  IMAD.MOV.U32 R12, RZ, RZ, R72 ;  /* 0x000000ffff0c7224 */ /* 0x000fe200078e0048 */
[----:B------:R-:W-:Y:S02]  /*61ea0*/  SHF.L.U32 R15, R15, 0x2, RZ ;  /* 0x000000020f0f7819 */ /* 0x000fe400000006ff */
[----:B------:R-:W-:Y:S01]  /*61eb0*/  SGXT R14, R14, 0x1 ;  /* 0x000000010e0e781a */ /* 0x000fe20000000200 */
[----:B------:R-:W-:Y:S02]  /*61ec0*/  IMAD.MOV.U32 R13, RZ, RZ, R71 ;  /* 0x000000ffff0d7224 */ /* 0x000fe400078e0047 */
[----:B------:R-:W-:Y:S01]  /*61ed0*/  IMAD.MOV.U32 R10, RZ, RZ, R76 ;  /* 0x000000ffff0a7224 */ /* 0x000fe200078e004c */
[----:B------:R-:W-:Y:S01]  /*61ee0*/  IADD3 R198, P1, R8, R6, RZ ;  /* 0x0000000608c67210 */ /* 0x000fe20007f3e0ff */
[----:B------:R-:W-:Y:S01]  /*61ef0*/  IMAD.MOV.U32 R11, RZ, RZ, R75 ;  /* 0x000000ffff0b7224 */ /* 0x000fe200078e004b */
[----:B------:R-:W-:-:S03]  /*61f00*/  LOP3.LUT R14, R15, 0x110, R14, 0x78, !PT ;  /* 0x000001100f0e7812 */ /* 0x000fc600078e780e */
[----:B------:R-:W-:Y:S01]  /*61f10*/  IMAD.X R197, R9, 0x1, R2, P1 ;  /* 0x0000000109c57824 */ /* 0x000fe200008e0602 */
[----:B------:R-:W-:Y:S01]  /*61f20*/  STL.64 [R1+0x1760], R12 ;  /* 0x0017600c01007387 */ /* 0x000fe20000100a00 */
[----:B------:R-:W-:Y:S02]  /*61f30*/  STL.64 [R1+0x1740], R160 ;  /* 0x001740a001007387 */ /* 0x000fe40000100a00 */
[----:B------:R-:W-:Y:S02]  /*61f40*/  IMAD.MOV.U32 R8, RZ, RZ, R180 ;  /* 0x000000ffff087224 */ /* 0x000fe400078e00b4 */
[----:B------:R-:W-:Y:S01]  /*61f50*/  IMAD.MOV.U32 R9, RZ, RZ, R179 ;  /* 0x000000ffff097224 */ /* 0x000fe200078e00b3 */
[----:B------:R-:W-:Y:S01]  /*61f60*/  STL.64 [R1+0x1720], R10 ;  /* 0x0017200a01007387 */ /* 0x000fe20000100a00 */
[----:B------:R-:W-:Y:S01]  /*61f70*/  IMAD R3, R252, 0x10000, R14 ;  /* 0x00010000fc037824 */ /* 0x000fe200078e020e */
[----:B------:R-:W-:Y:S02]  /*61f80*/  IADD3 R7, P1, R4, R6, RZ ;  /* 0x0000000604077210 */ /* 0x000fe40007f3e0ff */
[----:B------:R-:W-:Y:S01]  /*61f90*/  STL.64 [R1+0x1700], R158 ;  /* 0x0017009e01007387 */ /* 0x000fe20000100a00 */
[----:B------:R-:W-:-:S02]  /*61fa0*/  IMAD.MOV.U32 R4, RZ, RZ, R184 ;  /* 0x000000ffff047224 */ /* 0x000fc400078e00b8 */
[----:B------:R-:W-:Y:S02]  /*61fb0*/  STL.64 [R1+0x1560], R82 ;  /* 0x0015605201007387 */ /* 0x000fe40000100a00 */
[----:B------:R-:W-:Y:S02]  /*61fc0*/  IMAD.MOV.U32 R90, RZ, RZ, R192 ;  /* 0x000000ffff5a7224 */ /* 0x000fe400078e00c0 */
[----:B------:R-:W-:Y:S02]  /*61fd0*/  IMAD.X R241, R5, 0x1, R2, P1 ;  /* 0x0000000105f17824 */ /* 0x000fe400008e0602 */
[----:B------:R-:W-:Y:S01]  /*61fe0*/  IMAD.MOV.U32 R5, RZ, RZ, R183 ;  /* 0x000000ffff057224 */ /* 0x000fe200078e00b7 */
[----:B------:R-:W-:Y:S01]  /*61ff0*/  STL.64 [R1+0x16e0], R156 ;  /* 0x0016e09c01007387 */ /* 0x000fe20000100a00 */
[----:B------:R-:W-:Y:S02]  /*62000*/  STL.64 [R1+0x16c0], R8 ;  /* 0x0016c00801007387 */ /* 0x000fe40000100a00 */
[----:B------:R-:W-:Y:S02]  /*62010*/  STL.64 [R1+0x16a0], R98 ;  /* 0x0016a06201007387 */ /* 0x000fe40000100a00 */
[----:B------:R-:W-:Y:S01]  /*62020*/  IMAD.MOV.U32 R91, RZ, RZ, R191 ;  /* 0x000000ffff5b7224 */ /* 0x000fe200078e00bf */
[----:B------:R1:W-:Y:S04]  /*62030*/  LDGSTS.E [R3+0x40000], [R104.64], P0 ;  /* 0x4000000068037fae */ /* 0x0003e80008121844 */
[----:B------:R-:W-:Y:S01]  /*62040*/  STL.64 [R1+0x1680], R4 ;  /* 0x0016800401007387 */ /* 0x000fe20000100a00 */
[----:B------:R-:W-:-:S02]  /*62050*/  IMAD.MOV.U32 R88, RZ, RZ, R194 ;  /* 0x000000ffff587224 */ /* 0x000fc400078e00c2 */
[----:B------:R-:W-:Y:S02]  /*62060*/  IMAD.MOV.U32 R89, RZ, RZ, R193 ;  /* 0x000000ffff597224 */ /* 0x000fe400078e00c1 */
[----:B------:R2:W-:Y:S01]  /*62070*/  LDGSTS.E [R3+0x40800], [R106.64], P0 ;  /* 0x408000006a037fae */ /* 0x0005e20008121844 */
[----:B------:R-:W-:Y:S01]  /*62080*/  STL.64 [R1+0x1660], R96 ;  /* 0x0016606001007387 */ /* 0x000fe20000100a00 */
[----:B------:R-:W-:Y:S01]  /*62090*/  IMAD.MOV.U32 R86, RZ, RZ, R196 ;  /* 0x000000ffff567224 */ /* 0x000fe200078e00c4 */
[----:B------:R-:W-:Y:S02]  /*620a0*/  MOV R87, R195 ;  /* 0x000000c300577202 */ /* 0x000fe40000000f00 */
[----:B------:R3:W-:Y:S01]  /*620b0*/  LDGSTS.E [R3+0x41000], [R46.64], P0 ;  /* 0x410000002e037fae */ /* 0x0007e20008121844 */
[----:B------:R-:W-:Y:S02]  /*620c0*/  STL.64 [R1+0x1640], R94 ;  /* 0x0016405e01007387 */ /* 0x000fe40000100a00 */
[----:B------:R-:W-:-:S02]  /*620d0*/  IMAD.MOV.U32 R84, RZ, RZ, R198 ;  /* 0x000000ffff547224 */ /* 0x000fc400078e00c6 */
[----:B------:R-:W-:Y:S01]  /*620e0*/  IMAD.MOV.U32 R85, RZ, RZ, R197 ;  /* 0x000000ffff557224 */ /* 0x000fe200078e00c5 */
[----:B------:R3:W-:Y:S04]  /*620f0*/  LDGSTS.E [R3+0x41800], [R210.64], P0 ;  /* 0x41800000d2037fae */ /* 0x0007e80008121844 */
[----:B------:R-:W-:Y:S01]  /*62100*/  STL.64 [R1+0x1620], R92 ;  /* 0x0016205c01007387 */ /* 0x000fe20000100a00 */
[----:B------:R3:W-:Y:S02]  /*62110*/  LDGSTS.E [R3+0x42000], [R208.64], P0 ;  /* 0x42000000d0037fae */ /* 0x0007e40008121844 */
[----:B------:R-:W-:Y:S02]  /*62120*/  STL.64 [R1+0x1600], R90 ;  /* 0x0016005a01007387 */ /* 0x000fe40000100a00 */
[----:B------:R-:W-:-:S02]  /*62130*/  IMAD.MOV.U32 R14, RZ, RZ, R240 ;  /* 0x000000ffff0e7224 */ /* 0x000fc400078e00f0 */
[----:B------:R-:W-:Y:S01]  /*62140*/  IMAD.MOV.U32 R15, RZ, RZ, R199 ;  /* 0x000000ffff0f7224 */ /* 0x000fe200078e00c7 */
[----:B------:R3:W-:Y:S04]  /*62150*/  LDGSTS.E [R3+0x42800], [R202.64], P0 ;  /* 0x42800000ca037fae */ /* 0x0007e80008121844 */
[----:B------:R-:W-:Y:S01]  /*62160*/  STL.64 [R1+0x15e0], R88 ;  /* 0x0015e05801007387 */ /* 0x000fe20000100a00 */
[----:B------:R-:W-:Y:S01]  /*62170*/  MOV R44, R7 ;  /* 0x00000007002c7202 */ /* 0x000fe20000000f00 */
[----:B------:R-:W-:Y:S02]  /*62180*/  IMAD.MOV.U32 R45, RZ, RZ, R241 ;  /* 0x000000ffff2d7224 */ /* 0x000fe400078e00f1 */
[----:B------:R3:W-:Y:S01]  /*62190*/  LDGSTS.E [R3+0x43000], [R200.64], P0 ;  /* 0x43000000c8037fae */ /* 0x0007e20008121844 */
[----:B------:R-:W-:Y:S04]  /*621a0*/  STL.64 [R1+0x15c0], R86 ;  /* 0x0015c05601007387 */ /* 0x000fe80000100a00 */
[----:B------:R3:W-:Y:S01]  /*621b0*/  LDGSTS.E [R3+0x43800], [R174.64], P0 ;  /* 0x43800000ae037fae */ /* 0x0007e20008121844 */
[----:B------:R-:W-:Y:S02]  /*621c0*/  STL.64 [R1+0x15a0], R84 ;  /* 0x0015a05401007387 */ /* 0x000fe40000100a00 */
[----:B------:R3:W-:Y:S02]  /*621d0*/  LDGSTS.E [R3+0x44000], [R172.64], P0 ;  /* 0x44000000ac037fae */ /* 0x0007e40008121844 */
[----:B-1----:R1:W5:Y:S01]  /*621e0*/  LDL.LU.64 R104, [R1+0x2278] ;  /* 0x0022780001687983 */ /* 0x0023620000300a00 */
[----:B------:R3:W-:Y:S04]  /*621f0*/  LDGSTS.E [R3+0x44800], [R170.64], P0 ;  /* 0x44800000aa037fae */ /* 0x0007e80008121844 */
[----:B------:R1:W-:Y:S01]  /*62200*/  STL.64 [R1+0x1540], R14 ;  /* 0x0015400e01007387 */ /* 0x0003e20000100a00 */
[----:B------:R3:W-:Y:S02]  /*62210*/  LDGSTS.E [R3+0x45000], [R168.64], P0 ;  /* 0x45000000a8037fae */ /* 0x0007e40008121844 */
[----:B------:R1:W-:Y:S02]  /*62220*/  STL.64 [R1+0x1580], R44 ;  /* 0x0015802c01007387 */ /* 0x0003e40000100a00 */
[----:B------:R3:W-:Y:S01]  /*62230*/  LDGSTS.E [R3+0x45800], [R166.64], P0 ;  /* 0x45800000a6037fae */ /* 0x0007e20008121844 */
[----:B--2---:R2:W5:Y:S04]  /*62240*/  LDL.LU.64 R106, [R1+0x2270] ;  /* 0x00227000016a7983 */ /* 0x0045680000300a00 */
[----:B------:R1:W-:Y:S01]  /*62250*/  LDGSTS.E [R3+0x46000], [R14.64], P0 ;  /* 0x460000000e037fae */ /* 0x0003e20008121844 */
[----:B------:R3:W-:Y:S02]  /*62260*/  LDGSTS.E [R3+0x46800], [R164.64], P0 ;  /* 0x46800000a4037fae */ /* 0x0007e40008121844 */
[----:B------:R3:W-:Y:S02]  /*62270*/  LDGSTS.E [R3+0x47000], [R162.64], P0 ;  /* 0x47000000a2037fae */ /* 0x0007e40008121844 */
[----:B------:R2:W-:Y:S01]  /*62280*/  LDGSTS.E [R3+0x47800], [R12.64], P0 ;  /* 0x478000000c037fae */ /* 0x0005e20008121844 */
        /* <DEDUP_REMOVED lines=8> */
[----:B-1----:R-:W4:Y:S01]  /*62310*/  LDL.LU.64 R14, [R1+0x1930] ;  /* 0x00193000010e7983 */ /* 0x002f220000300a00 */
[----:B------:R-:W4:Y:S02]  /*62320*/  LDL.LU.64 R48, [R1+0x1910] ;  /* 0x0019100001307983 */ /* 0x000f240000300a00 */
[----:B--2---:R-:W2:Y:S01]  /*62330*/  LDL.LU.64 R12, [R1+0x18f0] ;  /* 0x0018f000010c7983 */ /* 0x004ea20000300a00 */
[----:B------:R1:W-:Y:S04]  /*62340*/  LDGSTS.E [R3+0x4c000], [R94.64], P0 ;  /* 0x4c0000005e037fae */ /* 0x0003e80008121844 */
[----:B---3--:R-:W3:Y:S01]  /*62350*/  LDL.LU.64 R10, [R1+0x18d0] ;  /* 0x0018d000010a7983 */ /* 0x008ee20000300a00 */
[----:B------:R-:W2:Y:S02]  /*62360*/  LDL.LU.64 R54, [R1+0x18b0] ;  /* 0x0018b00001367983 */ /* 0x000ea40000300a00 */
[----:B------:R1:W-:Y:S02]  /*62370*/  LDGSTS.E [R3+0x4c800], [R92.64], P0 ;  /* 0x4c8000005c037fae */ /* 0x0003e40008121844 */
[----:B------:R1:W-:Y:S01]  /*62380*/  LDGSTS.E [R3+0x4d000], [R90.64], P0 ;  /* 0x4d0000005a037fae */ /* 0x0003e20008121844 */
[----:B------:R-:W2:Y:S01]  /*62390*/  LDL.LU.64 R8, [R1+0x1890] ;  /* 0x0018900001087983 */ /* 0x000ea20000300a00 */
[----:B------:R-:W2:Y:S02]  /*623a0*/  LDL.LU.64 R4, [R1+0x1870] ;  /* 0x0018700001047983 */ /* 0x000ea40000300a00 */
[----:B------:R-:W2:Y:S01]  /*623b0*/  LDL.LU.64 R60, [R1+0x1850] ;  /* 0x00185000013c7983 */ /* 0x000ea20000300a00 */
[----:B------:R1:W-:Y:S01]  /*623c0*/  LDGSTS.E [R3+0x4d800], [R88.64], P0 ;  /* 0x4d80000058037fae */ /* 0x0003e20008121844 */
[----:B------:R1:W-:Y:S02]  /*623d0*/  LDGSTS.E [R3+0x4e000], [R86.64], P0 ;  /* 0x4e00000056037fae */ /* 0x0003e40008121844 */
[----:B------:R1:W-:Y:S02]  /*623e0*/  LDGSTS.E [R3+0x4e800], [R84.64], P0 ;  /* 0x4e80000054037fae */ /* 0x0003e40008121844 */
[----:B------:R4:W-:Y:S01]  /*623f0*/  LDGSTS.E [R3+0x4f000], [R44.64], P0 ;  /* 0x4f0000002c037fae */ /* 0x0009e20008121844 */
[----:B------:R-:W3:Y:S01]  /*62400*/  LDL.LU.64 R62, [R1+0x1830] ;  /* 0x00183000013e7983 */ /* 0x000ee20000300a00 */
[----:B------:R-:W3:Y:S03]  /*62410*/  LDL.LU.64 R64, [R1+0x1810] ;  /* 0x0018100001407983 */ /* 0x000ee60000300a00 */
[----:B------:R1:W-:Y:S01]  /*62420*/  LDGSTS.E [R3+0x4f800], [R82.64], P0 ;  /* 0x4f80000052037fae */ /* 0x0003e20008121844 */
[----:B------:R-:W3:Y:S01]  /*62430*/  LDL.LU.64 R66, [R1+0x17f0] ;  /* 0x0017f00001427983 */ /* 0x000ee20000300a00 */
[----:B----4-:R-:W-:-:S04]  /*62440*/  IADD3 R44, P1, R14, R6, RZ ;  /* 0x000000060e2c7210 */ /* 0x010fc80007f3e0ff */
[----:B------:R-:W-:Y:S01]  /*62450*/  IADD3.X R45, R15, R2, RZ, P1, !PT ;  /* 0x000000020f2d7210 */ /* 0x000fe20000ffe4ff */
[-C--:B------:R-:W-:Y:S01]  /*62460*/  IADD3 R46, P1, R48, R6.reuse, RZ ;  /* 0x00000006302e7210 */ /* 0x080fe20007f3e0ff */
[----:B------:R-:W4:Y:S04]  /*62470*/  LDL.LU.64 R14, [R1+0x17d0] ;  /* 0x0017d000010e7983 */ /* 0x000f280000300a00 */
[----:B-1----:R-:W-:Y:S01]  /*62480*/  IMAD.X R3, R49, 0x1, R2, P1 ;  /* 0x0000000131037824 */ /* 0x002fe200008e0602 */
[----:B--2---:R-:W-:-:S05]  /*62490*/  IADD3 R48, P1, R12, R6, RZ ;  /* 0x000000060c307210 */ /* 0x004fca0007f3e0ff */
[--C-:B------:R-:W-:Y:S01]  /*624a0*/  IMAD.X R47, R13, 0x1, R2.reuse, P1 ;  /* 0x000000010d2f7824 */ /* 0x100fe200008e0602 */
[-C--:B---3--:R-:W-:Y:S01]  /*624b0*/  IADD3 R50, P1, R10, R6.reuse, RZ ;  /* 0x000000060a327210 */ /* 0x088fe20007f3e0ff */
[----:B------:R-:W2:Y:S04]  /*624c0*/  LDL.LU.64 R12, [R1+0x17b8] ;  /* 0x0017b800010c7983 */ /* 0x000ea80000300a00 */
[----:B------:R-:W-:Y:S01]  /*624d0*/  IMAD.X R49, R11, 0x1, R2, P1 ;  /* 0x000000010b317824 */ /* 0x000fe200008e0602 */
[----:B------:R-:W-:Y:S01]  /*624e0*/  IADD3 R52, P1, R54, R6, RZ ;  /* 0x0000000636347210 */ /* 0x000fe20007f3e0ff */
[----:B------:R-:W3:Y:S03]  /*624f0*/  LDL.LU.64 R10, [R1+0x1798] ;  /* 0x00179800010a7983 */ /* 0x000ee60000300a00 */
[----:B------:R-:W-:Y:S01]  /*62500*/  IADD3.X R51, R55, R2, RZ, P1, !PT ;  /* 0x0000000237337210 */ /* 0x000fe20000ffe4ff */
[----:B------:R-:W-:-:S05]  /*62510*/  IADD3 R54, P1, R8, R6, RZ ;  /* 0x0000000608367210 */ /* 0x000fca0007f3e0ff */
[--C-:B------:R-:W-:Y:S01]  /*62520*/  IMAD.X R53, R9, 0x1, R2.reuse, P1 ;  /* 0x0000000109357824 */ /* 0x100fe200008e0602 */
[-C--:B------:R-:W-:Y:S01]  /*62530*/  IADD3 R56, P1, R4, R6.reuse, RZ ;  /* 0x0000000604387210 */ /* 0x080fe20007f3e0ff */
[----:B------:R-:W3:Y:S04]  /*62540*/  LDL.LU.64 R8, [R1+0x1778] ;  /* 0x0017780001087983 */ /* 0x000ee80000300a00 */
[--C-:B------:R-:W-:Y:S02]  /*62550*/  IMAD.X R55, R5, 0x1, R2.reuse, P1 ;  /* 0x0000000105377824 */ /* 0x100fe400008e0602 */
[----:B------:R-:W3:Y:S01]  /*62560*/  LDL.LU.64 R4, [R1+0x1758] ;  /* 0x0017580001047983 */ /* 0x000ee20000300a00 */
[----:B------:R-:W3:Y:S02]  /*62570*/  LDL.LU.64 R78, [R1+0x1738] ;  /* 0x00173800014e7983 */ /* 0x000ee40000300a00 */
[----:B------:R-:W3:Y:S02]  /*62580*/  LDL.LU.64 R156, [R1+0x1718] ;  /* 0x00171800019c7983 */ /* 0x000ee40000300a00 */
[----:B------:R-:W3:Y:S01]  /*62590*/  LDL.LU.64 R98, [R1+0x16f8] ;  /* 0x0016f80001627983 */ /* 0x000ee20000300a00 */
[----:B------:R-:W3:Y:S01]  /*625a0*/  LDL.LU.64 R96, [R1+0x16d8] ;  /* 0x0016d80001607983 */ /* 0x000ee20000300a00 */
[----:B------:R-:W3:Y:S02]  /*625b0*/  LDL.LU.64 R94, [R1+0x16b8] ;  /* 0x0016b800015e7983 */ /* 0x000ee40000300a00 */
[----:B------:R-:W3:Y:S02]  /*625c0*/  LDL.LU.64 R92, [R1+0x1698] ;  /* 0x00169800015c7983 */ /* 0x000ee40000300a00 */
[----:B------:R-:W3:Y:S01]  /*625d0*/  LDL.LU.64 R90, [R1+0x1558] ;  /* 0x00155800015a7983 */ /* 0x000ee20000300a00 */
[-C--:B------:R-:W-:Y:S01]  /*625e0*/  IADD3 R58, P1, R60, R6.reuse, RZ ;  /* 0x000000063c3a7210 */ /* 0x080fe20007f3e0ff */
[----:B------:R-:W3:Y:S01]  /*625f0*/  LDL.LU.64 R88, [R1+0x1678] ;  /* 0x0016780001587983 */ /* 0x000ee20000300a00 */
[----:B------:R-:W3:Y:S02]  /*62600*/  LDL.LU.64 R86, [R1+0x1658] ;  /* 0x0016580001567983 */ /* 0x000ee40000300a00 */
[----:B------:R-:W3:Y:S02]  /*62610*/  LDL.LU.64 R84, [R1+0x1638] ;  /* 0x0016380001547983 */ /* 0x000ee40000300a00 */
[----:B------:R-:W3:Y:S02]  /*62620*/  LDL.LU.64 R82, [R1+0x1618] ;  /* 0x0016180001527983 */ /* 0x000ee40000300a00 */
[----:B------:R-:W-:Y:S01]  /*62630*/  IMAD.X R57, R61, 0x1, R2, P1 ;  /* 0x000000013d397824 */ /* 0x000fe200008e0602 */
[----:B------:R-:W-:-:S04]  /*62640*/  IADD3 R60, P1, R62, R6, RZ ;  /* 0x000000063e3c7210 */ /* 0x000fc80007f3e0ff */
[----:B------:R-:W-:Y:S01]  /*62650*/  IADD3.X R59, R63, R2, RZ, P1, !PT ;  /* 0x000000023f3b7210 */ /* 0x000fe20000ffe4ff */
[----:B------:R-:W-:-:S05]  /*62660*/  IADD3 R62, P1, R64, R6, RZ ;  /* 0x00000006403e7210 */ /* 0x000fca0007f3e0ff */
[----:B------:R-:W-:Y:S01]  /*62670*/  IMAD.X R61, R65, 0x1, R2, P1 ;  /* 0x00000001413d7824 */ /* 0x000fe200008e0602 */
[----:B------:R-:W-:-:S05]  /*62680*/  IADD3 R64, P1, R66, R6, RZ ;  /* 0x0000000642407210 */ /* 0x000fca0007f3e0ff */
[----:B------:R-:W-:Y:S01]  /*62690*/  IMAD.X R63, R67, 0x1, R2, P1 ;  /* 0x00000001433f7824 */ /* 0x000fe200008e0602 */
[----:B----4-:R-:W-:-:S05]  /*626a0*/  IADD3 R66, P1, R14, R6, RZ ;  /* 0x000000060e427210 */ /* 0x010fca0007f3e0ff */
[----:B------:R-:W-:Y:S02]  /*626b0*/  IMAD.X R65, R15, 0x1, R2, P1 ;  /* 0x000000010f417824 */ /* 0x000fe400008e0602 */
[----:B------:R-:W4:Y:S01]  /*626c0*/  LDL.LU.64 R14, [R1+0x15f8] ;  /* 0x0015f800010e7983 */ /* 0x000f220000300a00 */
[----:B--2---:R-:W-:-:S04]  /*626d0*/  IADD3 R68, P1, R12, R6, RZ ;  /* 0x000000060c447210 */ /* 0x004fc80007f3e0ff */
[----:B------:R-:W-:Y:S02]  /*626e0*/  IADD3.X R67, R13, R2, RZ, P1, !PT ;  /* 0x000000020d437210 */ /* 0x000fe40000ffe4ff */
[-C--:B---3--:R-:W-:Y:S01]  /*626f0*/  IADD3 R70, P1, R10, R6.reuse, RZ ;  /* 0x000000060a467210 */ /* 0x088fe20007f3e0ff */
[----:B------:R-:W2:Y:S04]  /*62700*/  LDL.LU.64 R12, [R1+0x15d8] ;  /* 0x0015d800010c7983 */ /* 0x000ea80000300a00 */
[----:B------:R-:W-:Y:S02]  /*62710*/  IMAD.X R69, R11, 0x1, R2, P1 ;  /* 0x000000010b457824 */ /* 0x000fe400008e0602 */
[----:B------:R-:W3:Y:S01]  /*62720*/  LDL.LU.64 R10, [R1+0x15b8] ;  /* 0x0015b800010a7983 */ /* 0x000ee20000300a00 */
[----:B------:R-:W-:-:S05]  /*62730*/  IADD3 R72, P1, R8, R6, RZ ;  /* 0x0000000608487210 */ /* 0x000fca0007f3e0ff */
[--C-:B------:R-:W-:Y:S01]  /*62740*/  IMAD.X R71, R9, 0x1, R2.reuse, P1 ;  /* 0x0000000109477824 */ /* 0x100fe200008e0602 */
[-C--:B------:R-:W-:Y:S01]  /*62750*/  IADD3 R74, P1, R4, R6.reuse, RZ ;  /* 0x00000006044a7210 */ /* 0x080fe20007f3e0ff */
[----:B------:R-:W3:Y:S04]  /*62760*/  LDL.LU.64 R8, [R1+0x1598] ;  /* 0x0015980001087983 */ /* 0x000ee80000300a00 */
[----:B------:R-:W-:Y:S02]  /*62770*/  IMAD.X R73, R5, 0x1, R2, P1 ;  /* 0x0000000105497824 */ /* 0x000fe400008e0602 */
[----:B------:R-:W3:Y:S01]  /*62780*/  LDL.LU.64 R4, [R1+0x1578] ;  /* 0x0015780001047983 */ /* 0x000ee20000300a00 */
        /* <DEDUP_REMOVED lines=18> */
[-C--:B------:R-:W-:Y:S02]  /*628b0*/  IADD3 R190, P1, R84, R6.reuse, RZ ;  /* 0x0000000654be7210 */ /* 0x080fe40007f3e0ff */
[----:B------:R-:W1:Y:S03]  /*628c0*/  S2R R84, SR_TID.X ;  /* 0x0000000000547919 */ /* 0x000e660000002100 */
[----:B------:R-:W-:Y:S01]  /*628d0*/  IMAD.X R189, R85, 0x1, R2, P1 ;  /* 0x0000000155bd7824 */ /* 0x000fe200008e0602 */
[----:B------:R-:W-:-:S05]  /*628e0*/  IADD3 R192, P1, R82, R6, RZ ;  /* 0x0000000652c07210 */ /* 0x000fca0007f3e0ff */
[----:B------:R-:W-:Y:S01]  /*628f0*/  IMAD.X R191, R83, 0x1, R2, P1 ;  /* 0x0000000153bf7824 */ /* 0x000fe200008e0602 */
[----:B------:R-:W-:Y:S01]  /*62900*/  MOV R96, R44 ;  /* 0x0000002c00607202 */ /* 0x000fe20000000f00 */
[----:B------:R-:W-:Y:S02]  /*62910*/  IMAD.MOV.U32 R97, RZ, RZ, R45 ;  /* 0x000000ffff617224 */ /* 0x000fe400078e002d */
[----:B------:R-:W-:Y:S02]  /*62920*/  IMAD.MOV.U32 R98, RZ, RZ, R46 ;  /* 0x000000ffff627224 */ /* 0x000fe400078e002e */
[----:B------:R-:W-:Y:S01]  /*62930*/  IMAD.MOV.U32 R99, RZ, RZ, R3 ;  /* 0x000000ffff637224 */ /* 0x000fe200078e0003 */
[----:B------:R-:W-:Y:S01]  /*62940*/  MOV R156, R48 ;  /* 0x00000030009c7202 */ /* 0x000fe20000000f00 */
[----:B------:R-:W-:Y:S02]  /*62950*/  IMAD.MOV.U32 R157, RZ, RZ, R47 ;  /* 0x000000ffff9d7224 */ /* 0x000fe400078e002f */
[----:B------:R-:W-:-:S02]  /*62960*/  IMAD.MOV.U32 R158, RZ, RZ, R50 ;  /* 0x000000ffff9e7224 */ /* 0x000fc400078e0032 */
[----:B------:R-:W-:Y:S01]  /*62970*/  IMAD.MOV.U32 R159, RZ, RZ, R49 ;  /* 0x000000ffff9f7224 */ /* 0x000fe200078e0031 */
[----:B------:R-:W-:Y:S01]  /*62980*/  MOV R200, R52 ;  /* 0x0000003400c87202 */ /* 0x000fe20000000f00 */
[----:B------:R-:W-:Y:S01]  /*62990*/  IMAD.MOV.U32 R201, RZ, RZ, R51 ;  /* 0x000000ffffc97224 */ /* 0x000fe200078e0033 */
[----:B------:R2:W-:Y:S01]  /*629a0*/  STL.64 [R1+0x1930], R96 ;  /* 0x0019306001007387 */ /* 0x0005e20000100a00 */
[----:B------:R-:W-:Y:S02]  /*629b0*/  IMAD.MOV.U32 R48, RZ, RZ, R54 ;  /* 0x000000ffff307224 */ /* 0x000fe400078e0036 */
[----:B------:R-:W-:Y:S02]  /*629c0*/  IMAD.MOV.U32 R49, RZ, RZ, R53 ;  /* 0x000000ffff317224 */ /* 0x000fe400078e0035 */
[----:B------:R2:W-:Y:S01]  /*629d0*/  STL.64 [R1+0x1910], R98 ;  /* 0x0019106201007387 */ /* 0x0005e20000100a00 */
[----:B------:R-:W-:Y:S01]  /*629e0*/  MOV R210, R56 ;  /* 0x0000003800d27202 */ /* 0x000fe20000000f00 */
[----:B------:R-:W-:Y:S01]  /*629f0*/  IMAD.MOV.U32 R211, RZ, RZ, R55 ;  /* 0x000000ffffd37224 */ /* 0x000fe200078e0037 */
[----:B-1----:R-:W-:Y:S01]  /*62a00*/  LOP3.LUT R85, R84, 0x3f, RZ, 0xc0, !PT ;  /* 0x0000003f54557812 */ /* 0x002fe200078ec0ff */
[----:B------:R1:W-:Y:S01]  /*62a10*/  STL.64 [R1+0x18f0], R156 ;  /* 0x0018f09c01007387 */ /* 0x0003e20000100a00 */
[----:B------:R-:W-:-:S02]  /*62a20*/  IMAD.MOV.U32 R208, RZ, RZ, R58 ;  /* 0x000000ffffd07224 */ /* 0x000fc400078e003a */
[----:B------:R-:W-:Y:S01]  /*62a30*/  IMAD.MOV.U32 R209, RZ, RZ, R57 ;  /* 0x000000ffffd17224 */ /* 0x000fe200078e0039 */
[----:B------:R-:W-:Y:S01]  /*62a40*/  SHF.R.S32.HI R84, RZ, 0x6, R84 ;  /* 0x00000006ff547819 */ /* 0x000fe20000011454 */
        /* <DEDUP_REMOVED lines=12> */
[----:B------:R-:W-:Y:S02]  /*62b10*/  SHF.L.U32 R85, R85, 0x2, RZ ;  /* 0x0000000255557819 */ /* 0x000fe400000006ff */
[----:B------:R-:W-:Y:S01]  /*62b20*/  SGXT R84, R84, 0x1 ;  /* 0x000000015454781a */ /* 0x000fe20000000200 */
[----:B------:R-:W-:Y:S01]  /*62b30*/  STL.64 [R1+0x1850], R208 ;  /* 0x001850d001007387 */ /* 0x000fe20000100a00 */
[----:B------:R-:W-:Y:S02]  /*62b40*/  STL.64 [R1+0x1830], R202 ;  /* 0x001830ca01007387 */ /* 0x000fe40000100a00 */
[----:B------:R-:W-:-:S02]  /*62b50*/  IMAD.MOV.U32 R168, RZ, RZ, R70 ;  /* 0x000000ffffa87224 */ /* 0x000fc400078e0046 */
[----:B------:R-:W-:Y:S01]  /*62b60*/  IMAD.MOV.U32 R169, RZ, RZ, R69 ;  /* 0x000000ffffa97224 */ /* 0x000fe200078e0045 */
[----:B------:R-:W-:Y:S01]  /*62b70*/  STL.64 [R1+0x1810], R174 ;  /* 0x001810ae01007387 */ /* 0x000fe20000100a00 */
[----:B------:R-:W-:Y:S01]  /*62b80*/  MOV R166, R72 ;  /* 0x0000004800a67202 */ /* 0x000fe20000000f00 */
[----:B------:R-:W-:Y:S02]  /*62b90*/  IMAD.MOV.U32 R167, RZ, RZ, R71 ;  /* 0x000000ffffa77224 */ /* 0x000fe400078e0047 */
[----:B------:R-:W-:Y:S01]  /*62ba0*/  STL.64 [R1+0x17f0], R172 ;  /* 0x0017f0ac01007387 */ /* 0x000fe20000100a00 */
[----:B------:R-:W-:Y:S01]  /*62bb0*/  LOP3.LUT R242, R85, 0x110, R84, 0x78, !PT ;  /* 0x0000011055f27812 */ /* 0x000fe200078e7854 */
[----:B------:R-:W-:Y:S01]  /*62bc0*/  STL.64 [R1+0x17d0], R170 ;  /* 0x0017d0aa01007387 */ /* 0x000fe20000100a00 */
[----:B------:R-:W-:Y:S01]  /*62bd0*/  MOV R164, R76 ;  /* 0x0000004c00a47202 */ /* 0x000fe20000000f00 */
[----:B------:R-:W-:Y:S01]  /*62be0*/  IMAD.MOV.U32 R165, RZ, RZ, R75 ;  /* 0x000000ffffa57224 */ /* 0x000fe200078e004b */
[----:B------:R-:W-:Y:S01]  /*62bf0*/  MOV R162, R176 ;  /* 0x000000b000a27202 */ /* 0x000fe20000000f00 */
[----:B------:R-:W-:-:S02]  /*62c00*/  IMAD.MOV.U32 R163, RZ, RZ, R79 ;  /* 0x000000ffffa37224 */ /* 0x000fc400078e004f */
[----:B------:R-:W-:Y:S02]  /*62c10*/  IMAD.MOV.U32 R160, RZ, RZ, R178 ;  /* 0x000000ffffa07224 */ /* 0x000fe400078e00b2 */
[----:B------:R-:W-:Y:S01]  /*62c20*/  IMAD.MOV.U32 R161, RZ, RZ, R177 ;  /* 0x000000ffffa17224 */ /* 0x000fe200078e00b1 */
[----:B------:R-:W-:Y:S01]  /*62c30*/  LOP3.LUT R242, R242, 0x20, RZ, 0x3c, !PT ;  /* 0x00000020f2f27812 */ /* 0x000fe200078e3cff */
[----:B------:R-:W-:Y:S02]  /*62c40*/  IMAD.MOV.U32 R94, RZ, RZ, R182 ;  /* 0x000000ffff5e7224 */ /* 0x000fe400078e00b6 */
[----:B------:R-:W-:Y:S01]  /*62c50*/  IMAD.MOV.U32 R95, RZ, RZ, R181 ;  /* 0x000000ffff5f7224 */ /* 0x000fe200078e00b5 */
[----:B------:R-:W-:Y:S01]  /*62c60*/  MOV R82, R184 ;  /* 0x000000b800527202 */ /* 0x000fe20000000f00 */
[----:B------:R-:W-:Y:S01]  /*62c70*/  IMAD.MOV.U32 R83, RZ, RZ, R183 ;  /* 0x000000ffff537224 */ /* 0x000fe200078e00b7 */
[----:B------:R-:W-:Y:S01]  /*62c80*/  MOV R92, R188 ;  /* 0x000000bc005c7202 */ /* 0x000fe20000000f00 */
[----:B------:R-:W-:-:S02]  /*62c90*/  IMAD.MOV.U32 R93, RZ, RZ, R187 ;  /* 0x000000ffff5d7224 */ /* 0x000fc400078e00bb */
[----:B------:R-:W-:Y:S02]  /*62ca0*/  IMAD R3, R252, 0x10000, R242 ;  /* 0x00010000fc037824 */ /* 0x000fe400078e02f2 */
[----:B------:R-:W-:Y:S02]  /*62cb0*/  IMAD.MOV.U32 R90, RZ, RZ, R190 ;  /* 0x000000ffff5a7224 */ /* 0x000fe400078e00be */
[----:B------:R-:W-:Y:S02]  /*62cc0*/  IMAD.MOV.U32 R91, RZ, RZ, R189 ;  /* 0x000000ffff5b7224 */ /* 0x000fe400078e00bd */
[----:B------:R-:W-:Y:S02]  /*62cd0*/  IMAD.MOV.U32 R88, RZ, RZ, R192 ;  /* 0x000000ffff587224 */ /* 0x000fe400078e00c0 */
[----:B------:R-:W-:Y:S01]  /*62ce0*/  IMAD.MOV.U32 R89, RZ, RZ, R191 ;  /* 0x000000ffff597224 */ /* 0x000fe200078e00bf */
        /* <DEDUP_REMOVED lines=12> */
[----:B----4-:R-:W-:-:S05]  /*62db0*/  IADD3 R194, P1, R14, R6, RZ ;  /* 0x000000060ec27210 */ /* 0x010fca0007f3e0ff */
[----:B------:R-:W-:Y:S01]  /*62dc0*/  IMAD.X R193, R15, 0x1, R2, P1 ;  /* 0x000000010fc17824 */ /* 0x000fe200008e0602 */
[----:B--2---:R-:W-:-:S04]  /*62dd0*/  IADD3 R196, P1, R12, R6, RZ ;  /* 0x000000060cc47210 */ /* 0x004fc80007f3e0ff */
[----:B------:R-:W-:Y:S02]  /*62de0*/  IADD3.X R195, R13, R2, RZ, P1, !PT ;  /* 0x000000020dc37210 */ /* 0x000fe40000ffe4ff */
[----:B---3--:R-:W-:Y:S02]  /*62df0*/  IADD3 R198, P1, R10, R6, RZ ;  /* 0x000000060ac67210 */ /* 0x008fe40007f3e0ff */
[----:B------:R-:W-:Y:S01]  /*62e00*/  MOV R14, R68 ;  /* 0x00000044000e7202 */ /* 0x000fe20000000f00 */
[----:B------:R-:W-:Y:S02]  /*62e10*/  IMAD.MOV.U32 R15, RZ, RZ, R67 ;  /* 0x000000ffff0f7224 */ /* 0x000fe400078e0043 */
[----:B------:R-:W-:Y:S02]  /*62e20*/  IMAD.X R197, R11, 0x1, R2, P1 ;  /* 0x000000010bc57824 */ /* 0x000fe400008e0602 */
[----:B------:R-:W-:Y:S02]  /*62e30*/  IMAD.MOV.U32 R12, RZ, RZ, R74 ;  /* 0x000000ffff0c7224 */ /* 0x000fe400078e004a */
[----:B------:R-:W-:-:S02]  /*62e40*/  IMAD.MOV.U32 R13, RZ, RZ, R73 ;  /* 0x000000ffff0d7224 */ /* 0x000fc400078e0049 */
[----:B------:R-:W-:Y:S02]  /*62e50*/  IMAD.MOV.U32 R10, RZ, RZ, R78 ;  /* 0x000000ffff0a7224 */ /* 0x000fe400078e004e */
[----:B------:R-:W-:Y:S01]  /*62e60*/  IMAD.MOV.U32 R86, RZ, RZ, R194 ;  /* 0x000000ffff567224 */ /* 0x000fe200078e00c2 */
[----:B------:R-:W-:Y:S02]  /*62e70*/  MOV R87, R193 ;  /* 0x000000c100577202 */ /* 0x000fe40000000f00 */
[----:B------:R-:W-:Y:S01]  /*62e80*/  IADD3 R240, P1, R8, R6, RZ ;  /* 0x0000000608f07210 */ /* 0x000fe20007f3e0ff */
[----:B------:R2:W-:Y:S01]  /*62e90*/  STL.64 [R1+0x17b8], R14 ;  /* 0x0017b80e01007387 */ /* 0x0005e20000100a00 */
[----:B------:R-:W-:Y:S02]  /*62ea0*/  IMAD.MOV.U32 R11, RZ, RZ, R77 ;  /* 0x000000ffff0b7224 */ /* 0x000fe400078e004d */
[----:B------:R-:W-:Y:S02]  /*62eb0*/  STL.64 [R1+0x1798], R168 ;  /* 0x001798a801007387 */ /* 0x000fe40000100a00 */
[----:B------:R-:W-:-:S02]  /*62ec0*/  IMAD.MOV.U32 R84, RZ, RZ, R196 ;  /* 0x000000ffff547224 */ /* 0x000fc400078e00c4 */
[--C-:B------:R-:W-:Y:S01]  /*62ed0*/  IMAD.X R199, R9, 0x1, R2.reuse, P1 ;  /* 0x0000000109c77824 */ /* 0x100fe200008e0602 */
[----:B------:R-:W-:Y:S01]  /*62ee0*/  IADD3 R7, P1, R4, R6, RZ ;  /* 0x0000000604077210 */ /* 0x000fe20007f3e0ff */
[----:B------:R-:W-:Y:S01]  /*62ef0*/  STL.64 [R1+0x1778], R166 ;  /* 0x001778a601007387 */ /* 0x000fe20000100a00 */
[----:B------:R3:W-:Y:S01]  /*62f00*/  STL.64 [R1+0x1758], R12 ;  /* 0x0017580c01007387 */ /* 0x0007e20000100a00 */
[----:B------:R-:W-:Y:S01]  /*62f10*/  MOV R8, R180 ;  /* 0x000000b400087202 */ /* 0x000fe20000000f00 */
[----:B------:R-:W-:Y:S01]  /*62f20*/  IMAD.MOV.U32 R9, RZ, RZ, R179 ;  /* 0x000000ffff097224 */ /* 0x000fe200078e00b3 */
[----:B------:R-:W-:Y:S01]  /*62f30*/  STL.64 [R1+0x1738], R164 ;  /* 0x001738a401007387 */ /* 0x000fe20000100a00 */
[----:B------:R-:W-:Y:S02]  /*62f40*/  IMAD.X R241, R5, 0x1, R2, P1 ;  /* 0x0000000105f17824 */ /* 0x000fe400008e0602 */
[----:B------:R4:W-:Y:S02]  /*62f50*/  STL.64 [R1+0x1718], R10 ;  /* 0x0017180a01007387 */ /* 0x0009e40000100a00 */
[----:B------:R-:W-:Y:S02]  /*62f60*/  STL.64 [R1+0x16f8], R162 ;  /* 0x0016f8a201007387 */ /* 0x000fe40000100a00 */
[----:B------:R-:W-:-:S02]  /*62f70*/  IMAD.MOV.U32 R4, RZ, RZ, R186 ;  /* 0x000000ffff047224 */ /* 0x000fc400078e00ba */
[----:B------:R-:W-:Y:S01]  /*62f80*/  IMAD.MOV.U32 R5, RZ, RZ, R185 ;  /* 0x000000ffff057224 */ /* 0x000fe200078e00b9 */
[----:B------:R-:W-:Y:S01]  /*62f90*/  STL.64 [R1+0x16d8], R160 ;  /* 0x0016d8a001007387 */ /* 0x000fe20000100a00 */
[----:B------:R1:W-:Y:S02]  /*62fa0*/  STL.64 [R1+0x16b8], R8 ;  /* 0x0016b80801007387 */ /* 0x0003e40000100a00 */
[----:B------:R-:W-:Y:S02]  /*62fb0*/  STL.64 [R1+0x1698], R94 ;  /* 0x0016985e01007387 */ /* 0x000fe40000100a00 */
[----:B------:R-:W-:Y:S01]  /*62fc0*/  STL.64 [R1+0x1558], R82 ;  /* 0x0015585201007387 */ /* 0x000fe20000100a00 */
[----:B------:R1:W-:Y:S01]  /*62fd0*/  STL.64 [R1+0x1678], R4 ;  /* 0x0016780401007387 */ /* 0x0003e20000100a00 */
[----:B------:R-:W-:Y:S02]  /*62fe0*/  IMAD.MOV.U32 R85, RZ, RZ, R195 ;  /* 0x000000ffff557224 */ /* 0x000fe400078e00c3 */
[----:B------:R-:W-:Y:S02]  /*62ff0*/  STL.64 [R1+0x1658], R92 ;  /* 0x0016585c01007387 */ /* 0x000fe40000100a00 */
[----:B------:R-:W-:Y:S01]  /*63000*/  STL.64 [R1+0x1638], R90 ;  /* 0x0016385a01007387 */ /* 0x000fe20000100a00 */
[----:B------:R-:W-:Y:S01]  /*63010*/  MOV R50, R198 ;  /* 0x000000c600327202 */ /* 0x000fe20000000f00 */
[----:B------:R-:W-:Y:S01]  /*63020*/  IMAD.MOV.U32 R51, RZ, RZ, R197 ;  /* 0x000000ffff337224 */ /* 0x000fe200078e00c5 */
[----:B------:R-:W-:Y:S01]  /*63030*/  STL.64 [R1+0x1618], R88 ;  /* 0x0016185801007387 */ /* 0x000fe20000100a00 */
[----:B------:R-:W-:Y:S02]  /*63040*/  STL.64 [R1+0x15f8], R86 ;  /* 0x0015f85601007387 */ /* 0x000fe40000100a00 */
[----:B------:R-:W-:-:S02]  /*63050*/  IMAD.MOV.U32 R46, RZ, RZ, R240 ;  /* 0x000000ffff2e7224 */ /* 0x000fc400078e00f0 */
[----:B------:R-:W-:Y:S01]  /*63060*/  IMAD.MOV.U32 R47, RZ, RZ, R199 ;  /* 0x000000ffff2f7224 */ /* 0x000fe200078e00c7 */
[----:B------:R-:W-:Y:S01]  /*63070*/  STL.64 [R1+0x15d8], R84 ;  /* 0x0015d85401007387 */ /* 0x000fe20000100a00 */
[----:B------:R-:W-:Y:S01]  /*63080*/  MOV R44, R7 ;  /* 0x00000007002c7202 */ /* 0x000fe20000000f00 */
[----:B------:R-:W-:Y:S02]  /*63090*/  IMAD.MOV.U32 R45, RZ, RZ, R241 ;  /* 0x000000ffff2d7224 */ /* 0x000fe400078e00f1 */
[----:B-1----:R1:W5:Y:S01]  /*630a0*/  LDL.LU.64 R96, [R1+0x2268] ;  /* 0x0022680001607983 */ /* 0x0023620000300a00 */
[----:B------:R-:W-:Y:S01]  /*630b0*/  STL.64 [R1+0x15b8], R50 ;  /* 0x0015b83201007387 */ /* 0x000fe20000100a00 */
[----:B------:R1:W5:Y:S02]  /*630c0*/  LDL.LU.64 R98, [R1+0x2260] ;  /* 0x0022600001627983 */ /* 0x0003640000300a00 */
[----:B------:R-:W-:Y:S02]  /*630d0*/  STL.64 [R1+0x1598], R46 ;  /* 0x0015982e01007387 */ /* 0x000fe40000100a00 */
[----:B------:R1:W5:Y:S01]  /*630e0*/  LDL.LU.64 R156, [R1+0x2258] ;  /* 0x00225800019c7983 */ /* 0x0003620000300a00 */
[----:B------:R1:W-:Y:S01]  /*630f0*/  STL.64 [R1+0x1578], R44 ;  /* 0x0015782c01007387 */ /* 0x0003e20000100a00 */
[----:B------:R1:W5:Y:S02]  /*63100*/  LDL.LU.64 R158, [R1+0x2250] ;  /* 0x00225000019e7983 */ /* 0x0003640000300a00 */
[----:B------:R1:W5:Y:S01]  /*63110*/  LDL.LU.64 R200, [R1+0x2248] ;  /* 0x0022480001c87983 */ /* 0x0003620000300a00 */
        /* <DEDUP_REMOVED lines=12> */
[----:B--2---:R-:W2:Y:S01]  /*631e0*/  LDL.LU.64 R14, [R1+0x1928] ;  /* 0x00192800010e7983 */ /* 0x004ea20000300a00 */
[----:B------:R-:W2:Y:S02]  /*631f0*/  LDL.LU.64 R48, [R1+0x1908] ;  /* 0x0019080001307983 */ /* 0x000ea40000300a00 */
[----:B---3--:R-:W3:Y:S01]  /*63200*/  LDL.LU.64 R12, [R1+0x18e8] ;  /* 0x0018e800010c7983 */ /* 0x008ee20000300a00 */
[----:B------:R2:W-:Y:S04]  /*63210*/  LDGSTS.E [R3+0x4c200], [R90.64], P0 ;  /* 0x4c2000005a037fae */ /* 0x0005e80008121844 */
[----:B----4-:R-:W4:Y:S01]  /*63220*/  LDL.LU.64 R10, [R1+0x18c8] ;  /* 0x0018c800010a7983 */ /* 0x010f220000300a00 */
[----:B------:R-:W3:Y:S02]  /*63230*/  LDL.LU.64 R54, [R1+0x18a8] ;  /* 0x0018a80001367983 */ /* 0x000ee40000300a00 */
[----:B------:R2:W-:Y:S02]  /*63240*/  LDGSTS.E [R3+0x4ca00], [R88.64], P0 ;  /* 0x4ca0000058037fae */ /* 0x0005e40008121844 */
[----:B------:R2:W-:Y:S01]  /*63250*/  LDGSTS.E [R3+0x4d200], [R86.64], P0 ;  /* 0x4d20000056037fae */ /* 0x0005e20008121844 */
[----:B-1----:R-:W3:Y:S01]  /*63260*/  LDL.LU.64 R8, [R1+0x1888] ;  /* 0x0018880001087983 */ /* 0x002ee20000300a00 */
[----:B------:R-:W3:Y:S02]  /*63270*/  LDL.LU.64 R4, [R1+0x1868] ;  /* 0x0018680001047983 */ /* 0x000ee40000300a00 */
[----:B------:R-:W3:Y:S01]  /*63280*/  LDL.LU.64 R60, [R1+0x1848] ;  /* 0x00184800013c7983 */ /* 0x000ee20000300a00 */
[----:B------:R1:W-:Y:S01]  /*63290*/  LDGSTS.E [R3+0x4da00], [R84.64], P0 ;  /* 0x4da0000054037fae */ /* 0x0003e20008121844 */
[----:B------:R1:W-:Y:S02]  /*632a0*/  LDGSTS.E [R3+0x4e200], [R50.64], P0 ;  /* 0x4e20000032037fae */ /* 0x0003e40008121844 */
[----:B------:R1:W-:Y:S02]  /*632b0*/  LDGSTS.E [R3+0x4ea00], [R46.64], P0 ;  /* 0x4ea000002e037fae */ /* 0x0003e40008121844 */
[----:B------:R2:W-:Y:S01]  /*632c0*/  LDGSTS.E [R3+0x4f200], [R44.64], P0 ;  /* 0x4f2000002c037fae */ /* 0x0005e20008121844 */
[----:B------:R-:W4:Y:S01]  /*632d0*/  LDL.LU.64 R62, [R1+0x1828] ;  /* 0x00182800013e7983 */ /* 0x000f220000300a00 */
[----:B------:R-:W4:Y:S03]  /*632e0*/  LDL.LU.64 R64, [R1+0x1808] ;  /* 0x0018080001407983 */ /* 0x000f260000300a00 */
[----:B------:R1:W-:Y:S01]  /*632f0*/  LDGSTS.E [R3+0x4fa00], [R82.64], P0 ;  /* 0x4fa0000052037fae */ /* 0x0003e20008121844 */
[----:B------:R-:W4:Y:S01]  /*63300*/  LDL.LU.64 R66, [R1+0x17e8] ;  /* 0x0017e80001427983 */ /* 0x000f220000300a00 */
[----:B--2---:R-:W-:-:S05]  /*63310*/  IADD3 R44, P1, R14, R6, RZ ;  /* 0x000000060e2c7210 */ /* 0x004fca0007f3e0ff */
[--C-:B------:R-:W-:Y:S01]  /*63320*/  IMAD.X R45, R15, 0x1, R2.reuse, P1 ;  /* 0x000000010f2d7824 */ /* 0x100fe200008e0602 */
[-C--:B-1----:R-:W-:Y:S01]  /*63330*/  IADD3 R46, P1, R48, R6.reuse, RZ ;  /* 0x00000006302e7210 */ /* 0x082fe20007f3e0ff */
[----:B------:R-:W2:Y:S04]  /*63340*/  LDL.LU.64 R14, [R1+0x17c8] ;  /* 0x0017c800010e7983 */ /* 0x000ea80000300a00 */
[----:B------:R-:W-:Y:S01]  /*63350*/  IMAD.X R3, R49, 0x1, R2, P1 ;  /* 0x0000000131037824 */ /* 0x000fe200008e0602 */
[----:B---3--:R-:W-:-:S04]  /*63360*/  IADD3 R48, P1, R12, R6, RZ ;  /* 0x000000060c307210 */ /* 0x008fc80007f3e0ff */
[----:B------:R-:W-:Y:S01]  /*63370*/  IADD3.X R47, R13, R2, RZ, P1, !PT ;  /* 0x000000020d2f7210 */ /* 0x000fe20000ffe4ff */
[-C--:B----4-:R-:W-:Y:S01]  /*63380*/  IADD3 R50, P1, R10, R6.reuse, RZ ;  /* 0x000000060a327210 */ /* 0x090fe20007f3e0ff */
[----:B------:R-:W3:Y:S04]  /*63390*/  LDL.LU.64 R12, [R1+0x17b0] ;  /* 0x0017b000010c7983 */ /* 0x000ee80000300a00 */
[--C-:B------:R-:W-:Y:S01]  /*633a0*/  IMAD.X R49, R11, 0x1, R2.reuse, P1 ;  /* 0x000000010b317824 */ /* 0x100fe200008e0602 */
[-C--:B------:R-:W-:Y:S01]  /*633b0*/  IADD3 R52, P1, R54, R6.reuse, RZ ;  /* 0x0000000636347210 */ /* 0x080fe20007f3e0ff */
[----:B------:R-:W4:Y:S04]  /*633c0*/  LDL.LU.64 R10, [R1+0x1790] ;  /* 0x00179000010a7983 */ /* 0x000f280000300a00 */
[----:B------:R-:W-:Y:S01]  /*633d0*/  IMAD.X R51, R55, 0x1, R2, P1 ;  /* 0x0000000137337824 */ /* 0x000fe200008e0602 */
[----:B------:R-:W-:-:S05]  /*633e0*/  IADD3 R54, P1, R8, R6, RZ ;  /* 0x0000000608367210 */ /* 0x000fca0007f3e0ff */
[--C-:B------:R-:W-:Y:S01]  /*633f0*/  IMAD.X R53, R9, 0x1, R2.reuse, P1 ;  /* 0x0000000109357824 */ /* 0x100fe200008e0602 */
[----:B------:R-:W-:Y:S01]  /*63400*/  IADD3 R56, P1, R4, R6, RZ ;  /* 0x0000000604387210 */ /* 0x000fe20007f3e0ff */
[----:B------:R-:W4:Y:S03]  /*63410*/  LDL.LU.64 R8, [R1+0x1770] ;  /* 0x0017700001087983 */ /* 0x000f260000300a00 */
[----:B------:R-:W-:Y:S02]  /*63420*/  IADD3.X R55, R5, R2, RZ, P1, !PT ;  /* 0x0000000205377210 */ /* 0x000fe40000ffe4ff */
[----:B------:R-:W4:Y:S01]  /*63430*/  LDL.LU.64 R4, [R1+0x1750] ;  /* 0x0017500001047983 */ /* 0x000f220000300a00 */
[----:B------:R-:W4:Y:S02]  /*63440*/  LDL.LU.64 R78, [R1+0x1730] ;  /* 0x00173000014e7983 */ /* 0x000f240000300a00 */
[----:B------:R-:W4:Y:S02]  /*63450*/  LDL.LU.64 R164, [R1+0x1710] ;  /* 0x0017100001a47983 */ /* 0x000f240000300a00 */
[----:B------:R-:W4:Y:S01]  /*63460*/  LDL.LU.64 R162, [R1+0x16f0] ;  /* 0x0016f00001a27983 */ /* 0x000f220000300a00 */
[----:B------:R-:W4:Y:S01]  /*63470*/  LDL.LU.64 R160, [R1+0x16d0] ;  /* 0x0016d00001a07983 */ /* 0x000f220000300a00 */
[----:B------:R-:W4:Y:S02]  /*63480*/  LDL.LU.64 R94, [R1+0x16b0] ;  /* 0x0016b000015e7983 */ /* 0x000f240000300a00 */
[----:B------:R-:W4:Y:S01]  /*63490*/  LDL.LU.64 R92, [R1+0x1690] ;  /* 0x00169000015c7983 */ /* 0x000f220000300a00 */
[-C--:B------:R-:W-:Y:S01]  /*634a0*/  IADD3 R58, P1, R60, R6.reuse, RZ ;  /* 0x000000063c3a7210 */ /* 0x080fe20007f3e0ff */
[----:B------:R-:W4:Y:S01]  /*634b0*/  LDL.LU.64 R90, [R1+0x1670] ;  /* 0x00167000015a7983 */ /* 0x000f220000300a00 */
[----:B------:R-:W4:Y:S02]  /*634c0*/  LDL.LU.64 R88, [R1+0x1650] ;  /* 0x0016500001587983 */ /* 0x000f240000300a00 */
[----:B------:R-:W4:Y:S02]  /*634d0*/  LDL.LU.64 R86, [R1+0x1630] ;  /* 0x0016300001567983 */ /* 0x000f240000300a00 */
[----:B------:R-:W4:Y:S02]  /*634e0*/  LDL.LU.64 R84, [R1+0x1610] ;  /* 0x0016100001547983 */ /* 0x000f240000300a00 */
[--C-:B------:R-:W-:Y:S01]  /*634f0*/  IMAD.X R57, R61, 0x1, R2.reuse, P1 ;  /* 0x000000013d397824 */ /* 0x100fe200008e0602 */
[-C--:B------:R-:W-:Y:S01]  /*63500*/  IADD3 R60, P1, R62, R6.reuse, RZ ;  /* 0x000000063e3c7210 */ /* 0x080fe20007f3e0ff */
[----:B------:R-:W4:Y:S04]  /*63510*/  LDL.LU.64 R82, [R1+0x15f0] ;  /* 0x0015f00001527983 */ /* 0x000f280000300a00 */
[----:B------:R-:W-:Y:S01]  /*63520*/  IMAD.X R59, R63, 0x1, R2, P1 ;  /* 0x000000013f3b7824 */ /* 0x000fe200008e0602 */
[----:B------:R-:W-:-:S05]  /*63530*/  IADD3 R62, P1, R64, R6, RZ ;  /* 0x00000006403e7210 */ /* 0x000fca0007f3e0ff */
[----:B------:R-:W-:Y:S01]  /*63540*/  IMAD.X R61, R65, 0x1, R2, P1 ;  /* 0x00000001413d7824 */ /* 0x000fe200008e0602 */
[----:B------:R-:W-:-:S04]  /*63550*/  IADD3 R64, P1, R66, R6, RZ ;  /* 0x0000000642407210 */ /* 0x000fc80007f3e0ff */
[----:B------:R-:W-:Y:S02]  /*63560*/  IADD3.X R63, R67, R2, RZ, P1, !PT ;  /* 0x00000002433f7210 */ /* 0x000fe40000ffe4ff */
[----:B--2---:R-:W-:-:S05]  /*63570*/  IADD3 R66, P1, R14, R6, RZ ;  /* 0x000000060e427210 */ /* 0x004fca0007f3e0ff */
[----:B------:R-:W-:Y:S02]  /*63580*/  IMAD.X R65, R15, 0x1, R2, P1 ;  /* 0x000000010f417824 */ /* 0x000fe400008e0602 */
[----:B------:R-:W2:Y:S01]  /*63590*/  LDL.LU.64 R14, [R1+0x15d0] ;  /* 0x0015d000010e7983 */ /* 0x000ea20000300a00 */
[----:B---3--:R-:W-:-:S05]  /*635a0*/  IADD3 R68, P1, R12, R6, RZ ;  /* 0x000000060c447210 */ /* 0x008fca0007f3e0ff */
[--C-:B------:R-:W-:Y:S01]  /*635b0*/  IMAD.X R67, R13, 0x1, R2.reuse, P1 ;  /* 0x000000010d437824 */ /* 0x100fe200008e0602 */
[-C--:B----4-:R-:W-:Y:S01]  /*635c0*/  IADD3 R70, P1, R10, R6.reuse, RZ ;  /* 0x000000060a467210 */ /* 0x090fe20007f3e0ff */
[----:B------:R-:W3:Y:S04]  /*635d0*/  LDL.LU.64 R12, [R1+0x15b0] ;  /* 0x0015b000010c7983 */ /* 0x000ee80000300a00 */
[----:B------:R-:W-:Y:S02]  /*635e0*/  IMAD.X R69, R11, 0x1, R2, P1 ;  /* 0x000000010b457824 */ /* 0x000fe400008e0602 */
[----:B------:R-:W4:Y:S01]  /*635f0*/  LDL.LU.64 R10, [R1+0x1590] ;  /* 0x00159000010a7983 */ /* 0x000f220000300a00 */
[----:B------:R-:W-:-:S04]  /*63600*/  IADD3 R72, P1, R8, R6, RZ ;  /* 0x0000000608487210 */ /* 0x000fc80007f3e0ff */
[----:B------:R-:W-:Y:S01]  /*63610*/  IADD3.X R71, R9, R2, RZ, P1, !PT ;  /* 0x0000000209477210 */ /* 0x000fe20000ffe4ff */
[-C--:B------:R-:W-:Y:S01]  /*63620*/  IADD3 R74, P1, R4, R6.reuse, RZ ;  /* 0x00000006044a7210 */ /* 0x080fe20007f3e0ff */
[----:B------:R-:W4:Y:S04]  /*63630*/  LDL.LU.64 R8, [R1+0x1570] ;  /* 0x0015700001087983 */ /* 0x000f280000300a00 */
[----:B------:R-:W-:Y:S02]  /*63640*/  IMAD.X R73, R5, 0x1, R2, P1 ;  /* 0x0000000105497824 */ /* 0x000fe400008e0602 */
[----:B------:R-:W4:Y:S01]  /*63650*/  LDL.LU.64 R4, [R1+0x1550] ;  /* 0x0015500001047983 */ /* 0x000f220000300a00 */
        /* <DEDUP_REMOVED lines=22> */
[----:B------:R-:W-:Y:S02]  /*637c0*/  IMAD.MOV.U32 R202, RZ, RZ, R44 ;  /* 0x000000ffffca7224 */ /* 0x000fe400078e002c */
        /* <DEDUP_REMOVED lines=15> */
[----:B------:R1:W-:Y:S01]  /*638c0*/  STL.64 [R1+0x18e8], R94 ;  /* 0x0018e85e01007387 */ /* 0x0003e20000100a00 */
[----:B------:R-:W-:Y:S01]  /*638d0*/  MOV R84, R58 ;  /* 0x0000003a00547202 */ /* 0x000fe20000000f00 */
[----:B------:R-:W-:-:S02]  /*638e0*/  IMAD.MOV.U32 R85, RZ, RZ, R57 ;  /* 0x000000ffff557224 */ /* 0x000fc400078e0039 */
[----:B------:R1:W-:Y:S02]  /*638f0*/  STL.64 [R1+0x18c8], R160 ;  /* 0x0018c8a001007387 */ /* 0x0003e40000100a00 */
[----:B------:R-:W-:Y:S02]  /*63900*/  IMAD.MOV.U32 R86, RZ, RZ, R60 ;  /* 0x000000ffff567224 */ /* 0x000fe400078e003c */
[----:B------:R-:W-:Y:S01]  /*63910*/  IMAD.MOV.U32 R87, RZ, RZ, R59 ;  /* 0x000000ffff577224 */ /* 0x000fe200078e003b */
[----:B------:R1:W-:Y:S01]  /*63920*/  STL.64 [R1+0x18a8], R162 ;  /* 0x0018a8a201007387 */ /* 0x0003e20000100a00 */
[----:B------:R-:W-:Y:S01]  /*63930*/  MOV R58, R62 ;  /* 0x0000003e003a7202 */ /* 0x000fe20000000f00 */
[----:B------:R-:W-:Y:S02]  /*63940*/  IMAD.MOV.U32 R59, RZ, RZ, R61 ;  /* 0x000000ffff3b7224 */ /* 0x000fe400078e003d */
[----:B------:R1:W-:Y:S02]  /*63950*/  STL.64 [R1+0x1888], R88 ;  /* 0x0018885801007387 */ /* 0x0003e40000100a00 */
[----:B------:R-:W-:-:S02]  /*63960*/  IMAD.MOV.U32 R56, RZ, RZ, R64 ;  /* 0x000000ffff387224 */ /* 0x000fc400078e0040 */
[----:B------:R-:W-:Y:S01]  /*63970*/  IMAD.MOV.U32 R57, RZ, RZ, R63 ;  /* 0x000000ffff397224 */ /* 0x000fe200078e003f */
[----:B------:R1:W-:Y:S01]  /*63980*/  STL.64 [R1+0x1868], R90 ;  /* 0x0018685a01007387 */ /* 0x0003e20000100a00 */
[----:B------:R-:W-:Y:S01]  /*63990*/  MOV R54, R66 ;  /* 0x0000004200367202 */ /* 0x000fe20000000f00 */
[----:B------:R-:W-:Y:S01]  /*639a0*/  IMAD.MOV.U32 R55, RZ, RZ, R65 ;  /* 0x000000ffff377224 */ /* 0x000fe200078e0041 */
[----:B------:R-:W-:Y:S01]  /*639b0*/  SHF.R.S32.HI R80, RZ, 0x6, R80 ;  /* 0x00000006ff507819 */ /* 0x000fe20000011450 */
[----:B------:R1:W-:Y:S01]  /*639c0*/  STL.64 [R1+0x1848], R84 ;  /* 0x0018485401007387 */ /* 0x0003e20000100a00 */
[----:B------:R-:W-:Y:S02]  /*639d0*/  IMAD.MOV.U32 R46, RZ, RZ, R68 ;  /* 0x000000ffff2e7224 */ /* 0x000fe400078e0044 */
[----:B------:R-:W-:Y:S02]  /*639e0*/  IMAD.MOV.U32 R47, RZ, RZ, R67 ;  /* 0x000000ffff2f7224 */ /* 0x000fe400078e0043 */
[----:B------:R1:W-:Y:S01]  /*639f0*/  STL.64 [R1+0x1828], R86 ;  /* 0x0018285601007387 */ /* 0x0003e20000100a00 */
[----:B------:R-:W-:Y:S01]  /*63a00*/  MOV R48, R70 ;  /* 0x0000004600307202 */ /* 0x000fe20000000f00 */
[----:B------:R-:W-:Y:S01]  /*63a10*/  IMAD.MOV.U32 R49, RZ, RZ, R69 ;  /* 0x000000ffff317224 */ /* 0x000fe200078e0045 */
[----:B------:R-:W-:Y:S01]  /*63a20*/  STL.64 [R1+0x1808], R58 ;  /* 0x0018083a01007387 */ /* 0x000fe20000100a00 */
[----:B------:R-:W-:-:S02]  /*63a30*/  IMAD.MOV.U32 R210, RZ, RZ, R72 ;  /* 0x000000ffffd27224 */ /* 0x000fc400078e0048 */
[----:B------:R-:W-:Y:S02]  /*63a40*/  IMAD.MOV.U32 R211, RZ, RZ, R71 ;  /* 0x000000ffffd37224 */ /* 0x000fe400078e0047 */
[----:B------:R-:W-:Y:S01]  /*63a50*/  IMAD.SHL.U32 R81, R81, 0x4, RZ ;  /* 0x0000000451517824 */ /* 0x000fe200078e00ff */
[----:B------:R-:W-:Y:S01]  /*63a60*/  STL.64 [R1+0x17e8], R56 ;  /* 0x0017e83801007387 */ /* 0x000fe20000100a00 */
[----:B------:R-:W-:Y:S01]  /*63a70*/  SGXT R80, R80, 0x1 ;  /* 0x000000015050781a */ /* 0x000fe20000000200 */
[----:B------:R-:W-:Y:S02]  /*63a80*/  STL.64 [R1+0x17c8], R54 ;  /* 0x0017c83601007387 */ /* 0x000fe40000100a00 */
[----:B------:R-:W-:Y:S02]  /*63a90*/  IMAD.MOV.U32 R208, RZ, RZ, R76 ;  /* 0x000000ffffd07224 */ /* 0x000fe400078e004c */
[----:B------:R-:W-:Y:S01]  /*63aa0*/  IMAD.MOV.U32 R209, RZ, RZ, R75 ;  /* 0x000000ffffd17224 */ /* 0x000fe200078e004b */
[----:B------:R1:W-:Y:S01]  /*63ab0*/  STL.64 [R1+0x17b0], R46 ;  /* 0x0017b02e01007387 */ /* 0x0003e20000100a00 */
[----:B------:R1:W-:Y:S02]  /*63ac0*/  STL.64 [R1+0x1790], R48 ;  /* 0x0017903001007387 */ /* 0x0003e40000100a00 */
[----:B------:R-:W-:-:S02]  /*63ad0*/  IMAD.MOV.U32 R174, RZ, RZ, R176 ;  /* 0x000000ffffae7224 */ /* 0x000fc400078e00b0 */
[----:B------:R-:W-:Y:S01]  /*63ae0*/  IMAD.MOV.U32 R175, RZ, RZ, R79 ;  /* 0x000000ffffaf7224 */ /* 0x000fe200078e004f */
[----:B------:R-:W-:Y:S01]  /*63af0*/  STL.64 [R1+0x1770], R210 ;  /* 0x001770d201007387 */ /* 0x000fe20000100a00 */
[----:B------:R-:W-:Y:S01]  /*63b00*/  MOV R172, R178 ;  /* 0x000000b200ac7202 */ /* 0x000fe20000000f00 */
[----:B------:R-:W-:Y:S01]  /*63b10*/  IMAD.MOV.U32 R173, RZ, RZ, R177 ;  /* 0x000000ffffad7224 */ /* 0x000fe200078e00b1 */
[----:B------:R-:W-:Y:S02]  /*63b20*/  LOP3.LUT R242, R81, 0x110, R80, 0x78, !PT ;  /* 0x0000011051f27812 */ /* 0x000fe400078e7850 */
[----:B------:R-:W-:Y:S01]  /*63b30*/  MOV R170, R182 ;  /* 0x000000b600aa7202 */ /* 0x000fe20000000f00 */
[----:B------:R-:W-:Y:S01]  /*63b40*/  IMAD.MOV.U32 R171, RZ, RZ, R181 ;  /* 0x000000ffffab7224 */ /* 0x000fe200078e00b5 */
[----:B------:R-:W-:Y:S01]  /*63b50*/  MOV R168, R186 ;  /* 0x000000ba00a87202 */ /* 0x000fe20000000f00 */
[----:B------:R-:W-:Y:S01]  /*63b60*/  IMAD.MOV.U32 R169, RZ, RZ, R185 ;  /* 0x000000ffffa97224 */ /* 0x000fe200078e00b9 */
[----:B------:R-:W-:-:S02]  /*63b70*/  LOP3.LUT R242, R242, 0x40, RZ, 0x3c, !PT ;  /* 0x00000040f2f27812 */ /* 0x000fc400078e3cff */
[----:B------:R-:W-:Y:S01]  /*63b80*/  MOV R166, R190 ;  /* 0x000000be00a67202 */ /* 0x000fe20000000f00 */
[----:B------:R-:W-:Y:S02]  /*63b90*/  IMAD.MOV.U32 R167, RZ, RZ, R189 ;  /* 0x000000ffffa77224 */ /* 0x000fe400078e00bd */
[----:B------:R-:W-:Y:S01]  /*63ba0*/  IMAD.MOV.U32 R164, RZ, RZ, R192 ;  /* 0x000000ffffa47224 */ /* 0x000fe200078e00c0 */
[----:B------:R-:W-:Y:S01]  /*63bb0*/  MOV R165, R191 ;  /* 0x000000bf00a57202 */ /* 0x000fe20000000f00 */
[----:B------:R-:W-:-:S05]  /*63bc0*/  IMAD R3, R252, 0x10000, R242 ;  /* 0x00010000fc037824 */ /* 0x000fca00078e02f2 */
        /* <DEDUP_REMOVED lines=14> */
[----:B------:R1:W-:Y:S01]  /*63cb0*/  LDGSTS.E [R3+0x47400], [R210.64], P0 ;  /* 0x47400000d2037fae */ /* 0x0003e20008121844 */
[----:B--2---:R-:W-:-:S05]  /*63cc0*/  IADD3 R194, P1, R14, R6, RZ ;  /* 0x000000060ec27210 */ /* 0x004fca0007f3e0ff */
[----:B------:R-:W-:Y:S01]  /*63cd0*/  IMAD.X R193, R15, 0x1, R2, P1 ;  /* 0x000000010fc17824 */ /* 0x000fe200008e0602 */
[----:B---3--:R-:W-:-:S05]  /*63ce0*/  IADD3 R196, P1, R12, R6, RZ ;  /* 0x000000060cc47210 */ /* 0x008fca0007f3e0ff */
[----:B------:R-:W-:Y:S01]  /*63cf0*/  IMAD.X R195, R13, 0x1, R2, P1 ;  /* 0x000000010dc37824 */ /* 0x000fe200008e0602 */
[----:B----4-:R-:W-:-:S05]  /*63d00*/  IADD3 R198, P1, R10, R6, RZ ;  /* 0x000000060ac67210 */ /* 0x010fca0007f3e0ff */
[----:B------:R-:W-:Y:S01]  /*63d10*/  IMAD.X R197, R11, 0x1, R2, P1 ;  /* 0x000000010bc57824 */ /* 0x000fe200008e0602 */
[----:B------:R-:W-:Y:S01]  /*63d20*/  MOV R14, R74 ;  /* 0x0000004a000e7202 */ /* 0x000fe20000000f00 */
[----:B------:R-:W-:Y:S01]  /*63d30*/  IMAD.MOV.U32 R15, RZ, RZ, R73 ;  /* 0x000000ffff0f7224 */ /* 0x000fe200078e0049 */
[----:B------:R-:W-:Y:S02]  /*63d40*/  IADD3 R240, P1, R8, R6, RZ ;  /* 0x0000000608f07210 */ /* 0x000fe40007f3e0ff */
[----:B------:R-:W-:Y:S01]  /*63d50*/  MOV R12, R78 ;  /* 0x0000004e000c7202 */ /* 0x000fe20000000f00 */
[----:B------:R-:W-:Y:S02]  /*63d60*/  IMAD.MOV.U32 R13, RZ, RZ, R77 ;  /* 0x000000ffff0d7224 */ /* 0x000fe400078e004d */
[----:B------:R-:W-:Y:S01]  /*63d70*/  IMAD.MOV.U32 R10, RZ, RZ, R180 ;  /* 0x000000ffff0a7224 */ /* 0x000fe200078e00b4 */
[----:B------:R-:W-:Y:S01]  /*63d80*/  IADD3.X R199, R9, R2, RZ, P1, !PT ;  /* 0x0000000209c77210 */ /* 0x000fe20000ffe4ff */
[----:B------:R-:W-:Y:S01]  /*63d90*/  IMAD.MOV.U32 R11, RZ, RZ, R179 ;  /* 0x000000ffff0b7224 */ /* 0x000fe200078e00b3 */
[----:B------:R-:W-:Y:S01]  /*63da0*/  IADD3 R7, P1, R4, R6, RZ ;  /* 0x0000000604077210 */ /* 0x000fe20007f3e0ff */
[----:B------:R2:W-:Y:S01]  /*63db0*/  STL.64 [R1+0x1750], R14 ;  /* 0x0017500e01007387 */ /* 0x0005e20000100a00 */
[----:B------:R-:W-:Y:S02]  /*63dc0*/  STL.64 [R1+0x1730], R208 ;  /* 0x001730d001007387 */ /* 0x000fe40000100a00 */
[----:B------:R3:W-:Y:S02]  /*63dd0*/  STL.64 [R1+0x1710], R12 ;  /* 0x0017100c01007387 */ /* 0x0007e40000100a00 */
[----:B------:R-:W-:-:S02]  /*63de0*/  IMAD.MOV.U32 R4, RZ, RZ, R184 ;  /* 0x000000ffff047224 */ /* 0x000fc400078e00b8 */
[----:B------:R-:W-:Y:S02]  /*63df0*/  IMAD.X R241, R5, 0x1, R2, P1 ;  /* 0x0000000105f17824 */ /* 0x000fe400008e0602 */
[----:B------:R-:W-:Y:S01]  /*63e00*/  IMAD.MOV.U32 R5, RZ, RZ, R183 ;  /* 0x000000ffff057224 */ /* 0x000fe200078e00b7 */
[----:B------:R-:W-:Y:S01]  /*63e10*/  STL.64 [R1+0x16f0], R174 ;  /* 0x0016f0ae01007387 */ /* 0x000fe20000100a00 */
[----:B------:R-:W-:Y:S02]  /*63e20*/  STL.64 [R1+0x16d0], R172 ;  /* 0x0016d0ac01007387 */ /* 0x000fe40000100a00 */
[----:B------:R-:W-:Y:S02]  /*63e30*/  IMAD.MOV.U32 R8, RZ, RZ, R188 ;  /* 0x000000ffff087224 */ /* 0x000fe400078e00bc */
[----:B------:R-:W-:Y:S01]  /*63e40*/  IMAD.MOV.U32 R9, RZ, RZ, R187 ;  /* 0x000000ffff097224 */ /* 0x000fe200078e00bb */
[----:B------:R2:W-:Y:S01]  /*63e50*/  STL.64 [R1+0x16b0], R10 ;  /* 0x0016b00a01007387 */ /* 0x0005e20000100a00 */
[----:B------:R-:W-:Y:S02]  /*63e60*/  STL.64 [R1+0x1690], R170 ;  /* 0x001690aa01007387 */ /* 0x000fe40000100a00 */
[----:B------:R1:W-:Y:S02]  /*63e70*/  STL.64 [R1+0x1670], R4 ;  /* 0x0016700401007387 */ /* 0x0003e40000100a00 */
[----:B------:R-:W-:-:S02]  /*63e80*/  IMAD.MOV.U32 R82, RZ, RZ, R194 ;  /* 0x000000ffff527224 */ /* 0x000fc400078e00c2 */
[----:B------:R-:W-:Y:S01]  /*63e90*/  IMAD.MOV.U32 R83, RZ, RZ, R193 ;  /* 0x000000ffff537224 */ /* 0x000fe200078e00c1 */
[----:B------:R-:W-:Y:S01]  /*63ea0*/  STL.64 [R1+0x1650], R168 ;  /* 0x001650a801007387 */ /* 0x000fe20000100a00 */
[----:B------:R-:W-:Y:S01]  /*63eb0*/  IMAD.MOV.U32 R80, RZ, RZ, R196 ;  /* 0x000000ffff507224 */ /* 0x000fe200078e00c4 */
[----:B------:R-:W-:Y:S01]  /*63ec0*/  MOV R81, R195 ;  /* 0x000000c300517202 */ /* 0x000fe20000000f00 */
[----:B------:R2:W-:Y:S01]  /*63ed0*/  STL.64 [R1+0x1630], R8 ;  /* 0x0016300801007387 */ /* 0x0005e20000100a00 */
[----:B------:R-:W-:Y:S01]  /*63ee0*/  STL.64 [R1+0x1610], R166 ;  /* 0x001610a601007387 */ /* 0x000fe20000100a00 */
[----:B------:R-:W-:Y:S02]  /*63ef0*/  IMAD.MOV.U32 R52, RZ, RZ, R198 ;  /* 0x000000ffff347224 */ /* 0x000fe400078e00c6 */
[----:B------:R-:W-:Y:S02]  /*63f00*/  IMAD.MOV.U32 R53, RZ, RZ, R197 ;  /* 0x000000ffff357224 */ /* 0x000fe400078e00c5 */
[----:B------:R-:W-:Y:S01]  /*63f10*/  STL.64 [R1+0x15f0], R164 ;  /* 0x0015f0a401007387 */ /* 0x000fe20000100a00 */
[----:B------:R-:W-:Y:S01]  /*63f20*/  STL.64 [R1+0x15d0], R82 ;  /* 0x0015d05201007387 */ /* 0x000fe20000100a00 */
[----:B------:R-:W-:Y:S01]  /*63f30*/  MOV R50, R240 ;  /* 0x000000f000327202 */ /* 0x000fe20000000f00 */
[----:B------:R-:W-:-:S02]  /*63f40*/  IMAD.MOV.U32 R51, RZ, RZ, R199 ;  /* 0x000000ffff337224 */ /* 0x000fc400078e00c7 */
[----:B------:R-:W-:Y:S02]  /*63f50*/  STL.64 [R1+0x15b0], R80 ;  /* 0x0015b05001007387 */ /* 0x000fe40000100a00 */
[----:B------:R-:W-:Y:S02]  /*63f60*/  IMAD.MOV.U32 R44, RZ, RZ, R7 ;  /* 0x000000ffff2c7224 */ /* 0x000fe400078e0007 */
[----:B------:R-:W-:Y:S01]  /*63f70*/  IMAD.MOV.U32 R45, RZ, RZ, R241 ;  /* 0x000000ffff2d7224 */ /* 0x000fe200078e00f1 */
[----:B-1----:R1:W5:Y:S01]  /*63f80*/  LDL.LU.64 R202, [R1+0x2240] ;  /* 0x0022400001ca7983 */ /* 0x0023620000300a00 */
[----:B------:R-:W-:Y:S02]  /*63f90*/  STL.64 [R1+0x1590], R52 ;  /* 0x0015903401007387 */ /* 0x000fe40000100a00 */
[----:B------:R1:W5:Y:S02]  /*63fa0*/  LDL.LU.64 R92, [R1+0x2238] ;  /* 0x00223800015c7983 */ /* 0x0003640000300a00 */
[----:B------:R-:W-:Y:S01]  /*63fb0*/  STL.64 [R1+0x1570], R50 ;  /* 0x0015703201007387 */ /* 0x000fe20000100a00 */
[----:B------:R1:W5:Y:S01]  /*63fc0*/  LDL.LU.64 R94, [R1+0x2230] ;  /* 0x00223000015e7983 */ /* 0x0003620000300a00 */
[----:B------:R1:W-:Y:S02]  /*63fd0*/  STL.64 [R1+0x1550], R44 ;  /* 0x0015502c01007387 */ /* 0x0003e40000100a00 */
[----:B------:R1:W5:Y:S02]  /*63fe0*/  LDL.LU.64 R160, [R1+0x2228] ;  /* 0x0022280001a07983 */ /* 0x0003640000300a00 */
[----:B------:R1:W5:Y:S01]  /*63ff0*/  LDL.LU.64 R162, [R1+0x2220] ;  /* 0x0022200001a27983 */ /* 0x0003620000300a00 */
[----:B------:R1:W5:Y:S01]  /*64000*/  LDL.LU.64 R88, [R1+0x2218] ;  /* 0x0022180001587983 */ /* 0x0003620000300a00 */
[----:B------:R1:W5:Y:S02]  /*64010*/  LDL.LU.64 R90, [R1+0x2210] ;  /* 0x00221000015a7983 */ /* 0x0003640000300a00 */
[----:B------:R1:W5:Y:S02]  /*64020*/  LDL.LU.64 R84, [R1+0x2208] ;  /* 0x0022080001547983 */ /* 0x0003640000300a00 */
[----:B------:R1:W5:Y:S01]  /*64030*/  LDL.LU.64 R86, [R1+0x2200] ;  /* 0x0022000001567983 */ /* 0x0003620000300a00 */
[----:B------:R-:W1:Y:S01]  /*64040*/  LDL.LU.64 R46, [R1+0x1920] ;  /* 0x00192000012e7983 */ /* 0x000e620000300a00 */
[----:B------:R-:W4:Y:S03]  /*64050*/  LDL.LU.64 R48, [R1+0x1900] ;  /* 0x0019000001307983 */ /* 0x000f260000300a00 */
        /* <DEDUP_REMOVED lines=13> */
[----:B---3--:R-:W3:Y:S02]  /*64130*/  LDL.LU.64 R12, [R1+0x18c0] ;  /* 0x0018c000010c7983 */ /* 0x008ee40000300a00 */
[----:B------:R-:W3:Y:S01]  /*64140*/  LDL.LU.64 R54, [R1+0x18a0] ;  /* 0x0018a00001367983 */ /* 0x000ee20000300a00 */
[----:B------:R1:W-:Y:S04]  /*64150*/  LDGSTS.E [R3+0x4dc00], [R82.64], P0 ;  /* 0x4dc0000052037fae */ /* 0x0003e80008121844 */
[----:B------:R-:W3:Y:S01]  /*64160*/  LDL.LU.64 R10, [R1+0x1880] ;  /* 0x00188000010a7983 */ /* 0x000ee20000300a00 */
[----:B------:R-:W3:Y:S02]  /*64170*/  LDL.LU.64 R4, [R1+0x1860] ;  /* 0x0018600001047983 */ /* 0x000ee40000300a00 */
[----:B------:R1:W-:Y:S02]  /*64180*/  LDGSTS.E [R3+0x4e400], [R80.64], P0 ;  /* 0x4e40000050037fae */ /* 0x0003e40008121844 */
[----:B------:R1:W-:Y:S01]  /*64190*/  LDGSTS.E [R3+0x4ec00], [R52.64], P0 ;  /* 0x4ec0000034037fae */ /* 0x0003e20008121844 */
[----:B------:R1:W-:Y:S04]  /*641a0*/  LDGSTS.E [R3+0x4f400], [R50.64], P0 ;  /* 0x4f40000032037fae */ /* 0x0003e80008121844 */
[----:B------:R-:W3:Y:S01]  /*641b0*/  LDL.LU.64 R8, [R1+0x1840] ;  /* 0x0018400001087983 */ /* 0x000ee20000300a00 */
[----:B------:R1:W-:Y:S02]  /*641c0*/  LDGSTS.E [R3+0x4fc00], [R44.64], P0 ;  /* 0x4fc000002c037fae */ /* 0x0003e40008121844 */
[----:B------:R-:W3:Y:S02]  /*641d0*/  LDL.LU.64 R62, [R1+0x1820] ;  /* 0x00182000013e7983 */ /* 0x000ee40000300a00 */
[----:B------:R-:W3:Y:S01]  /*641e0*/  LDL.LU.64 R64, [R1+0x1800] ;  /* 0x0018000001407983 */ /* 0x000ee20000300a00 */
[----:B------:R-:W3:Y:S01]  /*641f0*/  LDL.LU.64 R66, [R1+0x17e0] ;  /* 0x0017e00001427983 */ /* 0x000ee20000300a00 */
[----:B------:R-:W3:Y:S01]  /*64200*/  LDL.LU.64 R68, [R1+0x17c0] ;  /* 0x0017c00001447983 */ /* 0x000ee20000300a00 */
[----:B-1----:R-:W-:-:S04]  /*64210*/  IADD3 R44, P1, R46, R6, RZ ;  /* 0x000000062e2c7210 */ /* 0x002fc80007f3e0ff */
[----:B------:R-:W-:Y:S01]  /*64220*/  IADD3.X R45, R47, R2, RZ, P1, !PT ;  /* 0x000000022f2d7210 */ /* 0x000fe20000ffe4ff */
[----:B----4-:R-:W-:-:S05]  /*64230*/  IADD3 R46, P1, R48, R6, RZ ;  /* 0x00000006302e7210 */ /* 0x010fca0007f3e0ff */
[----:B------:R-:W-:Y:S01]  /*64240*/  IMAD.X R3, R49, 0x1, R2, P1 ;  /* 0x0000000131037824 */ /* 0x000fe200008e0602 */
        /* <DEDUP_REMOVED lines=11> */
[----:B------:R-:W4:Y:S04]  /*64300*/  LDL.LU.64 R10, [R1+0x1768] ;  /* 0x00176800010a7983 */ /* 0x000f280000300a00 */
[--C-:B------:R-:W-:Y:S01]  /*64310*/  IMAD.X R55, R5, 0x1, R2.reuse, P1 ;  /* 0x0000000105377824 */ /* 0x100fe200008e0602 */
[----:B------:R-:W-:Y:S01]  /*64320*/  IADD3 R58, P1, R8, R6, RZ ;  /* 0x00000006083a7210 */ /* 0x000fe20007f3e0ff */
[----:B------:R-:W4:Y:S04]  /*64330*/  LDL.LU.64 R4, [R1+0x1748] ;  /* 0x0017480001047983 */ /* 0x000f280000300a00 */
[----:B------:R-:W-:-:S02]  /*64340*/  IMAD.X R57, R9, 0x1, R2, P1 ;  /* 0x0000000109397824 */ /* 0x000fc400008e0602 */
[----:B------:R-:W4:Y:S01]  /*64350*/  LDL.LU.64 R8, [R1+0x1728] ;  /* 0x0017280001087983 */ /* 0x000f220000300a00 */
[----:B------:R-:W4:Y:S02]  /*64360*/  LDL.LU.64 R176, [R1+0x1708] ;  /* 0x0017080001b07983 */ /* 0x000f240000300a00 */
[----:B------:R-:W4:Y:S02]  /*64370*/  LDL.LU.64 R178, [R1+0x16e8] ;  /* 0x0016e80001b27983 */ /* 0x000f240000300a00 */
[----:B------:R-:W4:Y:S01]  /*64380*/  LDL.LU.64 R174, [R1+0x16c8] ;  /* 0x0016c80001ae7983 */ /* 0x000f220000300a00 */
[----:B------:R-:W4:Y:S01]  /*64390*/  LDL.LU.64 R172, [R1+0x16a8] ;  /* 0x0016a80001ac7983 */ /* 0x000f220000300a00 */
[----:B------:R-:W4:Y:S01]  /*643a0*/  LDL.LU.64 R170, [R1+0x1688] ;  /* 0x0016880001aa7983 */ /* 0x000f220000300a00 */
[----:B------:R-:W-:Y:S01]  /*643b0*/  IADD3 R60, P1, R62, R6, RZ ;  /* 0x000000063e3c7210 */ /* 0x000fe20007f3e0ff */
[----:B------:R-:W4:Y:S01]  /*643c0*/  LDL.LU.64 R168, [R1+0x1668] ;  /* 0x0016680001a87983 */ /* 0x000f220000300a00 */
[----:B------:R-:W4:Y:S01]  /*643d0*/  LDL.LU.64 R166, [R1+0x1648] ;  /* 0x0016480001a67983 */ /* 0x000f220000300a00 */
[----:B------:R-:W4:Y:S01]  /*643e0*/  LDL.LU.64 R164, [R1+0x1628] ;  /* 0x0016280001a47983 */ /* 0x000f220000300a00 */
[----:B------:R-:W-:Y:S01]  /*643f0*/  IADD3.X R59, R63, R2, RZ, P1, !PT ;  /* 0x000000023f3b7210 */ /* 0x000fe20000ffe4ff */
[-C--:B------:R-:W-:Y:S01]  /*64400*/  IADD3 R62, P1, R64, R6.reuse, RZ ;  /* 0x00000006403e7210 */ /* 0x080fe20007f3e0ff */
[----:B------:R-:W4:Y:S01]  /*64410*/  LDL.LU.64 R82, [R1+0x1608] ;  /* 0x0016080001527983 */ /* 0x000f220000300a00 */
[----:B------:R-:W4:Y:S03]  /*64420*/  LDL.LU.64 R80, [R1+0x15e8] ;  /* 0x0015e80001507983 */ /* 0x000f260000300a00 */
[----:B------:R-:W-:Y:S01]  /*64430*/  IMAD.X R61, R65, 0x1, R2, P1 ;  /* 0x00000001413d7824 */ /* 0x000fe200008e0602 */
[----:B------:R-:W-:-:S05]  /*64440*/  IADD3 R64, P1, R66, R6, RZ ;  /* 0x0000000642407210 */ /* 0x000fca0007f3e0ff */
[----:B------:R-:W-:Y:S01]  /*64450*/  IMAD.X R63, R67, 0x1, R2, P1 ;  /* 0x00000001433f7824 */ /* 0x000fe200008e0602 */
[----:B------:R-:W-:-:S05]  /*64460*/  IADD3 R66, P1, R68, R6, RZ ;  /* 0x0000000644427210 */ /* 0x000fca0007f3e0ff */
[----:B------:R-:W-:Y:S01]  /*64470*/  IMAD.X R65, R69, 0x1, R2, P1 ;  /* 0x0000000145417824 */ /* 0x000fe200008e0602 */
[----:B--2---:R-:W-:-:S04]  /*64480*/  IADD3 R68, P1, R14, R6, RZ ;  /* 0x000000060e447210 */ /* 0x004fc80007f3e0ff */
[----:B------:R-:W-:Y:S02]  /*64490*/  IADD3.X R67, R15, R2, RZ, P1, !PT ;  /* 0x000000020f437210 */ /* 0x000fe40000ffe4ff */
[-C--:B---3--:R-:W-:Y:S01]  /*644a0*/  IADD3 R70, P1, R12, R6.reuse, RZ ;  /* 0x000000060c467210 */ /* 0x088fe20007f3e0ff */
[----:B------:R-:W2:Y:S04]  /*644b0*/  LDL.LU.64 R14, [R1+0x15c8] ;  /* 0x0015c800010e7983 */ /* 0x000ea80000300a00 */
[----:B------:R-:W-:Y:S02]  /*644c0*/  IMAD.X R69, R13, 0x1, R2, P1 ;  /* 0x000000010d457824 */ /* 0x000fe400008e0602 */
[----:B------:R-:W3:Y:S01]  /*644d0*/  LDL.LU.64 R12, [R1+0x15a8] ;  /* 0x0015a800010c7983 */ /* 0x000ee20000300a00 */
[----:B----4-:R-:W-:-:S05]  /*644e0*/  IADD3 R72, P1, R10, R6, RZ ;  /* 0x000000060a487210 */ /* 0x010fca0007f3e0ff */
[--C-:B------:R-:W-:Y:S01]  /*644f0*/  IMAD.X R71, R11, 0x1, R2.reuse, P1 ;  /* 0x000000010b477824 */ /* 0x100fe200008e0602 */
[-C--:B------:R-:W-:Y:S01]  /*64500*/  IADD3 R74, P1, R4, R6.reuse, RZ ;  /* 0x00000006044a7210 */ /* 0x080fe20007f3e0ff */
[----:B------:R-:W4:Y:S04]  /*64510*/  LDL.LU.64 R10, [R1+0x1588] ;  /* 0x00158800010a7983 */ /* 0x000f280000300a00 */
[----:B------:R-:W-:Y:S01]  /*64520*/  IMAD.X R73, R5, 0x1, R2, P1 ;  /* 0x0000000105497824 */ /* 0x000fe200008e0602 */
[----:B------:R-:W-:Y:S01]  /*64530*/  IADD3 R76, P1, R8, R6, RZ ;  /* 0x00000006084c7210 */ /* 0x000fe20007f3e0ff */
[----:B------:R-:W4:Y:S03]  /*64540*/  LDL.LU.64 R4, [R1+0x1548] ;  /* 0x0015480001047983 */ /* 0x000f260000300a00 */
[----:B------:R-:W-:-:S02]  /*64550*/  IADD3.X R75, R9, R2, RZ, P1, !PT ;  /* 0x00000002094b7210 */ /* 0x000fc40000ffe4ff */
[----:B------:R-:W4:Y:S01]  /*64560*/  LDL.LU.64 R8, [R1+0x1568] ;  /* 0x0015680001087983 */ /* 0x000f220000300a00 */
        /* <DEDUP_REMOVED lines=18> */
[----:B------:R-:W-:Y:S02]  /*64690*/  IADD3 R192, P1, R80, R6, RZ ;  /* 0x0000000650c07210 */ /* 0x000fe40007f3e0ff */
[----:B------:R-:W-:-:S03]  /*646a0*/  MOV R164, R44 ;  /* 0x0000002c00a47202 */ /* 0x000fc60000000f00 */
[----:B------:R-:W-:Y:S01]  /*646b0*/  IMAD.X R191, R81, 0x1, R2, P1 ;  /* 0x0000000151bf7824 */ /* 0x000fe200008e0602 */
[----:B------:R-:W1:Y:S01]  /*646c0*/  S2R R44, SR_TID.X ;  /* 0x00000000002c7919 */ /* 0x000e620000002100 */
[----:B------:R-:W-:Y:S02]  /*646d0*/  IMAD.MOV.U32 R165, RZ, RZ, R45 ;  /* 0x000000ffffa57224 */ /* 0x000fe400078e002d */
[----:B------:R-:W-:Y:S02]  /*646e0*/  IMAD.MOV.U32 R166, RZ, RZ, R46 ;  /* 0x000000ffffa67224 */ /* 0x000fe400078e002e */
[----:B------:R-:W-:Y:S01]  /*646f0*/  IMAD.MOV.U32 R167, RZ, RZ, R3 ;  /* 0x000000ffffa77224 */ /* 0x000fe200078e0003 */
[----:B------:R-:W-:Y:S01]  /*64700*/  MOV R80, R48 ;  /* 0x0000003000507202 */ /* 0x000fe20000000f00 */
[----:B------:R-:W-:Y:S02]  /*64710*/  IMAD.MOV.U32 R81, RZ, RZ, R47 ;  /* 0x000000ffff517224 */ /* 0x000fe400078e002f */
[----:B------:R-:W-:-:S02]  /*64720*/  IMAD.MOV.U32 R82, RZ, RZ, R50 ;  /* 0x000000ffff527224 */ /* 0x000fc400078e0032 */
[----:B------:R-:W-:Y:S01]  /*64730*/  IMAD.MOV.U32 R83, RZ, RZ, R49 ;  /* 0x000000ffff537224 */ /* 0x000fe200078e0031 */
[----:B------:R1:W-:Y:S01]  /*64740*/  STL.64 [R1+0x1920], R164 ;  /* 0x001920a401007387 */ /* 0x0003e20000100a00 */
[----:B------:R1:W-:Y:S01]  /*64750*/  STL.64 [R1+0x1900], R166 ;  /* 0x001900a601007387 */ /* 0x0003e20000100a00 */
[----:B------:R-:W-:Y:S01]  /*64760*/  MOV R168, R56 ;  /* 0x0000003800a87202 */ /* 0x000fe20000000f00 */
[----:B------:R-:W-:Y:S01]  /*64770*/  IMAD.MOV.U32 R169, RZ, RZ, R55 ;  /* 0x000000ffffa97224 */ /* 0x000fe200078e0037 */
[----:B------:R1:W-:Y:S01]  /*64780*/  STL.64 [R1+0x18e0], R80 ;  /* 0x0018e05001007387 */ /* 0x0003e20000100a00 */
[----:B------:R-:W-:Y:S02]  /*64790*/  IMAD.MOV.U32 R170, RZ, RZ, R58 ;  /* 0x000000ffffaa7224 */ /* 0x000fe400078e003a */
[----:B------:R-:W-:Y:S02]  /*647a0*/  IMAD.MOV.U32 R171, RZ, RZ, R57 ;  /* 0x000000ffffab7224 */ /* 0x000fe400078e0039 */
[----:B------:R2:W-:Y:S02]  /*647b0*/  STL.64 [R1+0x18c0], R82 ;  /* 0x0018c05201007387 */ /* 0x0005e40000100a00 */
[----:B------:R-:W-:Y:S01]  /*647c0*/  IMAD.MOV.U32 R7, RZ, RZ, R65 ;  /* 0x000000ffff077224 */ /* 0x000fe200078e0041 */
[----:B------:R-:W-:Y:S01]  /*647d0*/  MOV R172, R68 ;  /* 0x0000004400ac7202 */ /* 0x000fe20000000f00 */
[----:B------:R-:W-:-:S02]  /*647e0*/  IMAD.MOV.U32 R173, RZ, RZ, R67 ;  /* 0x000000ffffad7224 */ /* 0x000fc400078e0043 */
[----:B------:R-:W-:Y:S02]  /*647f0*/  IMAD.MOV.U32 R174, RZ, RZ, R70 ;  /* 0x000000ffffae7224 */ /* 0x000fe400078e0046 */
[----:B------:R-:W-:Y:S01]  /*64800*/  IMAD.MOV.U32 R175, RZ, RZ, R69 ;  /* 0x000000ffffaf7224 */ /* 0x000fe200078e0045 */
[----:B-1----:R-:W-:Y:S01]  /*64810*/  LOP3.LUT R45, R44, 0x3f, RZ, 0xc0, !PT ;  /* 0x0000003f2c2d7812 */ /* 0x002fe200078ec0ff */
[----:B------:R-:W-:Y:S01]  /*64820*/  SHF.R.S32.HI R44, RZ, 0x6, R44 ;  /* 0x00000006ff2c7819 */ /* 0x000fe2000001142c */
[----:B------:R-:W-:Y:S01]  /*64830*/  MOV R208, R72 ;  /* 0x0000004800d07202 */ /* 0x000fe20000000f00 */
[----:B------:R-:W-:Y:S02]  /*64840*/  IMAD.MOV.U32 R209, RZ, RZ, R71 ;  /* 0x000000ffffd17224 */ /* 0x000fe400078e0047 */
[----:B------:R-:W-:Y:S02]  /*64850*/  IMAD.MOV.U32 R210, RZ, RZ, R74 ;  /* 0x000000ffffd27224 */ /* 0x000fe400078e004a */
[----:B------:R-:W-:-:S02]  /*64860*/  IMAD.SHL.U32 R45, R45, 0x4, RZ ;  /* 0x000000042d2d7824 */ /* 0x000fc400078e00ff */
[----:B------:R-:W-:Y:S01]  /*64870*/  IMAD.MOV.U32 R211, RZ, RZ, R73 ;  /* 0x000000ffffd37224 */ /* 0x000fe200078e0049 */
[----:B------:R-:W-:Y:S02]  /*64880*/  SGXT R44, R44, 0x1 ;  /* 0x000000012c2c781a */ /* 0x000fe40000000200 */
[----:B------:R-:W-:Y:S01]  /*64890*/  MOV R74, R76 ;  /* 0x0000004c004a7202 */ /* 0x000fe20000000f00 */
[----:B------:R-:W-:Y:S02]  /*648a0*/  IMAD.MOV.U32 R72, RZ, RZ, R78 ;  /* 0x000000ffff487224 */ /* 0x000fe400078e004e */
[----:B------:R-:W-:Y:S02]  /*648b0*/  IMAD.MOV.U32 R73, RZ, RZ, R77 ;  /* 0x000000ffff497224 */ /* 0x000fe400078e004d */
[----:B------:R-:W-:Y:S01]  /*648c0*/  IMAD.MOV.U32 R70, RZ, RZ, R176 ;  /* 0x000000ffff467224 */ /* 0x000fe200078e00b0 */
[----:B------:R-:W-:Y:S01]  /*648d0*/  MOV R71, R79 ;  /* 0x0000004f00477202 */ /* 0x000fe20000000f00 */
[----:B------:R-:W-:-:S02]  /*648e0*/  IMAD.MOV.U32 R68, RZ, RZ, R178 ;  /* 0x000000ffff447224 */ /* 0x000fc400078e00b2 */
[----:B------:R-:W-:Y:S01]  /*648f0*/  IMAD.MOV.U32 R69, RZ, RZ, R177 ;  /* 0x000000ffff457224 */ /* 0x000fe200078e00b1 */
[----:B------:R-:W-:Y:S02]  /*64900*/  LOP3.LUT R45, R45, 0x110, R44, 0x78, !PT ;  /* 0x000001102d2d7812 */ /* 0x000fe400078e782c */
[----:B------:R-:W-:Y:S01]  /*64910*/  MOV R67, R179 ;  /* 0x000000b300437202 */ /* 0x000fe20000000f00 */
[----:B------:R-:W-:Y:S02]  /*64920*/  IMAD.MOV.U32 R65, RZ, RZ, R181 ;  /* 0x000000ffff417224 */ /* 0x000fe400078e00b5 */
[----:B------:R-:W-:Y:S01]  /*64930*/  IMAD.MOV.U32 R58, RZ, RZ, R188 ;  /* 0x000000ffff3a7224 */ /* 0x000fe200078e00bc */
[----:B------:R-:W-:Y:S01]  /*64940*/  LOP3.LUT R45, R45, 0x60, RZ, 0x3c, !PT ;  /* 0x000000602d2d7812 */ /* 0x000fe200078e3cff */
[----:B------:R-:W-:Y:S02]  /*64950*/  IMAD.MOV.U32 R56, RZ, RZ, R190 ;  /* 0x000000ffff387224 */ /* 0x000fe400078e00be */
[----:B------:R-:W-:-:S02]  /*64960*/  IMAD.MOV.U32 R57, RZ, RZ, R189 ;  /* 0x000000ffff397224 */ /* 0x000fc400078e00bd */
[----:B------:R-:W-:Y:S02]  /*64970*/  IMAD.MOV.U32 R55, RZ, RZ, R191 ;  /* 0x000000ffff377224 */ /* 0x000fe400078e00bf */
[----:B------:R-:W-:-:S05]  /*64980*/  IMAD R3, R252, 0x10000, R45 ;  /* 0x00010000fc037824 */ /* 0x000fca00078e022d */
[----:B------:R1:W-:Y:S01]  /*64990*/  LDGSTS.E [R3+0x40600], [R164.64], P0 ;  /* 0x40600000a4037fae */ /* 0x0003e20008121844 */
[----:B------:R1:W-:Y:S02]  /*649a0*/  LDGSTS.E [R3+0x40e00], [R166.64], P0 ;  /* 0x40e00000a6037fae */ /* 0x0003e40008121844 */
[----:B------:R1:W-:Y:S02]  /*649b0*/  LDGSTS.E [R3+0x41600], [R80.64], P0 ;  /* 0x4160000050037fae */ /* 0x0003e40008121844 */
[----:B------:R1:W-:Y:S01]  /*649c0*/  LDGSTS.E [R3+0x41e00], [R82.64], P0 ;  /* 0x41e0000052037fae */ /* 0x0003e20008121844 */
[----:B--2---:R-:W-:-:S05]  /*649d0*/  IADD3 R194, P1, R14, R6, RZ ;  /* 0x000000060ec27210 */ /* 0x004fca0007f3e0ff */
[----:B------:R-:W-:Y:S01]  /*649e0*/  IMAD.X R193, R15, 0x1, R2, P1 ;  /* 0x000000010fc17824 */ /* 0x000fe200008e0602 */
[----:B---3--:R-:W-:-:S04]  /*649f0*/  IADD3 R196, P1, R12, R6, RZ ;  /* 0x000000060cc47210 */ /* 0x008fc80007f3e0ff */
[----:B------:R-:W-:Y:S02]  /*64a00*/  IADD3.X R195, R13, R2, RZ, P1, !PT ;  /* 0x000000020dc37210 */ /* 0x000fe40000ffe4ff */
[----:B----4-:R-:W-:-:S05]  /*64a10*/  IADD3 R198, P1, R10, R6, RZ ;  /* 0x000000060ac67210 */ /* 0x010fca0007f3e0ff */
[----:B------:R-:W-:Y:S01]  /*64a20*/  IMAD.X R197, R11, 0x1, R2, P1 ;  /* 0x000000010bc57824 */ /* 0x000fe200008e0602 */
[----:B------:R-:W-:Y:S02]  /*64a30*/  IADD3 R240, P1, R8, R6, RZ ;  /* 0x0000000608f07210 */ /* 0x000fe40007f3e0ff */
[----:B------:R-:W-:Y:S01]  /*64a40*/  MOV R12, R52 ;  /* 0x00000034000c7202 */ /* 0x000fe20000000f00 */
[----:B------:R-:W-:Y:S02]  /*64a50*/  IMAD.MOV.U32 R13, RZ, RZ, R51 ;  /* 0x000000ffff0d7224 */ /* 0x000fe400078e0033 */
[----:B------:R-:W-:Y:S02]  /*64a60*/  IMAD.MOV.U32 R14, RZ, RZ, R54 ;  /* 0x000000ffff0e7224 */ /* 0x000fe400078e0036 */
[--C-:B------:R-:W-:Y:S01]  /*64a70*/  IMAD.X R199, R9, 0x1, R2.reuse, P1 ;  /* 0x0000000109c77824 */ /* 0x100fe200008e0602 */
[----:B------:R-:W-:Y:S01]  /*64a80*/  IADD3 R242, P1, R4, R6, RZ ;  /* 0x0000000604f27210 */ /* 0x000fe20007f3e0ff */
[----:B------:R-:W-:Y:S01]  /*64a90*/  IMAD.MOV.U32 R15, RZ, RZ, R53 ;  /* 0x000000ffff0f7224 */ /* 0x000fe200078e0035 */
[----:B------:R-:W-:Y:S01]  /*64aa0*/  MOV R8, R60 ;  /* 0x0000003c00087202 */ /* 0x000fe20000000f00 */
[----:B------:R-:W-:Y:S01]  /*64ab0*/  IMAD.MOV.U32 R9, RZ, RZ, R59 ;  /* 0x000000ffff097224 */ /* 0x000fe200078e003b */
[----:B------:R2:W-:Y:S01]  /*64ac0*/  STL.64 [R1+0x18a0], R12 ;  /* 0x0018a00c01007387 */ /* 0x0005e20000100a00 */
[----:B------:R-:W-:-:S02]  /*64ad0*/  IMAD.X R241, R5, 0x1, R2, P1 ;  /* 0x0000000105f17824 */ /* 0x000fc400008e0602 */
[----:B------:R-:W-:Y:S02]  /*64ae0*/  IMAD.MOV.U32 R10, RZ, RZ, R62 ;  /* 0x000000ffff0a7224 */ /* 0x000fe400078e003e */
[----:B------:R-:W-:Y:S01]  /*64af0*/  IMAD.MOV.U32 R11, RZ, RZ, R61 ;  /* 0x000000ffff0b7224 */ /* 0x000fe200078e003d */
[----:B------:R3:W-:Y:S01]  /*64b00*/  STL.64 [R1+0x1880], R14 ;  /* 0x0018800e01007387 */ /* 0x0007e20000100a00 */
[----:B------:R-:W-:Y:S01]  /*64b10*/  MOV R4, R64 ;  /* 0x0000004000047202 */ /* 0x000fe20000000f00 */
[----:B------:R-:W-:Y:S02]  /*64b20*/  IMAD.MOV.U32 R5, RZ, RZ, R63 ;  /* 0x000000ffff057224 */ /* 0x000fe400078e003f */
[----:B------:R4:W-:Y:S02]  /*64b30*/  STL.64 [R1+0x1860], R168 ;  /* 0x001860a801007387 */ /* 0x0009e40000100a00 */
[----:B------:R-:W-:Y:S01]  /*64b40*/  IMAD.MOV.U32 R6, RZ, RZ, R66 ;  /* 0x000000ffff067224 */ /* 0x000fe200078e0042 */
[----:B------:R1:W-:Y:S01]  /*64b50*/  STL.64 [R1+0x1840], R170 ;  /* 0x001840aa01007387 */ /* 0x0003e20000100a00 */
[----:B------:R1:W-:Y:S02]  /*64b60*/  STL.64 [R1+0x1820], R8 ;  /* 0x0018200801007387 */ /* 0x0003e40000100a00 */
[----:B------:R1:W-:Y:S02]  /*64b70*/  STL.64 [R1+0x1800], R10 ;  /* 0x0018000a01007387 */ /* 0x0003e40000100a00 */
[----:B------:R1:W-:Y:S01]  /*64b80*/  STL.64 [R1+0x17e0], R4 ;  /* 0x0017e00401007387 */ /* 0x0003e20000100a00 */
[----:B------:R1:W-:Y:S01]  /*64b90*/  STL.64 [R1+0x17c0], R6 ;  /* 0x0017c00601007387 */ /* 0x0003e20000100a00 */
[----:B------:R1:W-:Y:S02]  /*64ba0*/  STL.64 [R1+0x17a8], R172 ;  /* 0x0017a8ac01007387 */ /* 0x0003e40000100a00 */
[----:B------:R1:W-:Y:S02]  /*64bb0*/  STL.64 [R1+0x1788], R174 ;  /* 0x001788ae01007387 */ /* 0x0003e40000100a00 */
[----:B------:R1:W-:Y:S01]  /*64bc0*/  STL.64 [R1+0x1768], R208 ;  /* 0x001768d001007387 */ /* 0x0003e20000100a00 */
[----:B------:R1:W-:Y:S01]  /*64bd0*/  STL.64 [R1+0x1748], R210 ;  /* 0x001748d201007387 */ /* 0x0003e20000100a00 */
[----:B------:R-:W-:-:S02]  /*64be0*/  IMAD.MOV.U32 R66, RZ, RZ, R180 ;  /* 0x000000ffff427224 */ /* 0x000fc400078e00b4 */
[----:B------:R1:W-:Y:S02]  /*64bf0*/  STL.64 [R1+0x1728], R74 ;  /* 0x0017284a01007387 */ /* 0x0003e40000100a00 */
[----:B------:R-:W-:Y:S01]  /*64c00*/  IMAD.MOV.U32 R64, RZ, RZ, R182 ;  /* 0x000000ffff407224 */ /* 0x000fe200078e00b6 */
[----:B------:R1:W-:Y:S01]  /*64c10*/  STL.64 [R1+0x1708], R72 ;  /* 0x0017084801007387 */ /* 0x0003e20000100a00 */
[----:B------:R-:W-:Y:S01]  /*64c20*/  IMAD.MOV.U32 R62, RZ, RZ, R184 ;  /* 0x000000ffff3e7224 */ /* 0x000fe200078e00b8 */
[----:B------:R-:W-:Y:S01]  /*64c30*/  MOV R63, R183 ;  /* 0x000000b7003f7202 */ /* 0x000fe20000000f00 */
[----:B------:R1:W-:Y:S02]  /*64c40*/  STL.64 [R1+0x16e8], R70 ;  /* 0x0016e84601007387 */ /* 0x0003e40000100a00 */
[----:B------:R-:W-:Y:S02]  /*64c50*/  IMAD.MOV.U32 R60, RZ, RZ, R186 ;  /* 0x000000ffff3c7224 */ /* 0x000fe400078e00ba */
[----:B------:R-:W-:Y:S01]  /*64c60*/  IMAD.MOV.U32 R61, RZ, RZ, R185 ;  /* 0x000000ffff3d7224 */ /* 0x000fe200078e00b9 */
[----:B------:R1:W-:Y:S01]  /*64c70*/  STL.64 [R1+0x16c8], R68 ;  /* 0x0016c84401007387 */ /* 0x0003e20000100a00 */
[----:B------:R-:W-:Y:S01]  /*64c80*/  MOV R59, R187 ;  /* 0x000000bb003b7202 */ /* 0x000fe20000000f00 */
[----:B------:R1:W-:Y:S02]  /*64c90*/  STL.64 [R1+0x16a8], R66 ;  /* 0x0016a84201007387 */ /* 0x0003e40000100a00 */
[----:B------:R1:W-:Y:S01]  /*64ca0*/  STL.64 [R1+0x1688], R64 ;  /* 0x0016884001007387 */ /* 0x0003e20000100a00 */
[----:B------:R-:W-:Y:S01]  /*64cb0*/  MOV R54, R192 ;  /* 0x000000c000367202 */ /* 0x000fe20000000f00 */
[----:B------:R1:W-:Y:S01]  /*64cc0*/  STL.64 [R1+0x1668], R62 ;  /* 0x0016683e01007387 */ /* 0x0003e20000100a00 */
[----:B------:R-:W-:-:S02]  /*64cd0*/  IMAD.MOV.U32 R52, RZ, RZ, R194 ;  /* 0x000000ffff347224 */ /* 0x000fc400078e00c2 */
[----:B------:R-:W-:Y:S02]  /*64ce0*/  IMAD.MOV.U32 R53, RZ, RZ, R193 ;  /* 0x000000ffff357224 */ /* 0x000fe400078e00c1 */
[----:B------:R1:W-:Y:S01]  /*64cf0*/  STL.64 [R1+0x1648], R60 ;  /* 0x0016483c01007387 */ /* 0x0003e20000100a00 */
[----:B------:R-:W-:Y:S01]  /*64d00*/  MOV R50, R196 ;  /* 0x000000c400327202 */ /* 0x000fe20000000f00 */
[----:B------:R-:W-:Y:S01]  /*64d10*/  IMAD.MOV.U32 R51, RZ, RZ, R195 ;  /* 0x000000ffff337224 */ /* 0x000fe200078e00c3 */
[----:B------:R2:W-:Y:S01]  /*64d20*/  STL.64 [R1+0x1628], R58 ;  /* 0x0016283a01007387 */ /* 0x0005e20000100a00 */
[----:B------:R2:W-:Y:S02]  /*64d30*/  STL.64 [R1+0x1608], R56 ;  /* 0x0016083801007387 */ /* 0x0005e40000100a00 */
[----:B------:R-:W-:Y:S01]  /*64d40*/  IMAD.MOV.U32 R48, RZ, RZ, R198 ;  /* 0x000000ffff307224 */ /* 0x000fe200078e00c6 */
[----:B------:R-:W-:Y:S01]  /*64d50*/  MOV R49, R197 ;  /* 0x000000c500317202 */ /* 0x000fe20000000f00 */
[----:B------:R2:W-:Y:S01]  /*64d60*/  STL.64 [R1+0x15e8], R54 ;  /* 0x0015e83601007387 */ /* 0x0005e20000100a00 */
[----:B------:R2:W-:Y:S02]  /*64d70*/  STL.64 [R1+0x15c8], R52 ;  /* 0x0015c83401007387 */ /* 0x0005e40000100a00 */
[----:B------:R-:W-:-:S02]  /*64d80*/  IMAD.MOV.U32 R46, RZ, RZ, R240 ;  /* 0x000000ffff2e7224 */ /* 0x000fc400078e00f0 */
[----:B------:R-:W-:Y:S01]  /*64d90*/  IMAD.MOV.U32 R47, RZ, RZ, R199 ;  /* 0x000000ffff2f7224 */ /* 0x000fe200078e00c7 */
[----:B------:R2:W-:Y:S01]  /*64da0*/  STL.64 [R1+0x15a8], R50 ;  /* 0x0015a83201007387 */ /* 0x0005e20000100a00 */
[----:B------:R-:W-:Y:S01]  /*64db0*/  IMAD.MOV.U32 R44, RZ, RZ, R242 ;  /* 0x000000ffff2c7224 */ /* 0x000fe200078e00f2 */
[----:B------:R-:W-:Y:S01]  /*64dc0*/  MOV R45, R241 ;  /* 0x000000f1002d7202 */ /* 0x000fe20000000f00 */
[----:B-1----:R1:W5:Y:S01]  /*64dd0*/  LDL.LU.64 R164, [R1+0x21f8] ;  /* 0x0021f80001a47983 */ /* 0x0023620000300a00 */
[----:B------:R1:W-:Y:S01]  /*64de0*/  STL.64 [R1+0x1588], R48 ;  /* 0x0015883001007387 */ /* 0x0003e20000100a00 */
[----:B------:R1:W5:Y:S02]  /*64df0*/  LDL.LU.64 R166, [R1+0x21f0] ;  /* 0x0021f00001a67983 */ /* 0x0003640000300a00 */
[----:B------:R1:W-:Y:S02]  /*64e00*/  STL.64 [R1+0x1568], R46 ;  /* 0x0015682e01007387 */ /* 0x0003e40000100a00 */
[----:B------:R1:W5:Y:S01]  /*64e10*/  LDL.LU.64 R80, [R1+0x21e8] ;  /* 0x0021e80001507983 */ /* 0x0003620000300a00 */
[----:B------:R1:W-:Y:S01]  /*64e20*/  STL.64 [R1+0x1548], R44 ;  /* 0x0015482c01007387 */ /* 0x0003e20000100a00 */
[----:B------:R1:W5:Y:S03]  /*64e30*/  LDL.LU.64 R82, [R1+0x21e0] ;  /* 0x0021e00001527983 */ /* 0x0003660000300a00 */
        /* <DEDUP_REMOVED lines=12> */
[----:B--2---:R2:W5:Y:S01]  /*64f00*/  LDL.LU.64 R12, [R1+0x21d8] ;  /* 0x0021d800010c7983 */ /* 0x0045620000300a00 */
[----:B---3--:R2:W5:Y:S02]  /*64f10*/  LDL.LU.64 R14, [R1+0x21d0] ;  /* 0x0021d000010e7983 */ /* 0x0085640000300a00 */
[----:B----4-:R2:W5:Y:S02]  /*64f20*/  LDL.LU.64 R168, [R1+0x21c8] ;  /* 0x0021c80001a87983 */ /* 0x0105640000300a00 */
[----:B-1----:R2:W5:Y:S01]  /*64f30*/  LDL.LU.64 R170, [R1+0x21c0] ;  /* 0x0021c00001aa7983 */ /* 0x0025620000300a00 */
[----:B------:R2:W5:Y:S01]  /*64f40*/  LDL.LU.64 R8, [R1+0x21b8] ;  /* 0x0021b80001087983 */ /* 0x0005620000300a00 */
[----:B------:R2:W5:Y:S02]  /*64f50*/  LDL.LU.64 R10, [R1+0x21b0] ;  /* 0x0021b000010a7983 */ /* 0x0005640000300a00 */
[----:B------:R2:W5:Y:S02]  /*64f60*/  LDL.LU.64 R4, [R1+0x21a8] ;  /* 0x0021a80001047983 */ /* 0x0005640000300a00 */
[----:B------:R2:W5:Y:S01]  /*64f70*/  LDL.LU.64 R6, [R1+0x21a0] ;  /* 0x0021a00001067983 */ /* 0x0005620000300a00 */
[----:B------:R2:W5:Y:S01]  /*64f80*/  LDL.LU.64 R172, [R1+0x2198] ;  /* 0x0021980001ac7983 */ /* 0x0005620000300a00 */
[----:B------:R2:W5:Y:S02]  /*64f90*/  LDL.LU.64 R174, [R1+0x2190] ;  /* 0x0021900001ae7983 */ /* 0x0005640000300a00 */
        /* <DEDUP_REMOVED lines=17> */
[----:B------:R2:W-:Y:S02]  /*650b0*/  LDGSTS.E [R3+0x4fe00], [R44.64], P0 ;  /* 0x4fe000002c037fae */ /* 0x0005e40008121844 */
[----:B------:R-:W-:-:S04]  /*650c0*/  IMAD.MOV.U32 R242, RZ, RZ, c[0x0][0x188] ;  /* 0x00006200fff27624 */ /* 0x000fc800078e00ff */
[----:B------:R-:W-:-:S04]  /*650d0*/  IMAD.SHL.U32 R242, R242, 0x40, RZ ;  /* 0x00000040f2f27824 */ /* 0x000fc800078e00ff */
[----:B------:R-:W-:Y:S02]  /*650e0*/  IMAD.SHL.U32 R242, R242, 0x4, RZ ;  /* 0x00000004f2f27824 */ /* 0x000fe400078e00ff */
[----:B--2---:R-:W-:Y:S01]  /*650f0*/  MOV R45, 0x3f ;  /* 0x0000003f002d7802 */ /* 0x004fe20000000f00 */
[----:B------:R-:W0:Y:S03]  /*65100*/  LDGDEPBAR ;  /* 0x00000000000079af */ /* 0x000e260000000000 */
[----:B------:R-:W-:Y:S02]  /*65110*/  IADD3 R46, R45, c[0x0][0x180], RZ ;  /* 0x000060002d2e7a10 */ /* 0x000fe40007ffe0ff */
[----:B------:R-:W2:Y:S02]  /*65120*/  LDL.LU R45, [R1+0x153c] ;  /* 0x00153c00012d7983 */ /* 0x000ea40000300800 */
[----:B------:R-:W-:-:S04]  /*65130*/  SHF.R.S32.HI R44, RZ, 0x1f, R46 ;  /* 0x0000001fff2c7819 */ /* 0x000fc8000001142e */
[----:B------:R-:W-:-:S04]  /*65140*/  LEA.HI R44, R44, R46, RZ, 0x6 ;  /* 0x0000002e2c2c7211 */ /* 0x000fc800078f30ff */
[----:B------:R-:W-:Y:S02]  /*65150*/  SHF.R.S32.HI R44, RZ, 0x6, R44 ;  /* 0x00000006ff2c7819 */ /* 0x000fe4000001142c */
[----:B--2---:R-:W-:-:S04]  /*65160*/  IADD3 R45, R45, 0x1, RZ ;  /* 0x000000012d2d7810 */ /* 0x004fc80007ffe0ff */
[----:B------:R-:W-:Y:S01]  /*65170*/  ISETP.NE.U32.AND P0, PT, R45, R44, PT ;  /* 0x0000002c2d00720c */ /* 0x000fe20003f05070 */
[----:B------:R1:W-:-:S12]  /*65180*/  STL [R1+0x153c], R45 ;  /* 0x00153c2d01007387 */ /* 0x0003d80000100800 */
[----:B-1----:R-:W-:Y:S01]  /*65190*/  @!P0 CALL.REL.NOINC `(.L_x_1) ;  /* 0x0000001000008944 */ /* 0x002fe20003c00000 */
[----:B------:R-:W-:Y:S05]  /*651a0*/  BRA `(.L_x_2) ;  /* 0xfffb880000007947 */ /* 0x000fea000383ffff */
.L_x_1:
[----:B------:R-:W2:Y:S01]  /*651b0*/  LDL R3, [R1+0x1520] ;  /* 0x0015200001037983 */ /* 0x000ea20000100800 */
[----:B------:R-:W-:-:S04]  /*651c0*/  DEPBAR.LE SB0, 0x0 ;  /* 0x000080000000791a */ /* 0x000fc80000000000 */
        /* <DEDUP_REMOVED lines=9> */
[----:B------:R-:W1:Y:S02]  /*65260*/  S2R R47, SR_TID.X ;  /* 0x00000000002f7919 */ /* 0x000e640000002100 */
[----:B-1----:R-:W-:-:S02]  /*65270*/  IMAD.SHL.U32 R0, R47, 0x200, RZ ;  /* 0x000002002f007824 */ /* 0x002fc400078e00ff */
[C---:B------:R-:W-:Y:S01]  /*65280*/  IMAD.SHL.U32 R2, R47.reuse, 0x20, RZ ;  /* 0x000000202f027824 */ /* 0x040fe200078e00ff */
[C---:B------:R-:W-:Y:S02]  /*65290*/  SHF.L.U32 R44, R47.reuse, 0xb, RZ ;  /* 0x0000000b2f2c7819 */ /* 0x040fe400000006ff */
[----:B------:R-:W-:Y:S01]  /*652a0*/  LOP3.LUT R0, R0, 0x3000, RZ, 0xc0, !PT ;  /* 0x0000300000007812 */ /* 0x000fe200078ec0ff */
[C---:B------:R-:W-:Y:S01]  /*652b0*/  IMAD.SHL.U32 R45, R47.reuse, 0x4, RZ ;  /* 0x000000042f2d7824 */ /* 0x040fe200078e00ff */
[----:B------:R-:W-:Y:S02]  /*652c0*/  LOP3.LUT R44, R44, 0x3000, RZ, 0xc0, !PT ;  /* 0x000030002c2c7812 */ /* 0x000fe400078ec0ff */
[----:B------:R-:W-:Y:S02]  /*652d0*/  LOP3.LUT R0, R0, 0x60, R2, 0xf8, !PT ;  /* 0x0000006000007812 */ /* 0x000fe400078ef802 */
[----:B------:R-:W-:Y:S02]  /*652e0*/  LOP3.LUT R47, R47, 0x7f, RZ, 0xc0, !PT ;  /* 0x0000007f2f2f7812 */ /* 0x000fe400078ec0ff */
[----:B------:R-:W-:Y:S01]  /*652f0*/  LOP3.LUT R0, R0, 0x170, R45, 0x78, !PT ;  /* 0x0000017000007812 */ /* 0x000fe200078e782d */
[----:B------:R-:W-:Y:S01]  /*65300*/  BAR.SYNC.DEFER_BLOCKING 0x0 ;  /* 0x0000000000007b1d */ /* 0x000fe20000010000 */
[----:B--2---:R-:W-:-:S04]  /*65310*/  IADD3 R2, R3, 0x1, RZ ;  /* 0x0000000103027810 */ /* 0x004fc80007ffe0ff */
[----:B------:R-:W-:Y:S01]  /*65320*/  ISETP.GE.AND P1, PT, R2, c[0x0][0x17c], PT ;  /* 0x00005f0002007a0c */ /* 0x000fe20003f26270 */
[----:B------:R-:W-:Y:S02]  /*65330*/  IMAD R2, R47, 0x10, R44 ;  /* 0x000000102f027824 */ /* 0x000fe400078e022c */
[----:B------:R-:W2:Y:S01]  /*65340*/  LDL.LU R44, [R1+0x2c0] ;  /* 0x0002c000012c7983 */ /* 0x000ea20000300800 */
[----:B---3--:R-:W-:-:S03]  /*65350*/  IMAD.IADD R0, R0, 0x1, R46 ;  /* 0x0000000100007824 */ /* 0x008fc600078e022e */
[----:B------:R-:W2:Y:S04]  /*65360*/  LDL.LU R45, [R1+0x2c4] ;  /* 0x0002c400012d7983 */ /* 0x000ea80000300800 */
[----:B------:R-:W2:Y:S04]  /*65370*/  LDL.LU R46, [R1+0x420] ;  /* 0x00042000012e7983 */ /* 0x000ea80000300800 */
[----:B------:R-:W2:Y:S04]  /*65380*/  LDL.LU R47, [R1+0x424] ;  /* 0x00042400012f7983 */ /* 0x000ea80000300800 */
[----:B------:R-:W3:Y:S04]  /*65390*/  LDL.LU R56, [R1+0x2c8] ;  /* 0x0002c80001387983 */ /* 0x000ee80000300800 */
[----:B------:R-:W3:Y:S04]  /*653a0*/  LDL.LU R57, [R1+0x2cc] ;  /* 0x0002cc0001397983 */ /* 0x000ee80000300800 */
[----:B------:R-:W3:Y:S04]  /*653b0*/  LDL.LU R58, [R1+0x428] ;  /* 0x00042800013a7983 */ /* 0x000ee80000300800 */
[----:B----4-:R1:W-:Y:S04]  /*653c0*/  STS.128 [R0], R52 ;  /* 0x0000003400007388 */ /* 0x0103e80000000c00 */
[----:B------:R-:W3:Y:S04]  /*653d0*/  LDL.LU R59, [R1+0x42c] ;  /* 0x00042c00013b7983 */ /* 0x000ee80000300800 */
[----:B------:R4:W-:Y:S04]  /*653e0*/  STS.128 [R0+0x80], R48 ;  /* 0x0000803000007388 */ /* 0x0009e80000000c00 */
[----:B-1----:R-:W3:Y:S04]  /*653f0*/  LDL.LU R54, [R1+0x190] ;  /* 0x0001900001367983 */ /* 0x002ee80000300800 */
[----:B------:R-:W3:Y:S04]  /*65400*/  LDL.LU R55, [R1+0x194] ;  /* 0x0001940001377983 */ /* 0x000ee80000300800 */
[----:B----4-:R-:W4:Y:S04]  /*65410*/  LDL.LU R50, [R1+0x198] ;  /* 0x0001980001327983 */ /* 0x010f280000300800 */
[----:B------:R-:W4:Y:S01]  /*65420*/  LDL.LU R51, [R1+0x19c] ;  /* 0x00019c0001337983 */ /* 0x000f220000300800 */
[----:B-----5:R-:W-:Y:S01]  /*65430*/  IMAD.MOV.U32 R52, RZ, RZ, R208 ;  /* 0x000000ffff347224 */ /* 0x020fe200078e00d0 */
[----:B------:R-:W-:Y:S01]  /*65440*/  MOV R53, R209 ;  /* 0x000000d100357202 */ /* 0x000fe20000000f00 */
[----:B------:R-:W-:-:S02]  /*65450*/  IMAD.MOV.U32 R48, RZ, RZ, R210 ;  /* 0x000000ffff307224 */ /* 0x000fc400078e00d2 */
[----:B------:R-:W-:Y:S01]  /*65460*/  IMAD.MOV.U32 R49, RZ, RZ, R211 ;  /* 0x000000ffff317224 */ /* 0x000fe200078e00d3 */
[----:B------:R-:W-:Y:S02]  /*65470*/  IADD3 R3, R3, 0x2, RZ ;  /* 0x0000000203037810 */ /* 0x000fe40007ffe0ff */
[C---:B------:R-:W-:Y:S02]  /*65480*/  LOP3.LUT R208, R2.reuse, 0x20, RZ, 0x3c, !PT ;  /* 0x0000002002d07812 */ /* 0x040fe400078e3cff */
[----:B------:R-:W-:Y:S02]  /*65490*/  ISETP.GE.AND P4, PT, R3, c[0x0][0x17c], PT ;  /* 0x00005f0003007a0c */ /* 0x000fe40003f86270 */
[C---:B------:R-:W-:Y:S02]  /*654a0*/  LOP3.LUT R3, R2.reuse, 0x40, RZ, 0x3c, !PT ;  /* 0x0000004002037812 */ /* 0x040fe400078e3cff */
[----:B------:R-:W-:Y:S01]  /*654b0*/  LOP3.LUT R252, R2, 0x60, RZ, 0x3c, !PT ;  /* 0x0000006002fc7812 */ /* 0x000fe200078e3cff */
[----:B--2---:R1:W-:Y:S02]  /*654c0*/  STS.128 [R0+0x200], R44 ;  /* 0x0002002c00007388 */ /* 0x0043e40000000c00 */
[----:B-1----:R-:W-:Y:S01]  /*654d0*/  IMAD.MOV.U32 R46, RZ, RZ, R4 ;  /* 0x000000ffff2e7224 */ /* 0x002fe200078e0004 */
[----:B------:R-:W-:Y:S01]  /*654e0*/  MOV R45, R173 ;  /* 0x000000ad002d7202 */ /* 0x000fe20000000f00 */
[----:B------:R-:W-:Y:S01]  /*654f0*/  IMAD.MOV.U32 R47, RZ, RZ, R5 ;  /* 0x000000ffff2f7224 */ /* 0x000fe200078e0005 */
[----:B------:R-:W-:Y:S01]  /*65500*/  MOV R5, R175 ;  /* 0x000000af00057202 */ /* 0x000fe20000000f00 */
[----:B------:R-:W-:-:S02]  /*65510*/  IMAD.MOV.U32 R44, RZ, RZ, R172 ;  /* 0x000000ffff2c7224 */ /* 0x000fc400078e00ac */
[----:B------:R-:W-:Y:S01]  /*65520*/  IMAD.MOV.U32 R4, RZ, RZ, R174 ;  /* 0x000000ffff047224 */ /* 0x000fe200078e00ae */
[----:B---3--:R-:W-:Y:S04]  /*65530*/  STS.128 [R0+0x280], R56 ;  /* 0x0002803800007388 */ /* 0x008fe80000000c00 */
[----:B------:R-:W-:Y:S04]  /*65540*/  STS.128 [R0+0x600], R44 ;  /* 0x0006002c00007388 */ /* 0x000fe80000000c00 */
[----:B------:R-:W-:Y:S04]  /*65550*/  STS.128 [R0+0x680], R4 ;  /* 0x0006800400007388 */ /* 0x000fe80000000c00 */
[----:B------:R-:W-:Y:S04]  /*65560*/  STS.128 [R0+0x400], R52 ;  /* 0x0004003400007388 */ /* 0x000fe80000000c00 */
[----:B----4-:R-:W-:Y:S04]  /*65570*/  STS.128 [R0+0x480], R48 ;  /* 0x0004803000007388 */ /* 0x010fe80000000c00 */
[----:B------:R-:W-:Y:S06]  /*65580*/  BAR.SYNC.DEFER_BLOCKING 0x0 ;  /* 0x0000000000007b1d */ /* 0x000fec0000010000 */
[----:B------:R-:W1:Y:S04]  /*65590*/  LDS.128 R52, [R2] ;  /* 0x0000000002347984 */ /* 0x000e680000000c00 */
[----:B------:R-:W2:Y:S04]  /*655a0*/  LDS.128 R48, [R2+0x800] ;  /* 0x0008000002307984 */ /* 0x000ea80000000c00 */
[----:B------:R-:W3:Y:S04]  /*655b0*/  LDS.128 R56, [R208] ;  /* 0x00000000d0387984 */ /* 0x000ee80000000c00 */
[----:B-1----:R-:W-:Y:S04]  /*655c0*/  STL.64 [R1+0x4e0], R52 ;  /* 0x0004e03401007387 */ /* 0x002fe80000100a00 */
[----:B------:R-:W-:Y:S04]  /*655d0*/  STL.64 [R1+0x4e8], R54 ;  /* 0x0004e83601007387 */ /* 0x000fe80000100a00 */
[----:B------:R-:W1:Y:S04]  /*655e0*/  LDS.128 R52, [R208+0x800] ;  /* 0x00080000d0347984 */ /* 0x000e680000000c00 */
[----:B--2---:R-:W-:Y:S04]  /*655f0*/  STL.64 [R1+0x610], R48 ;  /* 0x0006103001007387 */ /* 0x004fe80000100a00 */
[----:B------:R-:W-:Y:S04]  /*65600*/  STL.64 [R1+0x618], R50 ;  /* 0x0006183201007387 */ /* 0x000fe80000100a00 */
[----:B------:R-:W2:Y:S04]  /*65610*/  LDS.128 R48, [R3] ;  /* 0x0000000003307984 */ /* 0x000ea80000000c00 */
[----:B---3--:R-:W-:Y:S04]  /*65620*/  STL.64 [R1+0x520], R56 ;  /* 0x0005203801007387 */ /* 0x008fe80000100a00 */
[----:B------:R-:W-:Y:S04]  /*65630*/  STL.64 [R1+0x528], R58 ;  /* 0x0005283a01007387 */ /* 0x000fe80000100a00 */
[----:B------:R-:W3:Y:S04]  /*65640*/  LDS.128 R56, [R3+0x800] ;  /* 0x0008000003387984 */ /* 0x000ee80000000c00 */
[----:B-1----:R-:W-:Y:S04]  /*65650*/  STL.64 [R1+0x640], R52 ;  /* 0x0006403401007387 */ /* 0x002fe80000100a00 */
[----:B------:R-:W-:Y:S04]  /*65660*/  STL.64 [R1+0x648], R54 ;  /* 0x0006483601007387 */ /* 0x000fe80000100a00 */
[----:B------:R-:W1:Y:S04]  /*65670*/  LDS.128 R52, [R252] ;  /* 0x00000000fc347984 */ /* 0x000e680000000c00 */
[----:B--2---:R-:W-:Y:S04]  /*65680*/  STL.64 [R1+0x570], R48 ;  /* 0x0005703001007387 */ /* 0x004fe80000100a00 */
[----:B------:R-:W-:Y:S04]  /*65690*/  STL.64 [R1+0x578], R50 ;  /* 0x0005783201007387 */ /* 0x000fe80000100a00 */
[----:B------:R-:W2:Y:S01]  /*656a0*/  LDS.128 R48, [R252+0x800] ;  /* 0x00080000fc307984 */ /* 0x000ea20000000c00 */
[----:B------:R-:W-:Y:S01]  /*656b0*/  IMAD.MOV.U32 R46, RZ, RZ, R12 ;  /* 0x000000ffff2e7224 */ /* 0x000fe200078e000c */
[----:B------:R-:W-:Y:S01]  /*656c0*/  MOV R47, R13 ;  /* 0x0000000d002f7202 */ /* 0x000fe20000000f00 */
[----:B------:R-:W-:Y:S01]  /*656d0*/  IMAD.MOV.U32 R12, RZ, RZ, R170 ;  /* 0x000000ffff0c7224 */ /* 0x000fe200078e00aa */
[----:B------:R-:W-:Y:S01]  /*656e0*/  MOV R5, R165 ;  /* 0x000000a500057202 */ /* 0x000fe20000000f00 */
[----:B------:R-:W-:Y:S01]  /*656f0*/  IMAD.MOV.U32 R13, RZ, RZ, R171 ;  /* 0x000000ffff0d7224 */ /* 0x000fe200078e00ab */
[----:B------:R-:W-:Y:S01]  /*65700*/  BAR.SYNC.DEFER_BLOCKING 0x0 ;  /* 0x0000000000007b1d */ /* 0x000fe20000010000 */
[----:B------:R-:W-:-:S02]  /*65710*/  IMAD.MOV.U32 R4, RZ, RZ, R164 ;  /* 0x000000ffff047224 */ /* 0x000fc400078e00a4 */
[----:B------:R-:W-:Y:S02]  /*65720*/  IMAD.MOV.U32 R6, RZ, RZ, R84 ;  /* 0x000000ffff067224 */ /* 0x000fe400078e0054 */
[----:B------:R-:W-:Y:S01]  /*65730*/  IMAD.MOV.U32 R7, RZ, RZ, R85 ;  /* 0x000000ffff077224 */ /* 0x000fe200078e0055 */
[----:B------:R-:W-:Y:S01]  /*65740*/  MOV R85, R167 ;  /* 0x000000a700557202 */ /* 0x000fe20000000f00 */
[----:B------:R-:W-:Y:S02]  /*65750*/  IMAD.MOV.U32 R44, RZ, RZ, R168 ;  /* 0x000000ffff2c7224 */ /* 0x000fe400078e00a8 */
[----:B------:R-:W-:Y:S02]  /*65760*/  IMAD.MOV.U32 R45, RZ, RZ, R169 ;  /* 0x000000ffff2d7224 */ /* 0x000fe400078e00a9 */
[----:B------:R-:W-:Y:S01]  /*65770*/  IMAD.MOV.U32 R84, RZ, RZ, R166 ;  /* 0x000000ffff547224 */ /* 0x000fe200078e00a6 */
[----:B------:R4:W-:Y:S04]  /*65780*/  STS.128 [R0+0x80], R12 ;  /* 0x0000800c00007388 */ /* 0x0009e80000000c00 */
[----:B------:R1:W-:Y:S04]  /*65790*/  STS.128 [R0+0x200], R4 ;  /* 0x0002000400007388 */ /* 0x0003e80000000c00 */
[----:B------:R-:W-:Y:S01]  /*657a0*/  STS.128 [R0], R44 ;  /* 0x0000002c00007388 */ /* 0x000fe20000000c00 */
[----:B----4-:R-:W-:Y:S01]  /*657b0*/  IMAD.MOV.U32 R14, RZ, RZ, R92 ;  /* 0x000000ffff0e7224 */ /* 0x010fe200078e005c */
[----:B------:R-:W-:Y:S01]  /*657c0*/  MOV R15, R93 ;  /* 0x0000005d000f7202 */ /* 0x000fe20000000f00 */
[----:B------:R-:W-:-:S02]  /*657d0*/  IMAD.MOV.U32 R12, RZ, RZ, R160 ;  /* 0x000000ffff0c7224 */ /* 0x000fc400078e00a0 */
[----:B-1----:R-:W-:Y:S01]  /*657e0*/  IMAD.MOV.U32 R6, RZ, RZ, R96 ;  /* 0x000000ffff067224 */ /* 0x002fe200078e0060 */
[----:B------:R-:W-:Y:S01]  /*657f0*/  MOV R5, R157 ;  /* 0x0000009d00057202 */ /* 0x000fe20000000f00 */
[----:B------:R-:W-:Y:S01]  /*65800*/  IMAD.MOV.U32 R7, RZ, RZ, R97 ;  /* 0x000000ffff077224 */ /* 0x000fe200078e0061 */
[----:B------:R-:W-:Y:S01]  /*65810*/  MOV R97, R159 ;  /* 0x0000009f00617202 */ /* 0x000fe20000000f00 */
[----:B------:R-:W-:Y:S02]  /*65820*/  IMAD.MOV.U32 R13, RZ, RZ, R161 ;  /* 0x000000ffff0d7224 */ /* 0x000fe400078e00a1 */
[----:B------:R-:W-:Y:S02]  /*65830*/  IMAD.MOV.U32 R92, RZ, RZ, R162 ;  /* 0x000000ffff5c7224 */ /* 0x000fe400078e00a2 */
[----:B------:R-:W-:Y:S02]  /*65840*/  IMAD.MOV.U32 R93, RZ, RZ, R163 ;  /* 0x000000ffff5d7224 */ /* 0x000fe400078e00a3 */
[----:B------:R-:W-:-:S02]  /*65850*/  IMAD.MOV.U32 R4, RZ, RZ, R156 ;  /* 0x000000ffff047224 */ /* 0x000fc400078e009c */
[----:B------:R-:W-:Y:S01]  /*65860*/  IMAD.MOV.U32 R96, RZ, RZ, R158 ;  /* 0x000000ffff607224 */ /* 0x000fe200078e009e */
[----:B------:R-:W-:Y:S04]  /*65870*/  STS.128 [R0+0x280], R84 ;  /* 0x0002805400007388 */ /* 0x000fe80000000c00 */
[----:B------:R-:W-:Y:S04]  /*65880*/  STS.128 [R0+0x400], R12 ;  /* 0x0004000c00007388 */ /* 0x000fe80000000c00 */
[----:B------:R-:W-:Y:S04]  /*65890*/  STS.128 [R0+0x480], R92 ;  /* 0x0004805c00007388 */ /* 0x000fe80000000c00 */
[----:B------:R-:W-:Y:S04]  /*658a0*/  STS.128 [R0+0x600], R4 ;  /* 0x0006000400007388 */ /* 0x000fe80000000c00 */
[----:B------:R-:W-:Y:S04]  /*658b0*/  STS.128 [R0+0x680], R96 ;  /* 0x0006806000007388 */ /* 0x000fe80000000c00 */
[----:B------:R-:W-:Y:S06]  /*658c0*/  BAR.SYNC.DEFER_BLOCKING 0x0 ;  /* 0x0000000000007b1d */ /* 0x000fec0000010000 */
[----:B---3--:R-:W-:Y:S04]  /*658d0*/  STL.64 [R1+0x6b0], R56 ;  /* 0x0006b03801007387 */ /* 0x008fe80000100a00 */
[----:B------:R-:W-:Y:S04]  /*658e0*/  STL.64 [R1+0x6b8], R58 ;  /* 0x0006b83a01007387 */ /* 0x000fe80000100a00 */
[----:B------:R-:W-:Y:S04]  /*658f0*/  STL.64 [R1+0x5c0], R52 ;  /* 0x0005c03401007387 */ /* 0x000fe80000100a00 */
[----:B------:R-:W-:Y:S04]  /*65900*/  STL.64 [R1+0x5c8], R54 ;  /* 0x0005c83601007387 */ /* 0x000fe80000100a00 */
[----:B--2---:R-:W-:Y:S04]  /*65910*/  STL.64 [R1+0x6c0], R48 ;  /* 0x0006c03001007387 */ /* 0x004fe80000100a00 */
[----:B------:R-:W-:Y:S04]  /*65920*/  STL.64 [R1+0x6c8], R50 ;  /* 0x0006c83201007387 */ /* 0x000fe80000100a00 */
        /* <DEDUP_REMOVED lines=31> */
[----:B------:R4:W-:Y:S04]  /*65b20*/  STS.128 [R0], R12 ;  /* 0x0000000c00007388 */ /* 0x0009e80000000c00 */
[----:B------:R1:W-:Y:S04]  /*65b30*/  STS.128 [R0+0x200], R4 ;  /* 0x0002000400007388 */ /* 0x0003e80000000c00 */
[----:B------:R-:W-:Y:S01]  /*65b40*/  STS.128 [R0+0x80], R100 ;  /* 0x0000806400007388 */ /* 0x000fe20000000c00 */
        /* <DEDUP_REMOVED lines=17> */
[----:B---3--:R-:W-:Y:S04]  /*65c60*/  STL.64 [R1+0x630], R52 ;  /* 0x0006303401007387 */ /* 0x008fe80000100a00 */
[----:B------:R-:W-:Y:S04]  /*65c70*/  STL.64 [R1+0x638], R54 ;  /* 0x0006383601007387 */ /* 0x000fe80000100a00 */
[----:B------:R-:W-:Y:S06]  /*65c80*/  BAR.SYNC.DEFER_BLOCKING 0x0 ;  /* 0x0000000000007b1d */ /* 0x000fec0000010000 */
        /* <DEDUP_REMOVED lines=31> */
[----:B---3--:R-:W-:Y:S04]  /*65e80*/  STL.64 [R1+0x5f0], R52 ;  /* 0x0005f03401007387 */ /* 0x008fe80000100a00 */
[----:B------:R-:W-:Y:S04]  /*65e90*/  STL.64 [R1+0x5f8], R54 ;  /* 0x0005f83601007387 */ /* 0x000fe80000100a00 */
[----:B-1----:R-:W-:Y:S04]  /*65ea0*/  STL.64 [R1+0x4d0], R48 ;  /* 0x0004d03001007387 */ /* 0x002fe80000100a00 */
[----:B------:R-:W-:Y:S04]  /*65eb0*/  STL.64 [R1+0x4d8], R50 ;  /* 0x0004d83201007387 */ /* 0x000fe80000100a00 */
[----:B------:R1:W-:Y:S04]  /*65ec0*/  STS.128 [R0], R12 ;  /* 0x0000000c00007388 */ /* 0x0003e80000000c00 */
[----:B--2---:R-:W-:Y:S04]  /*65ed0*/  STL.64 [R1+0x620], R44 ;  /* 0x0006202c01007387 */ /* 0x004fe80000100a00 */
[----:B------:R2:W-:Y:S04]  /*65ee0*/  STS.128 [R0+0x200], R4 ;  /* 0x0002000400007388 */ /* 0x0005e80000000c00 */
[----:B------:R-:W-:Y:S01]  /*65ef0*/  STL.64 [R1+0x628], R46 ;  /* 0x0006282e01007387 */ /* 0x000fe20000100a00 */
[----:B-1----:R-:W-:Y:S01]  /*65f00*/  IMAD.MOV.U32 R12, RZ, RZ, R144 ;  /* 0x000000ffff0c7224 */ /* 0x002fe200078e0090 */
[----:B------:R-:W-:Y:S01]  /*65f10*/  MOV R15, R153 ;  /* 0x00000099000f7202 */ /* 0x000fe20000000f00 */
[----:B------:R-:W-:-:S02]  /*65f20*/  IMAD.MOV.U32 R13, RZ, RZ, R145 ;  /* 0x000000ffff0d7224 */ /* 0x000fc400078e0091 */
[----:B------:R-:W-:Y:S02]  /*65f30*/  IMAD.MOV.U32 R14, RZ, RZ, R152 ;  /* 0x000000ffff0e7224 */ /* 0x000fe400078e0098 */
[----:B--2---:R-:W-:Y:S01]  /*65f40*/  IMAD.MOV.U32 R4, RZ, RZ, R16 ;  /* 0x000000ffff047224 */ /* 0x004fe200078e0010 */
[----:B------:R-:W-:Y:S01]  /*65f50*/  MOV R5, R17 ;  /* 0x0000001100057202 */ /* 0x000fe20000000f00 */
[----:B------:R-:W-:Y:S01]  /*65f60*/  IMAD.MOV.U32 R6, RZ, RZ, R20 ;  /* 0x000000ffff067224 */ /* 0x000fe200078e0014 */
[----:B------:R-:W2:Y:S01]  /*65f70*/  LDL.LU R16, [R1+0x540] ;  /* 0x0005400001107983 */ /* 0x000ea20000300800 */
[----:B------:R-:W-:Y:S01]  /*65f80*/  IMAD.MOV.U32 R7, RZ, RZ, R21 ;  /* 0x000000ffff077224 */ /* 0x000fe200078e0015 */
[----:B------:R-:W-:Y:S01]  /*65f90*/  MOV R21, R19 ;  /* 0x0000001300157202 */ /* 0x000fe20000000f00 */
[----:B------:R-:W-:Y:S01]  /*65fa0*/  IMAD.MOV.U32 R20, RZ, RZ, R18 ;  /* 0x000000ffff147224 */ /* 0x000fe200078e0012 */
[----:B------:R-:W2:Y:S04]  /*65fb0*/  LDL.LU R17, [R1+0x544] ;  /* 0x0005440001117983 */ /* 0x000ea80000300800 */
[----:B------:R-:W2:Y:S04]  /*65fc0*/  LDL.LU R18, [R1+0x560] ;  /* 0x0005600001127983 */ /* 0x000ea80000300800 */
[----:B------:R1:W-:Y:S04]  /*65fd0*/  STS.128 [R0+0x400], R12 ;  /* 0x0004000c00007388 */ /* 0x0003e80000000c00 */
[----:B------:R-:W2:Y:S04]  /*65fe0*/  LDL.LU R19, [R1+0x564] ;  /* 0x0005640001137983 */ /* 0x000ea80000300800 */
[----:B-1----:R-:W3:Y:S04]  /*65ff0*/  LDL.LU R12, [R1+0x548] ;  /* 0x00054800010c7983 */ /* 0x002ee80000300800 */
[----:B------:R-:W3:Y:S04]  /*66000*/  LDL.LU R13, [R1+0x54c] ;  /* 0x00054c00010d7983 */ /* 0x000ee80000300800 */
[----:B------:R-:W3:Y:S04]  /*66010*/  LDL.LU R14, [R1+0x568] ;  /* 0x00056800010e7983 */ /* 0x000ee80000300800 */
[----:B------:R-:W3:Y:S01]  /*66020*/  LDL.LU R15, [R1+0x56c] ;  /* 0x00056c00010f7983 */ /* 0x000ee20000300800 */
[----:B------:R-:W-:Y:S01]  /*66030*/  IMAD.MOV.U32 R132, RZ, RZ, R138 ;  /* 0x000000ffff847224 */ /* 0x000fe200078e008a */
[----:B------:R-:W-:Y:S01]  /*66040*/  MOV R141, R151 ;  /* 0x00000097008d7202 */ /* 0x000fe20000000f00 */
[----:B------:R-:W-:-:S02]  /*66050*/  IMAD.MOV.U32 R133, RZ, RZ, R139 ;  /* 0x000000ffff857224 */ /* 0x000fc400078e008b */
[----:B------:R-:W-:Y:S02]  /*66060*/  IMAD.MOV.U32 R140, RZ, RZ, R150 ;  /* 0x000000ffff8c7224 */ /* 0x000fe400078e0096 */
[----:B------:R-:W-:Y:S02]  /*66070*/  IMAD.MOV.U32 R152, RZ, RZ, R146 ;  /* 0x000000ffff987224 */ /* 0x000fe400078e0092 */
[----:B------:R-:W-:Y:S01]  /*66080*/  IMAD.MOV.U32 R153, RZ, RZ, R147 ;  /* 0x000000ffff997224 */ /* 0x000fe200078e0093 */
[----:B------:R-:W-:Y:S04]  /*66090*/  STS.128 [R0+0x80], R132 ;  /* 0x0000808400007388 */ /* 0x000fe80000000c00 */
[----:B------:R-:W-:Y:S04]  /*660a0*/  STS.128 [R0+0x280], R140 ;  /* 0x0002808c00007388 */ /* 0x000fe80000000c00 */
[----:B------:R-:W-:Y:S04]  /*660b0*/  STS.128 [R0+0x480], R152 ;  /* 0x0004809800007388 */ /* 0x000fe80000000c00 */
[----:B------:R1:W-:Y:S04]  /*660c0*/  STS.128 [R0+0x600], R4 ;  /* 0x0006000400007388 */ /* 0x0003e80000000c00 */
[----:B------:R-:W-:Y:S04]  /*660d0*/  STS.128 [R0+0x680], R20 ;  /* 0x0006801400007388 */ /* 0x000fe80000000c00 */
[----:B------:R-:W-:Y:S06]  /*660e0*/  BAR.SYNC.DEFER_BLOCKING 0x0 ;  /* 0x0000000000007b1d */ /* 0x000fec0000010000 */
[----:B-1----:R-:W3:Y:S04]  /*660f0*/  LDL.LU R4, [R1+0x3b0] ;  /* 0x0003b00001047983 */ /* 0x002ee80000300800 */
[----:B------:R-:W3:Y:S04]  /*66100*/  LDL.LU R5, [R1+0x3b4] ;  /* 0x0003b40001057983 */ /* 0x000ee80000300800 */
[----:B------:R-:W3:Y:S04]  /*66110*/  LDL.LU R6, [R1+0x3f0] ;  /* 0x0003f00001067983 */ /* 0x000ee80000300800 */
[----:B------:R-:W3:Y:S04]  /*66120*/  LDL.LU R7, [R1+0x3f4] ;  /* 0x0003f40001077983 */ /* 0x000ee80000300800 */
[----:B------:R-:W1:Y:S04]  /*66130*/  LDS.128 R44, [R2] ;  /* 0x00000000022c7984 */ /* 0x000e680000000c00 */
[----:B------:R-:W1:Y:S04]  /*66140*/  LDS.128 R20, [R2+0x800] ;  /* 0x0008000002147984 */ /* 0x000e680000000c00 */
[----:B------:R-:W1:Y:S04]  /*66150*/  LDS.128 R48, [R208] ;  /* 0x00000000d0307984 */ /* 0x000e680000000c00 */
[----:B-1----:R-:W-:Y:S04]  /*66160*/  STL.64 [R1+0x190], R44 ;  /* 0x0001902c01007387 */ /* 0x002fe80000100a00 */
[----:B------:R-:W-:Y:S04]  /*66170*/  STL.64 [R1+0x198], R46 ;  /* 0x0001982e01007387 */ /* 0x000fe80000100a00 */
[----:B------:R-:W1:Y:S04]  /*66180*/  LDS.128 R44, [R208+0x800] ;  /* 0x00080000d02c7984 */ /* 0x000e680000000c00 */
[----:B------:R-:W-:Y:S04]  /*66190*/  STL.64 [R1+0x490], R20 ;  /* 0x0004901401007387 */ /* 0x000fe80000100a00 */
[----:B------:R-:W-:Y:S04]  /*661a0*/  STL.64 [R1+0x498], R22 ;  /* 0x0004981601007387 */ /* 0x000fe80000100a00 */
[----:B------:R-:W1:Y:S04]  /*661b0*/  LDS.128 R20, [R3] ;  /* 0x0000000003147984 */ /* 0x000e680000000c00 */
[----:B------:R-:W-:Y:S04]  /*661c0*/  STL.64 [R1+0x2c0], R48 ;  /* 0x0002c03001007387 */ /* 0x000fe80000100a00 */
[----:B------:R-:W-:Y:S04]  /*661d0*/  STL.64 [R1+0x2c8], R50 ;  /* 0x0002c83201007387 */ /* 0x000fe80000100a00 */
[----:B------:R-:W1:Y:S04]  /*661e0*/  LDS.128 R48, [R3+0x800] ;  /* 0x0008000003307984 */ /* 0x000e680000000c00 */
[----:B-1----:R-:W-:Y:S04]  /*661f0*/  STL.64 [R1+0x4f0], R44 ;  /* 0x0004f02c01007387 */ /* 0x002fe80000100a00 */
[----:B------:R-:W-:Y:S04]  /*66200*/  STL.64 [R1+0x4f8], R46 ;  /* 0x0004f82e01007387 */ /* 0x000fe80000100a00 */
[----:B------:R-:W1:Y:S04]  /*66210*/  LDS.128 R44, [R252] ;  /* 0x00000000fc2c7984 */ /* 0x000e680000000c00 */
[----:B------:R-:W-:Y:S04]  /*66220*/  STL.64 [R1+0x440], R20 ;  /* 0x0004401401007387 */ /* 0x000fe80000100a00 */
[----:B------:R-:W-:Y:S04]  /*66230*/  STL.64 [R1+0x448], R22 ;  /* 0x0004481601007387 */ /* 0x000fe80000100a00 */
[----:B------:R-:W1:Y:S04]  /*66240*/  LDS.128 R20, [R252+0x800] ;  /* 0x00080000fc147984 */ /* 0x000e680000000c00 */
[----:B------:R-:W-:Y:S06]  /*66250*/  BAR.SYNC.DEFER_BLOCKING 0x0 ;  /* 0x0000000000007b1d */ /* 0x000fec0000010000 */
[----:B------:R-:W-:Y:S04]  /*66260*/  STL.64 [R1+0x540], R48 ;  /* 0x0005403001007387 */ /* 0x000fe80000100a00 */
[----:B------:R-:W-:Y:S04]  /*66270*/  STL.64 [R1+0x548], R50 ;  /* 0x0005483201007387 */ /* 0x000fe80000100a00 */
[----:B-1----:R1:W-:Y:S04]  /*66280*/  STL.64 [R1+0x460], R44 ;  /* 0x0004602c01007387 */ /* 0x0023e80000100a00 */
[----:B------:R1:W-:Y:S04]  /*66290*/  STL.64 [R1+0x468], R46 ;  /* 0x0004682e01007387 */ /* 0x0003e80000100a00 */
[----:B------:R1:W-:Y:S04]  /*662a0*/  STL.64 [R1+0x560], R20 ;  /* 0x0005601401007387 */ /* 0x0003e80000100a00 */
[----:B------:R1:W-:Y:S04]  /*662b0*/  STL.64 [R1+0x568], R22 ;  /* 0x0005681601007387 */ /* 0x0003e80000100a00 */
        /* <DEDUP_REMOVED lines=8> */
[----:B--2---:R1:W-:Y:S04]  /*66340*/  STS.128 [R0], R16 ;  /* 0x0000001000007388 */ /* 0x0043e80000000c00 */
[----:B-1----:R-:W2:Y:S04]  /*66350*/  LDL.LU R16, [R1+0x128] ;  /* 0x0001280001107983 */ /* 0x002ea80000300800 */
[----:B------:R-:W2:Y:S04]  /*66360*/  LDL.LU R17, [R1+0x12c] ;  /* 0x00012c0001117983 */ /* 0x000ea80000300800 */
[----:B------:R-:W2:Y:S04]  /*66370*/  LDL.LU R18, [R1+0x188] ;  /* 0x0001880001127983 */ /* 0x000ea80000300800 */
[----:B---3--:R1:W-:Y:S04]  /*66380*/  STS.128 [R0+0x80], R12 ;  /* 0x0000800c00007388 */ /* 0x0083e80000000c00 */
[----:B------:R-:W2:Y:S04]  /*66390*/  LDL.LU R19, [R1+0x18c] ;  /* 0x00018c0001137983 */ /* 0x000ea80000300800 */
[----:B-1----:R-:W3:Y:S04]  /*663a0*/  LDL.LU R14, [R1+0xe0] ;  /* 0x0000e000010e7983 */ /* 0x002ee80000300800 */
[----:B------:R-:W3:Y:S04]  /*663b0*/  LDL.LU R15, [R1+0xe4] ;  /* 0x0000e400010f7983 */ /* 0x000ee80000300800 */
[----:B------:R1:W-:Y:S04]  /*663c0*/  STS.128 [R0+0x200], R4 ;  /* 0x0002000400007388 */ /* 0x0003e80000000c00 */
[----:B-1----:R-:W2:Y:S04]  /*663d0*/  LDL.LU R6, [R1+0xe8] ;  /* 0x0000e80001067983 */ /* 0x002ea80000300800 */
[----:B------:R-:W2:Y:S01]  /*663e0*/  LDL.LU R7, [R1+0xec] ;  /* 0x0000ec0001077983 */ /* 0x000ea20000300800 */
[----:B------:R-:W-:-:S02]  /*663f0*/  IMAD.MOV.U32 R12, RZ, RZ, R8 ;  /* 0x000000ffff0c7224 */ /* 0x000fc400078e0008 */
[----:B------:R-:W-:Y:S01]  /*66400*/  IMAD.MOV.U32 R13, RZ, RZ, R9 ;  /* 0x000000ffff0d7224 */ /* 0x000fe200078e0009 */
[----:B------:R-:W-:Y:S01]  /*66410*/  MOV R5, R11 ;  /* 0x0000000b00057202 */ /* 0x000fe20000000f00 */
[----:B------:R-:W-:-:S03]  /*66420*/  IMAD.MOV.U32 R4, RZ, RZ, R10 ;  /* 0x000000ffff047224 */ /* 0x000fc600078e000a */
[----:B---3--:R1:W-:Y:S04]  /*66430*/  STS.128 [R0+0x600], R12 ;  /* 0x0006000c00007388 */ /* 0x0083e80000000c00 */
[----:B-1----:R-:W3:Y:S04]  /*66440*/  LDL.LU R14, [R1+0xc0] ;  /* 0x0000c000010e7983 */ /* 0x002ee80000300800 */
[----:B------:R-:W3:Y:S04]  /*66450*/  LDL.LU R15, [R1+0xc4] ;  /* 0x0000c400010f7983 */ /* 0x000ee80000300800 */
[----:B----4-:R-:W-:Y:S04]  /*66460*/  STS.128 [R0+0x280], R44 ;  /* 0x0002802c00007388 */ /* 0x010fe80000000c00 */
[----:B------:R-:W-:Y:S04]  /*66470*/  STS.128 [R0+0x400], R20 ;  /* 0x0004001400007388 */ /* 0x000fe80000000c00 */
[----:B--2---:R-:W-:Y:S04]  /*66480*/  STS.128 [R0+0x480], R16 ;  /* 0x0004801000007388 */ /* 0x004fe80000000c00 */
[----:B------:R-:W2:Y:S04]  /*66490*/  LDL.LU R10, [R1+0xc8] ;  /* 0x0000c800010a7983 */ /* 0x000ea80000300800 */
[----:B------:R-:W2:Y:S04]  /*664a0*/  LDL.LU R11, [R1+0xcc] ;  /* 0x0000cc00010b7983 */ /* 0x000ea80000300800 */
[----:B------:R1:W-:Y:S04]  /*664b0*/  STS.128 [R0+0x680], R4 ;  /* 0x0006800400007388 */ /* 0x0003e80000000c00 */
[----:B------:R-:W-:Y:S06]  /*664c0*/  BAR.SYNC.DEFER_BLOCKING 0x0 ;  /* 0x0000000000007b1d */ /* 0x000fec0000010000 */
[----:B-1----:R-:W2:Y:S04]  /*664d0*/  LDL.LU R6, [R1+0xa0] ;  /* 0x0000a00001067983 */ /* 0x002ea80000300800 */
[----:B------:R-:W2:Y:S04]  /*664e0*/  LDL.LU R7, [R1+0xa4] ;  /* 0x0000a40001077983 */ /* 0x000ea80000300800 */
        /* <DEDUP_REMOVED lines=18> */
[----:B------:R-:W-:Y:S01]  /*66610*/  STL.64 [R1+0x7c0], R44 ;  /* 0x0007c02c01007387 */ /* 0x000fe20000100a00 */
[----:B------:R-:W-:-:S03]  /*66620*/  IMAD.MOV.U32 R12, RZ, RZ, R80 ;  /* 0x000000ffff0c7224 */ /* 0x000fc600078e0050 */
[----:B------:R-:W-:Y:S04]  /*66630*/  STL.64 [R1+0x7c8], R46 ;  /* 0x0007c82e01007387 */ /* 0x000fe80000100a00 */
[----:B------:R-:W-:Y:S01]  /*66640*/  BAR.SYNC.DEFER_BLOCKING 0x0 ;  /* 0x0000000000007b1d */ /* 0x000fe20000010000 */
[----:B------:R-:W-:-:S05]  /*66650*/  IMAD.MOV.U32 R13, RZ, RZ, R81 ;  /* 0x000000ffff0d7224 */ /* 0x000fca00078e0051 */
[----:B-1----:R-:W-:Y:S04]  /*66660*/  STL.64 [R1+0x740], R20 ;  /* 0x0007401401007387 */ /* 0x002fe80000100a00 */
[----:B------:R1:W-:Y:S04]  /*66670*/  STL.64 [R1+0x748], R22 ;  /* 0x0007481601007387 */ /* 0x0003e80000100a00 */
[----:B------:R-:W-:Y:S04]  /*66680*/  STL.64 [R1+0x7d0], R16 ;  /* 0x0007d01001007387 */ /* 0x000fe80000100a00 */
[----:B------:R1:W-:Y:S04]  /*66690*/  STL.64 [R1+0x7d8], R18 ;  /* 0x0007d81201007387 */ /* 0x0003e80000100a00 */
[----:B-1----:R-:W4:Y:S04]  /*666a0*/  LDL.LU R22, [R1+0xa8] ;  /* 0x0000a80001167983 */ /* 0x002f280000300800 */
[----:B------:R-:W4:Y:S04]  /*666b0*/  LDL.LU R23, [R1+0xac] ;  /* 0x0000ac0001177983 */ /* 0x000f280000300800 */
[----:B------:R-:W4:Y:S04]  /*666c0*/  LDL.LU R18, [R1+0x60] ;  /* 0x0000600001127983 */ /* 0x000f280000300800 */
[----:B------:R-:W4:Y:S04]  /*666d0*/  LDL.LU R19, [R1+0x64] ;  /* 0x0000640001137983 */ /* 0x000f280000300800 */
[----:B---3--:R1:W-:Y:S04]  /*666e0*/  STS.128 [R0], R12 ;  /* 0x0000000c00007388 */ /* 0x0083e80000000c00 */
[----:B-1----:R-:W3:Y:S04]  /*666f0*/  LDL.LU R14, [R1+0x68] ;  /* 0x00006800010e7983 */ /* 0x002ee80000300800 */
[----:B------:R-:W3:Y:S01]  /*66700*/  LDL.LU R15, [R1+0x6c] ;  /* 0x00006c00010f7983 */ /* 0x000ee20000300800 */
[----:B------:R-:W-:Y:S01]  /*66710*/  IMAD.MOV.U32 R8, RZ, RZ, R82 ;  /* 0x000000ffff087224 */ /* 0x000fe200078e0052 */
[----:B------:R-:W-:Y:S01]  /*66720*/  MOV R9, R83 ;  /* 0x0000005300097202 */ /* 0x000fe20000000f00 */
[----:B------:R-:W-:-:S02]  /*66730*/  IMAD.MOV.U32 R4, RZ, RZ, R88 ;  /* 0x000000ffff047224 */ /* 0x000fc400078e0058 */
[----:B------:R-:W-:Y:S02]  /*66740*/  IMAD.MOV.U32 R5, RZ, RZ, R89 ;  /* 0x000000ffff057224 */ /* 0x000fe400078e0059 */
[----:B--2---:R1:W-:Y:S04]  /*66750*/  STS.128 [R0+0x80], R8 ;  /* 0x0000800800007388 */ /* 0x0043e80000000c00 */
[----:B-1----:R-:W2:Y:S04]  /*66760*/  LDL.LU R8, [R1+0x50] ;  /* 0x0000500001087983 */ /* 0x002ea80000300800 */
[----:B------:R-:W2:Y:S04]  /*66770*/  LDL.LU R9, [R1+0x54] ;  /* 0x0000540001097983 */ /* 0x000ea80000300800 */
[----:B------:R-:W2:Y:S04]  /*66780*/  LDL.LU R10, [R1+0x40] ;  /* 0x00004000010a7983 */ /* 0x000ea80000300800 */
[----:B------:R1:W-:Y:S04]  /*66790*/  STS.128 [R0+0x200], R4 ;  /* 0x0002000400007388 */ /* 0x0003e80000000c00 */
[----:B------:R-:W2:Y:S04]  /*667a0*/  LDL.LU R11, [R1+0x44] ;  /* 0x00004400010b7983 */ /* 0x000ea80000300800 */
[----:B-1----:R-:W2:Y:S04]  /*667b0*/  LDL.LU R4, [R1+0x58] ;  /* 0x0000580001047983 */ /* 0x002ea80000300800 */
[----:B------:R-:W2:Y:S04]  /*667c0*/  LDL.LU R5, [R1+0x5c] ;  /* 0x00005c0001057983 */ /* 0x000ea80000300800 */
[----:B------:R-:W2:Y:S04]  /*667d0*/  LDL.LU R6, [R1+0x48] ;  /* 0x0000480001067983 */ /* 0x000ea80000300800 */
[----:B------:R-:W2:Y:S01]  /*667e0*/  LDL.LU R7, [R1+0x4c] ;  /* 0x00004c0001077983 */ /* 0x000ea20000300800 */
[----:B------:R-:W-:Y:S01]  /*667f0*/  IMAD.MOV.U32 R12, RZ, RZ, R202 ;  /* 0x000000ffff0c7224 */ /* 0x000fe200078e00ca */
[----:B------:R-:W-:Y:S01]  /*66800*/  MOV R13, R203 ;  /* 0x000000cb000d7202 */ /* 0x000fe20000000f00 */
[----:B------:R-:W-:Y:S01]  /*66810*/  IMAD.MOV.U32 R20, RZ, RZ, R90 ;  /* 0x000000ffff147224 */ /* 0x000fe200078e005a */
[----:B------:R-:W-:Y:S01]  /*66820*/  MOV R21, R91 ;  /* 0x0000005b00157202 */ /* 0x000fe20000000f00 */
[----:B------:R-:W-:-:S02]  /*66830*/  IMAD.MOV.U32 R16, RZ, RZ, R200 ;  /* 0x000000ffff107224 */ /* 0x000fc400078e00c8 */
[----:B------:R-:W-:Y:S01]  /*66840*/  IMAD.MOV.U32 R17, RZ, RZ, R201 ;  /* 0x000000ffff117224 */ /* 0x000fe200078e00c9 */
[----:B---3--:R1:W-:Y:S04]  /*66850*/  STS.128 [R0+0x480], R12 ;  /* 0x0004800c00007388 */ /* 0x0083e80000000c00 */
[----:B-1----:R-:W3:Y:S04]  /*66860*/  LDL.LU R12, [R1+0x30] ;  /* 0x00003000010c7983 */ /* 0x002ee80000300800 */
[----:B------:R-:W3:Y:S04]  /*66870*/  LDL.LU R13, [R1+0x34] ;  /* 0x00003400010d7983 */ /* 0x000ee80000300800 */
[----:B------:R-:W3:Y:S04]  /*66880*/  LDL.LU R14, [R1+0x20] ;  /* 0x00002000010e7983 */ /* 0x000ee80000300800 */
[----:B------:R-:W3:Y:S04]  /*66890*/  LDL.LU R15, [R1+0x24] ;  /* 0x00002400010f7983 */ /* 0x000ee80000300800 */
[----:B----4-:R-:W-:Y:S04]  /*668a0*/  STS.128 [R0+0x280], R20 ;  /* 0x0002801400007388 */ /* 0x010fe80000000c00 */
[----:B------:R-:W-:Y:S04]  /*668b0*/  STS.128 [R0+0x400], R16 ;  /* 0x0004001000007388 */ /* 0x000fe80000000c00 */
[----:B--2---:R1:W-:Y:S04]  /*668c0*/  STS.128 [R0+0x600], R8 ;  /* 0x0006000800007388 */ /* 0x0043e80000000c00 */
[----:B-1----:R-:W2:Y:S04]  /*668d0*/  LDL.LU R8, [R1+0x38] ;  /* 0x0000380001087983 */ /* 0x002ea80000300800 */
[----:B------:R-:W2:Y:S04]  /*668e0*/  LDL.LU R9, [R1+0x3c] ;  /* 0x00003c0001097983 */ /* 0x000ea80000300800 */
[----:B------:R1:W-:Y:S04]  /*668f0*/  STS.128 [R0+0x680], R4 ;  /* 0x0006800400007388 */ /* 0x0003e80000000c00 */
[----:B------:R-:W-:Y:S06]  /*66900*/  BAR.SYNC.DEFER_BLOCKING 0x0 ;  /* 0x0000000000007b1d */ /* 0x000fec0000010000 */
[----:B------:R-:W2:Y:S04]  /*66910*/  LDL.LU R10, [R1+0x28] ;  /* 0x00002800010a7983 */ /* 0x000ea80000300800 */
[----:B------:R-:W2:Y:S04]  /*66920*/  LDL.LU R11, [R1+0x2c] ;  /* 0x00002c00010b7983 */ /* 0x000ea80000300800 */
[----:B-1----:R-:W4:Y:S04]  /*66930*/  LDL.LU R4, [R1+0x10] ;  /* 0x0000100001047983 */ /* 0x002f280000300800 */
[----:B------:R-:W4:Y:S04]  /*66940*/  LDL.LU R5, [R1+0x14] ;  /* 0x0000140001057983 */ /* 0x000f280000300800 */
[----:B------:R-:W4:Y:S04]  /*66950*/  LDL.LU R6, [R1] ;  /* 0x0000000001067983 */ /* 0x000f280000300800 */
[----:B------:R-:W1:Y:S04]  /*66960*/  LDS.128 R20, [R2] ;  /* 0x0000000002147984 */ /* 0x000e680000000c00 */
[----:B------:R-:W1:Y:S04]  /*66970*/  LDS.128 R16, [R2+0x800] ;  /* 0x0008000002107984 */ /* 0x000e680000000c00 */
[----:B------:R-:W4:Y:S04]  /*66980*/  LDL.LU R7, [R1+0x4] ;  /* 0x0000040001077983 */ /* 0x000f280000300800 */
        /* <DEDUP_REMOVED lines=19> */
[----:B-1----:R-:W-:Y:S04]  /*66ac0*/  STL.64 [R1+0x6e0], R20 ;  /* 0x0006e01401007387 */ /* 0x002fe80000100a00 */
[----:B------:R-:W-:Y:S04]  /*66ad0*/  STL.64 [R1+0x6e8], R22 ;  /* 0x0006e81601007387 */ /* 0x000fe80000100a00 */
[----:B------:R-:W-:Y:S04]  /*66ae0*/  STL.64 [R1+0x7a0], R16 ;  /* 0x0007a01001007387 */ /* 0x000fe80000100a00 */
[----:B------:R-:W-:Y:S04]  /*66af0*/  STL.64 [R1+0x7a8], R18 ;  /* 0x0007a81201007387 */ /* 0x000fe80000100a00 */
[----:B---3--:R1:W-:Y:S04]  /*66b00*/  STS.128 [R0], R12 ;  /* 0x0000000c00007388 */ /* 0x0083e80000000c00 */
[----:B-1----:R-:W3:Y:S04]  /*66b10*/  LDL.LU R12, [R1+0x18] ;  /* 0x00001800010c7983 */ /* 0x002ee80000300800 */
[----:B------:R-:W3:Y:S04]  /*66b20*/  LDL.LU R13, [R1+0x1c] ;  /* 0x00001c00010d7983 */ /* 0x000ee80000300800 */
[----:B------:R-:W3:Y:S04]  /*66b30*/  LDL.LU R14, [R1+0x8] ;  /* 0x00000800010e7983 */ /* 0x000ee80000300800 */
[----:B------:R-:W3:Y:S04]  /*66b40*/  LDL.LU R15, [R1+0xc] ;  /* 0x00000c00010f7983 */ /* 0x000ee80000300800 */
[----:B--2---:R1:W-:Y:S02]  /*66b50*/  STS.128 [R0+0x80], R8 ;  /* 0x0000800800007388 */ /* 0x0043e40000000c00 */
[----:B-1----:R-:W-:Y:S01]  /*66b60*/  IMAD.MOV.U32 R10, RZ, RZ, R244 ;  /* 0x000000ffff0a7224 */ /* 0x002fe200078e00f4 */
[----:B------:R-:W-:Y:S01]  /*66b70*/  MOV R11, R245 ;  /* 0x000000f5000b7202 */ /* 0x000fe20000000f00 */
[----:B------:R-:W-:-:S02]  /*66b80*/  IMAD.MOV.U32 R8, RZ, RZ, R248 ;  /* 0x000000ffff087224 */ /* 0x000fc400078e00f8 */
[----:B------:R-:W-:Y:S02]  /*66b90*/  IMAD.MOV.U32 R9, RZ, RZ, R249 ;  /* 0x000000ffff097224 */ /* 0x000fe400078e00f9 */
[----:B------:R-:W-:Y:S01]  /*66ba0*/  IMAD.MOV.U32 R244, RZ, RZ, R250 ;  /* 0x000000fffff47224 */ /* 0x000fe200078e00fa */
[----:B----4-:R1:W-:Y:S01]  /*66bb0*/  STS.128 [R0+0x200], R4 ;  /* 0x0002000400007388 */ /* 0x0103e20000000c00 */
[----:B------:R-:W-:-:S03]  /*66bc0*/  IMAD.MOV.U32 R245, RZ, RZ, R251 ;  /* 0x000000fffff57224 */ /* 0x000fc600078e00fb */
[----:B------:R2:W-:Y:S04]  /*66bd0*/  STS.128 [R0+0x400], R8 ;  /* 0x0004000800007388 */ /* 0x0005e80000000c00 */
[----:B------:R-:W-:Y:S01]  /*66be0*/  STS.128 [R0+0x480], R244 ;  /* 0x000480f400007388 */ /* 0x000fe20000000c00 */
[----:B-1----:R-:W-:Y:S01]  /*66bf0*/  IMAD.MOV.U32 R6, RZ, RZ, R232 ;  /* 0x000000ffff067224 */ /* 0x002fe200078e00e8 */
[----:B------:R-:W-:Y:S01]  /*66c00*/  MOV R5, R237 ;  /* 0x000000ed00057202 */ /* 0x000fe20000000f00 */
[----:B------:R-:W-:Y:S01]  /*66c10*/  IMAD.MOV.U32 R7, RZ, RZ, R233 ;  /* 0x000000ffff077224 */ /* 0x000fe200078e00e9 */
[----:B------:R-:W-:Y:S01]  /*66c20*/  MOV R233, R239 ;  /* 0x000000ef00e97202 */ /* 0x000fe20000000f00 */
[----:B------:R-:W-:Y:S02]  /*66c30*/  IMAD.MOV.U32 R4, RZ, RZ, R236 ;  /* 0x000000ffff047224 */ /* 0x000fe400078e00ec */
[----:B------:R-:W-:-:S03]  /*66c40*/  IMAD.MOV.U32 R232, RZ, RZ, R238 ;  /* 0x000000ffffe87224 */ /* 0x000fc600078e00ee */
[----:B------:R-:W-:Y:S04]  /*66c50*/  STS.128 [R0+0x600], R4 ;  /* 0x0006000400007388 */ /* 0x000fe80000000c00 */
[----:B------:R-:W-:Y:S01]  /*66c60*/  STS.128 [R0+0x680], R232 ;  /* 0x000680e800007388 */ /* 0x000fe20000000c00 */
[----:B--2---:R-:W-:Y:S01]  /*66c70*/  IMAD.MOV.U32 R8, RZ, RZ, R228 ;  /* 0x000000ffff087224 */ /* 0x004fe200078e00e4 */
[----:B------:R-:W-:Y:S01]  /*66c80*/  MOV R11, R225 ;  /* 0x000000e1000b7202 */ /* 0x000fe20000000f00 */
[----:B------:R-:W-:Y:S02]  /*66c90*/  IMAD.MOV.U32 R9, RZ, RZ, R229 ;  /* 0x000000ffff097224 */ /* 0x000fe400078e00e5 */
[----:B------:R-:W-:Y:S01]  /*66ca0*/  IMAD.MOV.U32 R10, RZ, RZ, R224 ;  /* 0x000000ffff0a7224 */ /* 0x000fe200078e00e0 */
[----:B---3--:R-:W-:Y:S04]  /*66cb0*/  STS.128 [R0+0x280], R12 ;  /* 0x0002800c00007388 */ /* 0x008fe80000000c00 */
        /* <DEDUP_REMOVED lines=18> */
[----:B------:R-:W2:Y:S04]  /*66de0*/  LDS.128 R12, [R252+0x800] ;  /* 0x00080000fc0c7984 */ /* 0x000ea80000000c00 */
[----:B------:R-:W-:Y:S06]  /*66df0*/  BAR.SYNC.DEFER_BLOCKING 0x0 ;  /* 0x0000000000007b1d */ /* 0x000fec0000010000 */
[----:B---3--:R-:W-:Y:S04]  /*66e00*/  STL.64 [R1+0x730], R20 ;  /* 0x0007301401007387 */ /* 0x008fe80000100a00 */
[----:B------:R-:W-:Y:S04]  /*66e10*/  STL.64 [R1+0x738], R22 ;  /* 0x0007381601007387 */ /* 0x000fe80000100a00 */
[----:B-1----:R-:W-:Y:S04]  /*66e20*/  STL.64 [R1+0xe0], R16 ;  /* 0x0000e01001007387 */ /* 0x002fe80000100a00 */
[----:B------:R-:W-:Y:S04]  /*66e30*/  STL.64 [R1+0xe8], R18 ;  /* 0x0000e81201007387 */ /* 0x000fe80000100a00 */
[----:B------:R1:W-:Y:S04]  /*66e40*/  STS.128 [R0], R8 ;  /* 0x0000000800007388 */ /* 0x0003e80000000c00 */
[----:B--2---:R2:W-:Y:S04]  /*66e50*/  STL.64 [R1+0x770], R12 ;  /* 0x0007700c01007387 */ /* 0x0045e80000100a00 */
[----:B------:R3:W-:Y:S01]  /*66e60*/  STL.64 [R1+0x778], R14 ;  /* 0x0007780e01007387 */ /* 0x0007e20000100a00 */
[----:B-1----:R-:W-:Y:S01]  /*66e70*/  IMAD.MOV.U32 R8, RZ, RZ, R212 ;  /* 0x000000ffff087224 */ /* 0x002fe200078e00d4 */
[----:B------:R-:W-:Y:S01]  /*66e80*/  MOV R11, R205 ;  /* 0x000000cd000b7202 */ /* 0x000fe20000000f00 */
[----:B------:R-:W-:Y:S01]  /*66e90*/  IMAD.MOV.U32 R9, RZ, RZ, R213 ;  /* 0x000000ffff097224 */ /* 0x000fe200078e00d5 */
[----:B--2---:R-:W2:Y:S01]  /*66ea0*/  LDL.LU R12, [R1+0x530] ;  /* 0x00053000010c7983 */ /* 0x004ea20000300800 */
[----:B------:R-:W-:-:S03]  /*66eb0*/  IMAD.MOV.U32 R10, RZ, RZ, R204 ;  /* 0x000000ffff0a7224 */ /* 0x000fc600078e00cc */
[----:B------:R-:W2:Y:S04]  /*66ec0*/  LDL.LU R13, [R1+0x534] ;  /* 0x00053400010d7983 */ /* 0x000ea80000300800 */
[----:B---3--:R-:W2:Y:S04]  /*66ed0*/  LDL.LU R14, [R1+0x11c0] ;  /* 0x0011c000010e7983 */ /* 0x008ea80000300800 */
[----:B------:R-:W2:Y:S04]  /*66ee0*/  LDL.LU R15, [R1+0x11c4] ;  /* 0x0011c400010f7983 */ /* 0x000ea80000300800 */
[----:B------:R1:W-:Y:S04]  /*66ef0*/  STS.128 [R0+0x400], R8 ;  /* 0x0004000800007388 */ /* 0x0003e80000000c00 */
[----:B-1----:R-:W3:Y:S04]  /*66f00*/  LDL.LU R8, [R1+0x538] ;  /* 0x0005380001087983 */ /* 0x002ee80000300800 */
[----:B------:R-:W3:Y:S04]  /*66f10*/  LDL.LU R9, [R1+0x53c] ;  /* 0x00053c0001097983 */ /* 0x000ee80000300800 */
[----:B------:R-:W3:Y:S04]  /*66f20*/  LDL.LU R10, [R1+0x11c8] ;  /* 0x0011c800010a7983 */ /* 0x000ee80000300800 */
[----:B------:R-:W3:Y:S01]  /*66f30*/  LDL.LU R11, [R1+0x11cc] ;  /* 0x0011cc00010b7983 */ /* 0x000ee20000300800 */
[----:B------:R-:W-:Y:S01]  /*66f40*/  IMAD.MOV.U32 R4, RZ, RZ, R220 ;  /* 0x000000ffff047224 */ /* 0x000fe200078e00dc */
[----:B------:R-:W-:Y:S01]  /*66f50*/  MOV R5, R221 ;  /* 0x000000dd00057202 */ /* 0x000fe20000000f00 */
[----:B------:R-:W-:-:S02]  /*66f60*/  IMAD.MOV.U32 R6, RZ, RZ, R216 ;  /* 0x000000ffff067224 */ /* 0x000fc400078e00d8 */
[----:B------:R-:W-:Y:S01]  /*66f70*/  IMAD.MOV.U32 R7, RZ, RZ, R217 ;  /* 0x000000ffff077224 */ /* 0x000fe200078e00d9 */
[----:B------:R-:W-:Y:S01]  /*66f80*/  MOV R217, R223 ;  /* 0x000000df00d97202 */ /* 0x000fe20000000f00 */
[----:B------:R-:W-:-:S03]  /*66f90*/  IMAD.MOV.U32 R224, RZ, RZ, R230 ;  /* 0x000000ffffe07224 */ /* 0x000fc600078e00e6 */
[----:B------:R1:W-:Y:S01]  /*66fa0*/  STS.128 [R0+0x200], R4 ;  /* 0x0002000400007388 */ /* 0x0003e20000000c00 */
[----:B------:R-:W-:Y:S02]  /*66fb0*/  IMAD.MOV.U32 R225, RZ, RZ, R231 ;  /* 0x000000ffffe17224 */ /* 0x000fe400078e00e7 */
[----:B------:R-:W-:Y:S02]  /*66fc0*/  IMAD.MOV.U32 R216, RZ, RZ, R222 ;  /* 0x000000ffffd87224 */ /* 0x000fe400078e00de */
[----:B------:R-:W-:Y:S02]  /*66fd0*/  IMAD.MOV.U32 R204, RZ, RZ, R214 ;  /* 0x000000ffffcc7224 */ /* 0x000fe400078e00d6 */
[----:B------:R-:W-:Y:S01]  /*66fe0*/  IMAD.MOV.U32 R205, RZ, RZ, R215 ;  /* 0x000000ffffcd7224 */ /* 0x000fe200078e00d7 */
[----:B------:R-:W-:Y:S01]  /*66ff0*/  STS.128 [R0+0x80], R224 ;  /* 0x000080e000007388 */ /* 0x000fe20000000c00 */
[----:B-1----:R-:W-:Y:S01]  /*67000*/  IMAD.MOV.U32 R6, RZ, RZ, R28 ;  /* 0x000000ffff067224 */ /* 0x002fe200078e001c */
[----:B------:R-:W-:Y:S01]  /*67010*/  MOV R5, R25 ;  /* 0x0000001900057202 */ /* 0x000fe20000000f00 */
[----:B------:R-:W-:Y:S01]  /*67020*/  IMAD.MOV.U32 R7, RZ, RZ, R29 ;  /* 0x000000ffff077224 */ /* 0x000fe200078e001d */
[----:B------:R-:W-:Y:S01]  /*67030*/  MOV R29, R27 ;  /* 0x0000001b001d7202 */ /* 0x000fe20000000f00 */
[----:B------:R-:W-:-:S02]  /*67040*/  IMAD.MOV.U32 R4, RZ, RZ, R24 ;  /* 0x000000ffff047224 */ /* 0x000fc400078e0018 */
[----:B------:R-:W-:Y:S01]  /*67050*/  IMAD.MOV.U32 R28, RZ, RZ, R26 ;  /* 0x000000ffff1c7224 */ /* 0x000fe200078e001a */
        /* <DEDUP_REMOVED lines=12> */
[----:B------:R-:W1:Y:S04]  /*67120*/  LDS.128 R20, [R208+0x800] ;  /* 0x00080000d0147984 */ /* 0x000e680000000c00 */
[----:B-1----:R-:W-:Y:S04]  /*67130*/  STL [R1+0x21b0], R249 ;  /* 0x0021b0f901007387 */ /* 0x002fe80000100800 */
[----:B------:R-:W-:Y:S04]  /*67140*/  STL [R1+0x21a8], R250 ;  /* 0x0021a8fa01007387 */ /* 0x000fe80000100800 */
[----:B------:R-:W-:Y:S04]  /*67150*/  STL [R1+0x21a4], R251 ;  /* 0x0021a4fb01007387 */ /* 0x000fe80000100800 */
[----:B------:R-:W-:Y:S04]  /*67160*/  STL.64 [R1+0xc0], R16 ;  /* 0x0000c01001007387 */ /* 0x000fe80000100a00 */
[----:B------:R-:W-:Y:S04]  /*67170*/  STL.64 [R1+0xc8], R18 ;  /* 0x0000c81201007387 */ /* 0x000fe80000100a00 */
[----:B------:R-:W1:Y:S04]  /*67180*/  LDS.128 R16, [R3] ;  /* 0x0000000003107984 */ /* 0x000e680000000c00 */
[----:B------:R-:W-:Y:S04]  /*67190*/  STL.64 [R1], R24 ;  /* 0x0000001801007387 */ /* 0x000fe80000100a00 */
[----:B------:R-:W-:Y:S04]  /*671a0*/  STL.64 [R1+0x8], R26 ;  /* 0x0000081a01007387 */ /* 0x000fe80000100a00 */
[----:B------:R-:W-:Y:S04]  /*671b0*/  STL.64 [R1+0x180], R20 ;  /* 0x0001801401007387 */ /* 0x000fe80000100a00 */
[----:B------:R-:W-:Y:S04]  /*671c0*/  STL.64 [R1+0x188], R22 ;  /* 0x0001881601007387 */ /* 0x000fe80000100a00 */
[----:B------:R-:W1:Y:S04]  /*671d0*/  LDS.128 R24, [R3+0x800] ;  /* 0x0008000003187984 */ /* 0x000e680000000c00 */
[----:B------:R-:W1:Y:S04]  /*671e0*/  LDS.128 R20, [R252] ;  /* 0x00000000fc147984 */ /* 0x000e680000000c00 */
[----:B-1----:R-:W-:Y:S04]  /*671f0*/  STL.64 [R1+0x20], R16 ;  /* 0x0000201001007387 */ /* 0x002fe80000100a00 */
[----:B------:R-:W-:Y:S04]  /*67200*/  STL.64 [R1+0x28], R18 ;  /* 0x0000281201007387 */ /* 0x000fe80000100a00 */
[----:B------:R-:W1:Y:S04]  /*67210*/  LDS.128 R16, [R252+0x800] ;  /* 0x00080000fc107984 */ /* 0x000e680000000c00 */
[----:B------:R-:W-:Y:S06]  /*67220*/  BAR.SYNC.DEFER_BLOCKING 0x0 ;  /* 0x0000000000007b1d */ /* 0x000fec0000010000 */
[----:B------:R-:W-:Y:S04]  /*67230*/  STL.64 [R1+0x530], R24 ;  /* 0x0005301801007387 */ /* 0x000fe80000100a00 */
[----:B------:R-:W-:Y:S04]  /*67240*/  STL.64 [R1+0x538], R26 ;  /* 0x0005381a01007387 */ /* 0x000fe80000100a00 */
[----:B------:R1:W-:Y:S04]  /*67250*/  STL.64 [R1+0x40], R20 ;  /* 0x0000401401007387 */ /* 0x0003e80000100a00 */
[----:B------:R1:W-:Y:S02]  /*67260*/  STL.64 [R1+0x48], R22 ;  /* 0x0000481601007387 */ /* 0x0003e40000100a00 */
[----:B-1----:R-:W-:-:S02]  /*67270*/  IMAD.MOV.U32 R250, RZ, RZ, R16 ;  /* 0x000000fffffa7224 */ /* 0x002fc400078e0010 */
[----:B------:R1:W-:Y:S04]  /*67280*/  STL.64 [R1+0x718], R18 ;  /* 0x0007181201007387 */ /* 0x0003e80000100a00 */
[----:B------:R-:W-:Y:S04]  /*67290*/  STL [R1+0x21ac], R250 ;  /* 0x0021acfa01007387 */ /* 0x000fe80000100800 */
[----:B------:R-:W4:Y:S01]  /*672a0*/  LDL.LU R20, [R1+0x378] ;  /* 0x0003780001147983 */ /* 0x000f220000300800 */
[----:B------:R-:W-:-:S03]  /*672b0*/  IMAD.MOV.U32 R251, RZ, RZ, R17 ;  /* 0x000000fffffb7224 */ /* 0x000fc600078e0011 */
[----:B------:R-:W4:Y:S04]  /*672c0*/  LDL.LU R21, [R1+0x37c] ;  /* 0x00037c0001157983 */ /* 0x000f280000300800 */
[----:B------:R-:W4:Y:S04]  /*672d0*/  LDL.LU R22, [R1+0x3e8] ;  /* 0x0003e80001167983 */ /* 0x000f280000300800 */
[----:B------:R-:W4:Y:S04]  /*672e0*/  LDL.LU R23, [R1+0x3ec] ;  /* 0x0003ec0001177983 */ /* 0x000f280000300800 */
[----:B------:R-:W4:Y:S04]  /*672f0*/  LDL.LU R16, [R1+0x110] ;  /* 0x0001100001107983 */ /* 0x000f280000300800 */
[----:B------:R-:W4:Y:S04]  /*67300*/  LDL.LU R17, [R1+0x114] ;  /* 0x0001140001117983 */ /* 0x000f280000300800 */
[----:B-1----:R-:W4:Y:S04]  /*67310*/  LDL.LU R18, [R1+0x260] ;  /* 0x0002600001127983 */ /* 0x002f280000300800 */
[----:B------:R-:W4:Y:S04]  /*67320*/  LDL.LU R19, [R1+0x264] ;  /* 0x0002640001137983 */ /* 0x000f280000300800 */
[----:B--2---:R1:W-:Y:S04]  /*67330*/  STS.128 [R0], R12 ;  /* 0x0000000c00007388 */ /* 0x0043e80000000c00 */
[----:B-1----:R-:W2:Y:S04]  /*67340*/  LDL.LU R12, [R1+0x118] ;  /* 0x00011800010c7983 */ /* 0x002ea80000300800 */
[----:B------:R-:W2:Y:S04]  /*67350*/  LDL.LU R13, [R1+0x11c] ;  /* 0x00011c00010d7983 */ /* 0x000ea80000300800 */
[----:B------:R-:W2:Y:S04]  /*67360*/  LDL.LU R14, [R1+0x268] ;  /* 0x00026800010e7983 */ /* 0x000ea80000300800 */
[----:B------:R-:W2:Y:S04]  /*67370*/  LDL.LU R15, [R1+0x26c] ;  /* 0x00026c00010f7983 */ /* 0x000ea80000300800 */
[----:B---3--:R1:W-:Y:S04]  /*67380*/  STS.128 [R0+0x80], R8 ;  /* 0x0000800800007388 */ /* 0x0083e80000000c00 */
[----:B-1----:R-:W3:Y:S04]  /*67390*/  LDL.LU R8, [R1+0xd0] ;  /* 0x0000d00001087983 */ /* 0x002ee80000300800 */
[----:B------:R-:W3:Y:S04]  /*673a0*/  LDL.LU R9, [R1+0xd4] ;  /* 0x0000d40001097983 */ /* 0x000ee80000300800 */
[----:B------:R-:W3:Y:S04]  /*673b0*/  LDL.LU R10, [R1+0x250] ;  /* 0x00025000010a7983 */ /* 0x000ee80000300800 */
[----:B------:R-:W3:Y:S04]  /*673c0*/  LDL.LU R11, [R1+0x254] ;  /* 0x00025400010b7983 */ /* 0x000ee80000300800 */
[----:B------:R1:W-:Y:S04]  /*673d0*/  STS.128 [R0+0x200], R4 ;  /* 0x0002000400007388 */ /* 0x0003e80000000c00 */
[----:B-1----:R-:W4:Y:S04]  /*673e0*/  LDL.LU R4, [R1+0xd8] ;  /* 0x0000d80001047983 */ /* 0x002f280000300800 */
[----:B------:R-:W4:Y:S04]  /*673f0*/  LDL.LU R5, [R1+0xdc] ;  /* 0x0000dc0001057983 */ /* 0x000f280000300800 */
[----:B------:R-:W4:Y:S04]  /*67400*/  LDL.LU R6, [R1+0x258] ;  /* 0x0002580001067983 */ /* 0x000f280000300800 */
[----:B------:R-:W4:Y:S04]  /*67410*/  LDL.LU R7, [R1+0x25c] ;  /* 0x00025c0001077983 */ /* 0x000f280000300800 */
[----:B--2---:R1:W-:Y:S04]  /*67420*/  STS.128 [R0+0x480], R12 ;  /* 0x0004800c00007388 */ /* 0x0043e80000000c00 */
        /* <DEDUP_REMOVED lines=9> */
[----:B----4-:R-:W-:Y:S04]  /*674c0*/  STS.128 [R0+0x280], R20 ;  /* 0x0002801400007388 */ /* 0x010fe80000000c00 */
[----:B------:R-:W-:Y:S04]  /*674d0*/  STS.128 [R0+0x400], R16 ;  /* 0x0004001000007388 */ /* 0x000fe80000000c00 */
[----:B------:R1:W-:Y:S04]  /*674e0*/  STS.128 [R0+0x680], R4 ;  /* 0x0006800400007388 */ /* 0x0003e80000000c00 */
        /* <DEDUP_REMOVED lines=136> */
[----:B------:R-:W1:Y:S04]  /*67d70*/  LDS.128 R20, [R2] ;  /* 0x0000000002147984 */ /* 0x000e680000000c00 */
[----:B------:R-:W1:Y:S04]  /*67d80*/  LDS.128 R16, [R2+0x800] ;  /* 0x0008000002107984 */ /* 0x000e680000000c00 */
[----:B------:R-:W3:Y:S04]  /*67d90*/  LDL.LU R7, [R1+0xf4] ;  /* 0x0000f40001077983 */ /* 0x000ee80000300800 */
        /* <DEDUP_REMOVED lines=21> */
[----:B------:R1:W-:Y:S04]  /*67ef0*/  STL.64 [R1+0x230], R16 ;  /* 0x0002301001007387 */ /* 0x0003e80000100a00 */
[----:B------:R1:W-:Y:S04]  /*67f00*/  STL.64 [R1+0x238], R18 ;  /* 0x0002381201007387 */ /* 0x0003e80000100a00 */
[----:B-1----:R-:W4:Y:S04]  /*67f10*/  LDL.LU R16, [R1+0x108] ;  /* 0x0001080001107983 */ /* 0x002f280000300800 */
        /* <DEDUP_REMOVED lines=13> */
[----:B------:R1:W-:Y:S02]  /*67ff0*/  STS.128 [R0+0x200], R4 ;  /* 0x0002000400007388 */ /* 0x0003e40000000c00 */
[----:B-1----:R-:W-:Y:S01]  /*68000*/  IMAD.MOV.U32 R4, RZ, RZ, R32 ;  /* 0x000000ffff047224 */ /* 0x002fe200078e0020 */
[----:B------:R-:W-:Y:S01]  /*68010*/  MOV R5, R33 ;  /* 0x0000002100057202 */ /* 0x000fe20000000f00 */
[----:B------:R-:W-:-:S02]  /*68020*/  IMAD.MOV.U32 R6, RZ, RZ, R36 ;  /* 0x000000ffff067224 */ /* 0x000fc400078e0024 */
[----:B------:R-:W-:-:S05]  /*68030*/  IMAD.MOV.U32 R7, RZ, RZ, R37 ;  /* 0x000000ffff077224 */ /* 0x000fca00078e0025 */
[----:B------:R-:W-:Y:S01]  /*68040*/  STS.128 [R0+0x600], R4 ;  /* 0x0006000400007388 */ /* 0x000fe20000000c00 */
[----:B------:R-:W-:Y:S01]  /*68050*/  IMAD.MOV.U32 R36, RZ, RZ, R34 ;  /* 0x000000ffff247224 */ /* 0x000fe200078e0022 */
[----:B------:R-:W-:-:S05]  /*68060*/  MOV R37, R35 ;  /* 0x0000002300257202 */ /* 0x000fca0000000f00 */
[----:B------:R-:W-:Y:S04]  /*68070*/  STS.128 [R0+0x680], R36 ;  /* 0x0006802400007388 */ /* 0x000fe80000000c00 */
[----:B--2---:R1:W-:Y:S04]  /*68080*/  STS.128 [R0+0x400], R12 ;  /* 0x0004000c00007388 */ /* 0x0043e80000000c00 */
[----:B-1----:R-:W2:Y:S04]  /*68090*/  LDL.LU R12, [R1+0x11e0] ;  /* 0x0011e000010c7983 */ /* 0x002ea80000300800 */
[----:B------:R-:W2:Y:S04]  /*680a0*/  LDL.LU R13, [R1+0x11e4] ;  /* 0x0011e400010d7983 */ /* 0x000ea80000300800 */
[----:B------:R-:W2:Y:S04]  /*680b0*/  LDL.LU R14, [R1+0x1200] ;  /* 0x00120000010e7983 */ /* 0x000ea80000300800 */
[----:B------:R-:W2:Y:S04]  /*680c0*/  LDL.LU R15, [R1+0x1204] ;  /* 0x00120400010f7983 */ /* 0x000ea80000300800 */
[----:B---3--:R1:W-:Y:S04]  /*680d0*/  STS.128 [R0+0x480], R8 ;  /* 0x0004800800007388 */ /* 0x0083e80000000c00 */
        /* <DEDUP_REMOVED lines=8> */
[----:B----4-:R-:W-:Y:S04]  /*68160*/  STS.128 [R0+0x280], R16 ;  /* 0x0002801000007388 */ /* 0x010fe80000000c00 */
[----:B------:R-:W-:Y:S06]  /*68170*/  BAR.SYNC.DEFER_BLOCKING 0x0 ;  /* 0x0000000000007b1d */ /* 0x000fec0000010000 */
[----:B------:R-:W1:Y:S04]  /*68180*/  LDS.128 R20, [R2] ;  /* 0x0000000002147984 */ /* 0x000e680000000c00 */
[----:B------:R-:W4:Y:S04]  /*68190*/  LDS.128 R16, [R2+0x800] ;  /* 0x0008000002107984 */ /* 0x000f280000000c00 */
[----:B------:R-:W4:Y:S04]  /*681a0*/  LDS.128 R24, [R208] ;  /* 0x00000000d0187984 */ /* 0x000f280000000c00 */
[----:B-1----:R-:W-:Y:S04]  /*681b0*/  STL.64 [R1+0x70], R20 ;  /* 0x0000701401007387 */ /* 0x002fe80000100a00 */
[----:B------:R-:W-:Y:S04]  /*681c0*/  STL.64 [R1+0x78], R22 ;  /* 0x0000781601007387 */ /* 0x000fe80000100a00 */
[----:B------:R-:W1:Y:S04]  /*681d0*/  LDS.128 R20, [R208+0x800] ;  /* 0x00080000d0147984 */ /* 0x000e680000000c00 */
[----:B----4-:R-:W-:Y:S04]  /*681e0*/  STL.64 [R1+0x100], R16 ;  /* 0x0001001001007387 */ /* 0x010fe80000100a00 */
[----:B------:R-:W-:Y:S04]  /*681f0*/  STL.64 [R1+0x108], R18 ;  /* 0x0001081201007387 */ /* 0x000fe80000100a00 */
[----:B------:R-:W4:Y:S04]  /*68200*/  LDS.128 R16, [R3] ;  /* 0x0000000003107984 */ /* 0x000f280000000c00 */
[----:B------:R-:W-:Y:S04]  /*68210*/  STL.64 [R1+0x80], R24 ;  /* 0x0000801801007387 */ /* 0x000fe80000100a00 */
[----:B------:R-:W-:Y:S04]  /*68220*/  STL.64 [R1+0x88], R26 ;  /* 0x0000881a01007387 */ /* 0x000fe80000100a00 */
[----:B------:R-:W4:Y:S04]  /*68230*/  LDS.128 R24, [R3+0x800] ;  /* 0x0008000003187984 */ /* 0x000f280000000c00 */
[----:B-1----:R-:W-:Y:S04]  /*68240*/  STL.64 [R1+0x160], R20 ;  /* 0x0001601401007387 */ /* 0x002fe80000100a00 */
[----:B------:R-:W-:Y:S04]  /*68250*/  STL.64 [R1+0x168], R22 ;  /* 0x0001681601007387 */ /* 0x000fe80000100a00 */
[----:B------:R-:W1:Y:S04]  /*68260*/  LDS.128 R20, [R252] ;  /* 0x00000000fc147984 */ /* 0x000e680000000c00 */
[----:B----4-:R-:W-:Y:S04]  /*68270*/  STL.64 [R1+0x90], R16 ;  /* 0x0000901001007387 */ /* 0x010fe80000100a00 */
[----:B------:R-:W-:Y:S04]  /*68280*/  STL.64 [R1+0x98], R18 ;  /* 0x0000981201007387 */ /* 0x000fe80000100a00 */
[----:B------:R-:W4:Y:S04]  /*68290*/  LDS.128 R16, [R252+0x800] ;  /* 0x00080000fc107984 */ /* 0x000f280000000c00 */
[----:B------:R-:W-:Y:S06]  /*682a0*/  BAR.SYNC.DEFER_BLOCKING 0x0 ;  /* 0x0000000000007b1d */ /* 0x000fec0000010000 */
[----:B------:R-:W-:Y:S04]  /*682b0*/  STL.64 [R1+0x1a0], R24 ;  /* 0x0001a01801007387 */ /* 0x000fe80000100a00 */
[----:B------:R-:W-:Y:S04]  /*682c0*/  STL.64 [R1+0x1a8], R26 ;  /* 0x0001a81a01007387 */ /* 0x000fe80000100a00 */
[----:B-1----:R1:W-:Y:S04]  /*682d0*/  STL.64 [R1+0xf0], R20 ;  /* 0x0000f01401007387 */ /* 0x0023e80000100a00 */
[----:B------:R1:W-:Y:S04]  /*682e0*/  STL.64 [R1+0xf8], R22 ;  /* 0x0000f81601007387 */ /* 0x0003e80000100a00 */
[----:B----4-:R4:W-:Y:S04]  /*682f0*/  STL.64 [R1+0x1c0], R16 ;  /* 0x0001c01001007387 */ /* 0x0109e80000100a00 */
[----:B------:R4:W-:Y:S04]  /*68300*/  STL.64 [R1+0x1c8], R18 ;  /* 0x0001c81201007387 */ /* 0x0009e80000100a00 */
[----:B-1----:R-:W3:Y:S04]  /*68310*/  LDL.LU R20, [R1+0x1178] ;  /* 0x0011780001147983 */ /* 0x002ee80000300800 */
[----:B------:R-:W3:Y:S04]  /*68320*/  LDL.LU R21, [R1+0x117c] ;  /* 0x00117c0001157983 */ /* 0x000ee80000300800 */
[----:B------:R-:W3:Y:S04]  /*68330*/  LDL.LU R22, [R1+0x11d8] ;  /* 0x0011d80001167983 */ /* 0x000ee80000300800 */
[----:B------:R-:W3:Y:S04]  /*68340*/  LDL.LU R23, [R1+0x11dc] ;  /* 0x0011dc0001177983 */ /* 0x000ee80000300800 */
[----:B----4-:R-:W4:Y:S04]  /*68350*/  LDL.LU R16, [R1+0x270] ;  /* 0x0002700001107983 */ /* 0x010f280000300800 */
        /* <DEDUP_REMOVED lines=8> */
[----:B------:R1:W-:Y:S04]  /*683e0*/  STS.128 [R0+0x80], R8 ;  /* 0x0000800800007388 */ /* 0x0003e80000000c00 */
[----:B-1----:R-:W3:Y:S04]  /*683f0*/  LDL.LU R8, [R1+0x290] ;  /* 0x0002900001087983 */ /* 0x002ee80000300800 */
[----:B------:R-:W3:Y:S04]  /*68400*/  LDL.LU R9, [R1+0x294] ;  /* 0x0002940001097983 */ /* 0x000ee80000300800 */
[----:B------:R-:W3:Y:S04]  /*68410*/  LDL.LU R10, [R1+0x1080] ;  /* 0x00108000010a7983 */ /* 0x000ee80000300800 */
[----:B------:R1:W-:Y:S04]  /*68420*/  STS.128 [R0+0x200], R4 ;  /* 0x0002000400007388 */ /* 0x0003e80000000c00 */
[----:B------:R-:W3:Y:S04]  /*68430*/  LDL.LU R11, [R1+0x1084] ;  /* 0x00108400010b7983 */ /* 0x000ee80000300800 */
        /* <DEDUP_REMOVED lines=13> */
[----:B----4-:R1:W-:Y:S04]  /*68510*/  STS.128 [R0+0x680], R4 ;  /* 0x0006800400007388 */ /* 0x0103e80000000c00 */
[----:B------:R-:W3:Y:S04]  /*68520*/  LDL.LU R11, [R1+0xf1c] ;  /* 0x000f1c00010b7983 */ /* 0x000ee80000300800 */
[----:B-1----:R-:W3:Y:S04]  /*68530*/  LDL.LU R4, [R1+0x2e0] ;  /* 0x0002e00001047983 */ /* 0x002ee80000300800 */
[----:B------:R-:W3:Y:S04]  /*68540*/  LDL.LU R5, [R1+0x2e4] ;  /* 0x0002e40001057983 */ /* 0x000ee80000300800 */
[----:B------:R-:W3:Y:S04]  /*68550*/  LDL.LU R6, [R1+0xe10] ;  /* 0x000e100001067983 */ /* 0x000ee80000300800 */
[----:B------:R-:W3:Y:S04]  /*68560*/  LDL.LU R7, [R1+0xe14] ;  /* 0x000e140001077983 */ /* 0x000ee80000300800 */
[----:B------:R-:W-:Y:S04]  /*68570*/  STS.128 [R0+0x280], R20 ;  /* 0x0002801400007388 */ /* 0x000fe80000000c00 */
[----:B------:R-:W-:Y:S04]  /*68580*/  STS.128 [R0+0x400], R16 ;  /* 0x0004001000007388 */ /* 0x000fe80000000c00 */
[----:B------:R-:W-:Y:S06]  /*68590*/  BAR.SYNC.DEFER_BLOCKING 0x0 ;  /* 0x0000000000007b1d */ /* 0x000fec0000010000 */
        /* <DEDUP_REMOVED lines=164> */
[----:B--2---:R1:W-:Y:S04]  /*68fe0*/  STS.128 [R0], R12 ;  /* 0x0000000c00007388 */ /* 0x0043e80000000c00 */
[----:B------:R-:W2:Y:S04]  /*68ff0*/  LDL.LU R19, [R1+0x364] ;  /* 0x0003640001137983 */ /* 0x000ea80000300800 */
[----:B-1----:R-:W2:Y:S04]  /*69000*/  LDL.LU R12, [R1+0x2a8] ;  /* 0x0002a800010c7983 */ /* 0x002ea80000300800 */
[----:B------:R-:W2:Y:S04]  /*69010*/  LDL.LU R13, [R1+0x2ac] ;  /* 0x0002ac00010d7983 */ /* 0x000ea80000300800 */
[----:B------:R-:W2:Y:S04]  /*69020*/  LDL.LU R14, [R1+0x368] ;  /* 0x00036800010e7983 */ /* 0x000ea80000300800 */
[----:B------:R-:W2:Y:S04]  /*69030*/  LDL.LU R15, [R1+0x36c] ;  /* 0x00036c00010f7983 */ /* 0x000ea80000300800 */
[----:B---3--:R1:W-:Y:S04]  /*69040*/  STS.128 [R0+0x80], R8 ;  /* 0x0000800800007388 */ /* 0x0083e80000000c00 */
[----:B-1----:R-:W3:Y:S04]  /*69050*/  LDL.LU R10, [R1+0x280] ;  /* 0x00028000010a7983 */ /* 0x002ee80000300800 */
[----:B------:R-:W3:Y:S04]  /*69060*/  LDL.LU R11, [R1+0x284] ;  /* 0x00028400010b7983 */ /* 0x000ee80000300800 */
[----:B------:R1:W-:Y:S04]  /*69070*/  STS.128 [R0+0x200], R4 ;  /* 0x0002000400007388 */ /* 0x0003e80000000c00 */
[----:B-1----:R-:W4:Y:S04]  /*69080*/  LDL.LU R6, [R1+0x288] ;  /* 0x0002880001067983 */ /* 0x002f280000300800 */
[----:B------:R-:W4:Y:S01]  /*69090*/  LDL.LU R7, [R1+0x28c] ;  /* 0x00028c0001077983 */ /* 0x000f220000300800 */
[----:B------:R-:W-:-:S02]  /*690a0*/  IMAD.MOV.U32 R8, RZ, RZ, R40 ;  /* 0x000000ffff087224 */ /* 0x000fc400078e0028 */
[----:B------:R-:W-:Y:S01]  /*690b0*/  IMAD.MOV.U32 R9, RZ, RZ, R41 ;  /* 0x000000ffff097224 */ /* 0x000fe200078e0029 */
[----:B------:R-:W-:Y:S01]  /*690c0*/  MOV R5, R43 ;  /* 0x0000002b00057202 */ /* 0x000fe20000000f00 */
[----:B------:R-:W-:Y:S01]  /*690d0*/  IMAD.MOV.U32 R4, RZ, RZ, R42 ;  /* 0x000000ffff047224 */ /* 0x000fe200078e002a */
        /* <DEDUP_REMOVED lines=115> */
[----:B--2---:R-:W2:Y:S04]  /*69810*/  LDL.LU R18, [R1+0xd70] ;  /* 0x000d700001127983 */ /* 0x004ea80000300800 */
[----:B------:R1:W-:Y:S04]  /*69820*/  STS.128 [R0], R12 ;  /* 0x0000000c00007388 */ /* 0x0003e80000000c00 */
        /* <DEDUP_REMOVED lines=417> */
[----:B-1----:R-:W4:Y:S04]  /*6b240*/  LDL.LU R8, [R1+0x1318] ;  /* 0x0013180001087983 */ /* 0x002f280000300800 */
[----:B------:R-:W4:Y:S04]  /*6b250*/  LDL.LU R9, [R1+0x131c] ;  /* 0x00131c0001097983 */ /* 0x000f280000300800 */
[----:B------:R-:W4:Y:S04]  /*6b260*/  LDL.LU R10, [R1+0x1308] ;  /* 0x00130800010a7983 */ /* 0x000f280000300800 */
[----:B----4-:R1:W-:Y:S04]  /*6b270*/  STS.128 [R0+0x680], R4 ;  /* 0x0006800400007388 */ /* 0x0103e80000000c00 */
[----:B------:R-:W4:Y:S04]  /*6b280*/  LDL.LU R11, [R1+0x130c] ;  /* 0x00130c00010b7983 */ /* 0x000f280000300800 */
[----:B-1----:R-:W4:Y:S04]  /*6b290*/  LDL.LU R4, [R1+0x12c0] ;  /* 0x0012c00001047983 */ /* 0x002f280000300800 */
[----:B------:R-:W4:Y:S04]  /*6b2a0*/  LDL.LU R5, [R1+0x12c4] ;  /* 0x0012c40001057983 */ /* 0x000f280000300800 */
[----:B------:R-:W4:Y:S04]  /*6b2b0*/  LDL.LU R6, [R1+0x12b0] ;  /* 0x0012b00001067983 */ /* 0x000f280000300800 */
[----:B------:R-:W4:Y:S04]  /*6b2c0*/  LDL.LU R7, [R1+0x12b4] ;  /* 0x0012b40001077983 */ /* 0x000f280000300800 */
[----:B------:R-:W-:Y:S04]  /*6b2d0*/  STS.128 [R0+0x280], R20 ;  /* 0x0002801400007388 */ /* 0x000fe80000000c00 */
[----:B------:R-:W-:Y:S04]  /*6b2e0*/  STS.128 [R0+0x400], R16 ;  /* 0x0004001000007388 */ /* 0x000fe80000000c00 */
[----:B------:R-:W-:Y:S06]  /*6b2f0*/  BAR.SYNC.DEFER_BLOCKING 0x0 ;  /* 0x0000000000007b1d */ /* 0x000fec0000010000 */
[----:B------:R-:W1:Y:S04]  /*6b300*/  LDS.128 R244, [R2] ;  /* 0x0000000002f47984 */ /* 0x000e680000000c00 */
[----:B------:R-:W1:Y:S04]  /*6b310*/  LDS.128 R16, [R2+0x800] ;  /* 0x0008000002107984 */ /* 0x000e680000000c00 */
[----:B------:R-:W1:Y:S04]  /*6b320*/  LDS.128 R24, [R208] ;  /* 0x00000000d0187984 */ /* 0x000e680000000c00 */
[----:B------:R-:W1:Y:S04]  /*6b330*/  LDS.128 R20, [R208+0x800] ;  /* 0x00080000d0147984 */ /* 0x000e680000000c00 */
[----:B-1----:R-:W-:Y:S04]  /*6b340*/  STL [R1+0x219c], R244 ;  /* 0x00219cf401007387 */ /* 0x002fe80000100800 */
[----:B------:R-:W-:Y:S04]  /*6b350*/  STL [R1+0x2198], R245 ;  /* 0x002198f501007387 */ /* 0x000fe80000100800 */
[----:B------:R-:W-:Y:S04]  /*6b360*/  STL [R1+0x2194], R246 ;  /* 0x002194f601007387 */ /* 0x000fe80000100800 */
[----:B------:R-:W-:Y:S04]  /*6b370*/  STL [R1+0x2190], R247 ;  /* 0x002190f701007387 */ /* 0x000fe80000100800 */
[----:B------:R-:W-:Y:S04]  /*6b380*/  STL.64 [R1+0x8b0], R16 ;  /* 0x0008b01001007387 */ /* 0x000fe80000100a00 */
[----:B------:R-:W-:Y:S04]  /*6b390*/  STL.64 [R1+0x8b8], R18 ;  /* 0x0008b81201007387 */ /* 0x000fe80000100a00 */
[----:B------:R-:W1:Y:S04]  /*6b3a0*/  LDS.128 R16, [R3] ;  /* 0x0000000003107984 */ /* 0x000e680000000c00 */
[----:B------:R-:W-:Y:S04]  /*6b3b0*/  STL.64 [R1+0x670], R24 ;  /* 0x0006701801007387 */ /* 0x000fe80000100a00 */
        /* <DEDUP_REMOVED lines=14> */
[----:B------:R-:W-:Y:S04]  /*6b4a0*/  STL.64 [R1+0xc18], R18 ;  /* 0x000c181201007387 */ /* 0x000fe80000100a00 */
[----:B------:R-:W-:Y:S04]  /*6b4b0*/  STL [R1+0x21a0], R246 ;  /* 0x0021a0f601007387 */ /* 0x000fe80000100800 */
[----:B------:R-:W3:Y:S04]  /*6b4c0*/  LDL.LU R20, [R1+0x12c8] ;  /* 0x0012c80001147983 */ /* 0x000ee80000300800 */
[----:B------:R-:W3:Y:S04]  /*6b4d0*/  LDL.LU R21, [R1+0x12cc] ;  /* 0x0012cc0001157983 */ /* 0x000ee80000300800 */
[----:B------:R-:W3:Y:S04]  /*6b4e0*/  LDL.LU R22, [R1+0x12b8] ;  /* 0x0012b80001167983 */ /* 0x000ee80000300800 */
[----:B------:R-:W3:Y:S04]  /*6b4f0*/  LDL.LU R23, [R1+0x12bc] ;  /* 0x0012bc0001177983 */ /* 0x000ee80000300800 */
[----:B--2---:R1:W-:Y:S04]  /*6b500*/  STS.128 [R0], R12 ;  /* 0x0000000c00007388 */ /* 0x0043e80000000c00 */
[----:B-1----:R-:W2:Y:S04]  /*6b510*/  LDL.LU R12, [R1+0x1140] ;  /* 0x00114000010c7983 */ /* 0x002ea80000300800 */
[----:B------:R-:W2:Y:S04]  /*6b520*/  LDL.LU R13, [R1+0x1144] ;  /* 0x00114400010d7983 */ /* 0x000ea80000300800 */
[----:B------:R-:W2:Y:S04]  /*6b530*/  LDL.LU R14, [R1+0x1130] ;  /* 0x00113000010e7983 */ /* 0x000ea80000300800 */
[----:B------:R-:W2:Y:S04]  /*6b540*/  LDL.LU R15, [R1+0x1134] ;  /* 0x00113400010f7983 */ /* 0x000ea80000300800 */
[----:B----4-:R1:W-:Y:S04]  /*6b550*/  STS.128 [R0+0x200], R4 ;  /* 0x0002000400007388 */ /* 0x0103e80000000c00 */
[----:B-1----:R-:W4:Y:S04]  /*6b560*/  LDL.LU R4, [R1+0x1148] ;  /* 0x0011480001047983 */ /* 0x002f280000300800 */
[----:B------:R-:W4:Y:S04]  /*6b570*/  LDL.LU R5, [R1+0x114c] ;  /* 0x00114c0001057983 */ /* 0x000f280000300800 */
[----:B------:R-:W4:Y:S04]  /*6b580*/  LDL.LU R6, [R1+0x1138] ;  /* 0x0011380001067983 */ /* 0x000f280000300800 */
[----:B------:R-:W4:Y:S04]  /*6b590*/  LDL.LU R7, [R1+0x113c] ;  /* 0x00113c0001077983 */ /* 0x000f280000300800 */
[----:B------:R1:W-:Y:S01]  /*6b5a0*/  STS.128 [R0+0x80], R8 ;  /* 0x0000800800007388 */ /* 0x0003e20000000c00 */
[----:B------:R-:W-:-:S03]  /*6b5b0*/  IMAD.MOV.U32 R247, RZ, RZ, R17 ;  /* 0x000000fffff77224 */ /* 0x000fc600078e0011 */
        /* <DEDUP_REMOVED lines=13> */
[----:B---3--:R1:W-:Y:S04]  /*6b690*/  STS.128 [R0+0x280], R20 ;  /* 0x0002801400007388 */ /* 0x0083e80000000c00 */
[----:B--2---:R-:W-:Y:S04]  /*6b6a0*/  STS.128 [R0+0x400], R12 ;  /* 0x0004000c00007388 */ /* 0x004fe80000000c00 */
[----:B------:R-:W-:Y:S04]  /*6b6b0*/  STS.128 [R0+0x600], R8 ;  /* 0x0006000800007388 */ /* 0x000fe80000000c00 */
[----:B------:R-:W2:Y:S04]  /*6b6c0*/  LDL.LU R24, [R1+0xf58] ;  /* 0x000f580001187983 */ /* 0x000ea80000300800 */
[----:B------:R-:W-:Y:S04]  /*6b6d0*/  STS.128 [R0+0x680], R16 ;  /* 0x0006801000007388 */ /* 0x000fe80000000c00 */
[----:B------:R-:W-:Y:S06]  /*6b6e0*/  BAR.SYNC.DEFER_BLOCKING 0x0 ;  /* 0x0000000000007b1d */ /* 0x000fec0000010000 */
[----:B------:R-:W2:Y:S04]  /*6b6f0*/  LDL.LU R25, [R1+0xf5c] ;  /* 0x000f5c0001197983 */ /* 0x000ea80000300800 */
[----:B------:R-:W2:Y:S04]  /*6b700*/  LDL.LU R26, [R1+0xf48] ;  /* 0x000f4800011a7983 */ /* 0x000ea80000300800 */
[----:B------:R-:W2:Y:S04]  /*6b710*/  LDL.LU R27, [R1+0xf4c] ;  /* 0x000f4c00011b7983 */ /* 0x000ea80000300800 */
[----:B-1----:R-:W3:Y:S04]  /*6b720*/  LDL.LU R20, [R1+0xee0] ;  /* 0x000ee00001147983 */ /* 0x002ee80000300800 */
[----:B------:R-:W3:Y:S04]  /*6b730*/  LDL.LU R21, [R1+0xee4] ;  /* 0x000ee40001157983 */ /* 0x000ee80000300800 */
[----:B------:R-:W1:Y:S04]  /*6b740*/  LDS.128 R8, [R2] ;  /* 0x0000000002087984 */ /* 0x000e680000000c00 */
[----:B------:R-:W3:Y:S04]  /*6b750*/  LDL.LU R22, [R1+0xed0] ;  /* 0x000ed00001167983 */ /* 0x000ee80000300800 */
[----:B------:R-:W3:Y:S04]  /*6b760*/  LDL.LU R23, [R1+0xed4] ;  /* 0x000ed40001177983 */ /* 0x000ee80000300800 */
[----:B------:R-:W-:Y:S04]  /*6b770*/  LDS.128 R240, [R2+0x800] ;  /* 0x0008000002f07984 */ /* 0x000fe80000000c00 */
[----:B------:R-:W-:Y:S04]  /*6b780*/  LDS.128 R236, [R208] ;  /* 0x00000000d0ec7984 */ /* 0x000fe80000000c00 */
[----:B------:R-:W-:Y:S04]  /*6b790*/  LDS.128 R232, [R208+0x800] ;  /* 0x00080000d0e87984 */ /* 0x000fe80000000c00 */
[----:B------:R-:W-:Y:S04]  /*6b7a0*/  LDS.128 R228, [R3] ;  /* 0x0000000003e47984 */ /* 0x000fe80000000c00 */
[----:B------:R-:W-:Y:S04]  /*6b7b0*/  LDS.128 R12, [R3+0x800] ;  /* 0x00080000030c7984 */ /* 0x000fe80000000c00 */
[----:B------:R-:W-:Y:S04]  /*6b7c0*/  LDS.128 R16, [R252] ;  /* 0x00000000fc107984 */ /* 0x000fe80000000c00 */
[----:B-1----:R-:W-:Y:S04]  /*6b7d0*/  STL.64 [R1+0x4c0], R8 ;  /* 0x0004c00801007387 */ /* 0x002fe80000100a00 */
[----:B------:R-:W-:Y:S04]  /*6b7e0*/  STL.64 [R1+0x4c8], R10 ;  /* 0x0004c80a01007387 */ /* 0x000fe80000100a00 */
[----:B------:R-:W-:Y:S04]  /*6b7f0*/  LDS.128 R8, [R252+0x800] ;  /* 0x00080000fc087984 */ /* 0x000fe80000000c00 */
[----:B------:R-:W-:Y:S06]  /*6b800*/  BAR.SYNC.DEFER_BLOCKING 0x0 ;  /* 0x0000000000007b1d */ /* 0x000fec0000010000 */
        /* <DEDUP_REMOVED lines=8> */
[----:B----4-:R1:W-:Y:S04]  /*6b890*/  STS.128 [R0], R4 ;  /* 0x0000000400007388 */ /* 0x0103e80000000c00 */
[----:B-1----:R-:W4:Y:S04]  /*6b8a0*/  LDL.LU R4, [R1+0xde8] ;  /* 0x000de80001047983 */ /* 0x002f280000300800 */
[----:B------:R-:W4:Y:S04]  /*6b8b0*/  LDL.LU R5, [R1+0xdec] ;  /* 0x000dec0001057983 */ /* 0x000f280000300800 */
[----:B------:R-:W4:Y:S04]  /*6b8c0*/  LDL.LU R6, [R1+0xdd8] ;  /* 0x000dd80001067983 */ /* 0x000f280000300800 */
[----:B------:R-:W4:Y:S04]  /*6b8d0*/  LDL.LU R7, [R1+0xddc] ;  /* 0x000ddc0001077983 */ /* 0x000f280000300800 */
[----:B--2---:R-:W-:Y:S04]  /*6b8e0*/  STS.128 [R0+0x80], R24 ;  /* 0x0000801800007388 */ /* 0x004fe80000000c00 */
[----:B---3--:R1:W-:Y:S04]  /*6b8f0*/  STS.128 [R0+0x200], R20 ;  /* 0x0002001400007388 */ /* 0x0083e80000000c00 */
        /* <DEDUP_REMOVED lines=8> */
[----:B----4-:R1:W-:Y:S04]  /*6b980*/  STS.128 [R0+0x480], R4 ;  /* 0x0004800400007388 */ /* 0x0103e80000000c00 */
[----:B-1----:R-:W4:Y:S04]  /*6b990*/  LDL.LU R4, [R1+0xcc0] ;  /* 0x000cc00001047983 */ /* 0x002f280000300800 */
[----:B------:R-:W4:Y:S04]  /*6b9a0*/  LDL.LU R5, [R1+0xcc4] ;  /* 0x000cc40001057983 */ /* 0x000f280000300800 */
[----:B------:R-:W4:Y:S04]  /*6b9b0*/  LDL.LU R6, [R1+0xcb0] ;  /* 0x000cb00001067983 */ /* 0x000f280000300800 */
[----:B------:R-:W4:Y:S04]  /*6b9c0*/  LDL.LU R7, [R1+0xcb4] ;  /* 0x000cb40001077983 */ /* 0x000f280000300800 */
[----:B------:R-:W4:Y:S04]  /*6b9d0*/  LDL.LU R52, [R1+0xcc8] ;  /* 0x000cc80001347983 */ /* 0x000f280000300800 */
[----:B------:R-:W4:Y:S04]  /*6b9e0*/  LDL.LU R53, [R1+0xccc] ;  /* 0x000ccc0001357983 */ /* 0x000f280000300800 */
[----:B------:R-:W4:Y:S04]  /*6b9f0*/  LDL.LU R54, [R1+0xcb8] ;  /* 0x000cb80001367983 */ /* 0x000f280000300800 */
[----:B------:R-:W-:Y:S04]  /*6ba00*/  STS.128 [R0+0x280], R32 ;  /* 0x0002802000007388 */ /* 0x000fe80000000c00 */
[----:B------:R-:W-:Y:S04]  /*6ba10*/  STS.128 [R0+0x400], R28 ;  /* 0x0004001c00007388 */ /* 0x000fe80000000c00 */
[----:B------:R-:W4:Y:S04]  /*6ba20*/  LDL.LU R55, [R1+0xcbc] ;  /* 0x000cbc0001377983 */ /* 0x000f280000300800 */
[----:B------:R-:W4:Y:S04]  /*6ba30*/  LDL.LU R56, [R1+0xc00] ;  /* 0x000c000001387983 */ /* 0x000f280000300800 */
[----:B--2---:R-:W-:Y:S04]  /*6ba40*/  STS.128 [R0+0x600], R20 ;  /* 0x0006001400007388 */ /* 0x004fe80000000c00 */
[----:B------:R-:W2:Y:S04]  /*6ba50*/  LDL.LU R57, [R1+0xc04] ;  /* 0x000c040001397983 */ /* 0x000ea80000300800 */
[----:B------:R-:W2:Y:S04]  /*6ba60*/  LDL.LU R58, [R1+0xbf0] ;  /* 0x000bf000013a7983 */ /* 0x000ea80000300800 */
[----:B------:R-:W2:Y:S04]  /*6ba70*/  LDL.LU R59, [R1+0xbf4] ;  /* 0x000bf400013b7983 */ /* 0x000ea80000300800 */
[----:B---3--:R-:W-:Y:S04]  /*6ba80*/  STS.128 [R0+0x680], R24 ;  /* 0x0006801800007388 */ /* 0x008fe80000000c00 */
[----:B------:R-:W-:Y:S06]  /*6ba90*/  BAR.SYNC.DEFER_BLOCKING 0x0 ;  /* 0x0000000000007b1d */ /* 0x000fec0000010000 */
[----:B------:R-:W3:Y:S04]  /*6baa0*/  LDL.LU R64, [R1+0xc08] ;  /* 0x000c080001407983 */ /* 0x000ee80000300800 */
[----:B------:R-:W3:Y:S04]  /*6bab0*/  LDL.LU R65, [R1+0xc0c] ;  /* 0x000c0c0001417983 */ /* 0x000ee80000300800 */
[----:B------:R-:W3:Y:S04]  /*6bac0*/  LDL.LU R66, [R1+0xbf8] ;  /* 0x000bf80001427983 */ /* 0x000ee80000300800 */
[----:B------:R-:W3:Y:S04]  /*6bad0*/  LDL.LU R67, [R1+0xbfc] ;  /* 0x000bfc0001437983 */ /* 0x000ee80000300800 */
[----:B------:R-:W3:Y:S04]  /*6bae0*/  LDL.LU R60, [R1+0xb80] ;  /* 0x000b8000013c7983 */ /* 0x000ee80000300800 */
[----:B------:R-:W-:Y:S04]  /*6baf0*/  LDS.128 R48, [R2] ;  /* 0x0000000002307984 */ /* 0x000fe80000000c00 */
[----:B------:R-:W-:Y:S04]  /*6bb00*/  LDS.128 R32, [R2+0x800] ;  /* 0x0008000002207984 */ /* 0x000fe80000000c00 */
[----:B------:R-:W-:Y:S04]  /*6bb10*/  LDS.128 R44, [R208] ;  /* 0x00000000d02c7984 */ /* 0x000fe80000000c00 */
[----:B------:R-:W-:Y:S04]  /*6bb20*/  LDS.128 R28, [R208+0x800] ;  /* 0x00080000d01c7984 */ /* 0x000fe80000000c00 */
[----:B------:R-:W-:Y:S04]  /*6bb30*/  LDS.128 R40, [R3] ;  /* 0x0000000003287984 */ /* 0x000fe80000000c00 */
[----:B------:R-:W-:Y:S04]  /*6bb40*/  LDS.128 R24, [R3+0x800] ;  /* 0x0008000003187984 */ /* 0x000fe80000000c00 */
[----:B------:R-:W-:Y:S04]  /*6bb50*/  LDS.128 R36, [R252] ;  /* 0x00000000fc247984 */ /* 0x000fe80000000c00 */
[----:B------:R-:W-:Y:S04]  /*6bb60*/  LDS.128 R20, [R252+0x800] ;  /* 0x00080000fc147984 */ /* 0x000fe80000000c00 */
[----:B------:R-:W-:Y:S06]  /*6bb70*/  BAR.SYNC.DEFER_BLOCKING 0x0 ;  /* 0x0000000000007b1d */ /* 0x000fec0000010000 */
        /* <DEDUP_REMOVED lines=8> */
[----:B------:R1:W-:Y:S04]  /*6bc00*/  STS.128 [R0+0x80], R52 ;  /* 0x0000803400007388 */ /* 0x0003e80000000c00 */
[----:B--2---:R2:W-:Y:S04]  /*6bc10*/  STS.128 [R0+0x200], R56 ;  /* 0x0002003800007388 */ /* 0x0045e80000000c00 */
[----:B-1----:R-:W3:Y:S04]  /*6bc20*/  LDL.LU R52, [R1+0xb00] ;  /* 0x000b000001347983 */ /* 0x002ee80000300800 */
[----:B------:R-:W3:Y:S04]  /*6bc30*/  LDL.LU R53, [R1+0xb04] ;  /* 0x000b040001357983 */ /* 0x000ee80000300800 */
[----:B------:R-:W3:Y:S04]  /*6bc40*/  LDL.LU R54, [R1+0xaf0] ;  /* 0x000af00001367983 */ /* 0x000ee80000300800 */
[----:B------:R-:W3:Y:S04]  /*6bc50*/  LDL.LU R55, [R1+0xaf4] ;  /* 0x000af40001377983 */ /* 0x000ee80000300800 */
[----:B--2---:R-:W2:Y:S04]  /*6bc60*/  LDL.LU R56, [R1+0xb08] ;  /* 0x000b080001387983 */ /* 0x004ea80000300800 */
        /* <DEDUP_REMOVED lines=11> */
[----:B---3--:R-:W-:Y:S04]  /*6bd20*/  STS.128 [R0+0x280], R64 ;  /* 0x0002804000007388 */ /* 0x008fe80000000c00 */
[----:B------:R-:W-:Y:S04]  /*6bd30*/  STS.128 [R0+0x400], R60 ;  /* 0x0004003c00007388 */ /* 0x000fe80000000c00 */
[----:B------:R-:W-:Y:S04]  /*6bd40*/  STS.128 [R0+0x600], R52 ;  /* 0x0006003400007388 */ /* 0x000fe80000000c00 */
[----:B--2---:R-:W-:Y:S04]  /*6bd50*/  STS.128 [R0+0x680], R56 ;  /* 0x0006803800007388 */ /* 0x004fe80000000c00 */
[----:B------:R-:W2:Y:S04]  /*6bd60*/  LDL.LU R87, [R1+0xaac] ;  /* 0x000aac0001577983 */ /* 0x000ea80000300800 */
[----:B------:R-:W3:Y:S04]  /*6bd70*/  LDL.LU R88, [R1+0xa10] ;  /* 0x000a100001587983 */ /* 0x000ee80000300800 */
        /* <DEDUP_REMOVED lines=30> */
[----:B---3--:R1:W-:Y:S04]  /*6bf60*/  STS.128 [R0+0x200], R88 ;  /* 0x0002005800007388 */ /* 0x0083e80000000c00 */
[----:B------:R-:W2:Y:S04]  /*6bf70*/  LDL.LU R87, [R1+0x844] ;  /* 0x0008440001577983 */ /* 0x000ea80000300800 */
[----:B-1----:R-:W3:Y:S04]  /*6bf80*/  LDL.LU R88, [R1+0x868] ;  /* 0x0008680001587983 */ /* 0x002ee80000300800 */
        /* <DEDUP_REMOVED lines=18> */
[----:B--2---:R-:W-:Y:S04]  /*6c0b0*/  STS.128 [R0+0x600], R84 ;  /* 0x0006005400007388 */ /* 0x004fe80000000c00 */
[----:B---3--:R-:W-:Y:S04]  /*6c0c0*/  STS.128 [R0+0x680], R88 ;  /* 0x0006805800007388 */ /* 0x008fe80000000c00 */
[----:B------:R-:W-:Y:S06]  /*6c0d0*/  BAR.SYNC.DEFER_BLOCKING 0x0 ;  /* 0x0000000000007b1d */ /* 0x000fec0000010000 */
[----:B------:R-:W2:Y:S04]  /*6c0e0*/  LDL.LU R128, [R1+0x12a8] ;  /* 0x0012a80001807983 */ /* 0x000ea80000300800 */
[----:B------:R-:W2:Y:S04]  /*6c0f0*/  LDL.LU R129, [R1+0x12ac] ;  /* 0x0012ac0001817983 */ /* 0x000ea80000300800 */
[----:B------:R-:W2:Y:S04]  /*6c100*/  LDL.LU R130, [R1+0x1298] ;  /* 0x0012980001827983 */ /* 0x000ea80000300800 */
[----:B------:R-:W2:Y:S04]  /*6c110*/  LDL.LU R131, [R1+0x129c] ;  /* 0x00129c0001837983 */ /* 0x000ea80000300800 */
        /* <DEDUP_REMOVED lines=19> */
[----:B------:R1:W-:Y:S04]  /*6c250*/  STS.128 [R0+0x200], R120 ;  /* 0x0002007800007388 */ /* 0x0003e80000000c00 */
        /* <DEDUP_REMOVED lines=8> */
[----:B--2---:R-:W-:Y:S04]  /*6c2e0*/  STS.128 [R0+0x280], R128 ;  /* 0x0002808000007388 */ /* 0x004fe80000000c00 */
[----:B----4-:R1:W-:Y:S04]  /*6c2f0*/  STS.128 [R0+0x480], R4 ;  /* 0x0004800400007388 */ /* 0x0103e80000000c00 */
[----:B-1----:R-:W2:Y:S04]  /*6c300*/  LDL.LU R4, [R1+0xf30] ;  /* 0x000f300001047983 */ /* 0x002ea80000300800 */
[----:B------:R-:W2:Y:S04]  /*6c310*/  LDL.LU R5, [R1+0xf34] ;  /* 0x000f340001057983 */ /* 0x000ea80000300800 */
[----:B------:R-:W2:Y:S04]  /*6c320*/  LDL.LU R6, [R1+0xf20] ;  /* 0x000f200001067983 */ /* 0x000ea80000300800 */
[----:B------:R-:W2:Y:S04]  /*6c330*/  LDL.LU R7, [R1+0xf24] ;  /* 0x000f240001077983 */ /* 0x000ea80000300800 */
[----:B------:R-:W4:Y:S04]  /*6c340*/  LDL.LU R148, [R1+0xf38] ;  /* 0x000f380001947983 */ /* 0x000f280000300800 */
[----:B------:R-:W4:Y:S04]  /*6c350*/  LDL.LU R149, [R1+0xf3c] ;  /* 0x000f3c0001957983 */ /* 0x000f280000300800 */
[----:B------:R-:W4:Y:S04]  /*6c360*/  LDL.LU R150, [R1+0xf28] ;  /* 0x000f280001967983 */ /* 0x000f280000300800 */
[----:B---3--:R-:W-:Y:S04]  /*6c370*/  STS.128 [R0+0x400], R124 ;  /* 0x0004007c00007388 */ /* 0x008fe80000000c00 */
[----:B------:R-:W-:Y:S04]  /*6c380*/  STS.128 [R0+0x600], R116 ;  /* 0x0006007400007388 */ /* 0x000fe80000000c00 */
[----:B------:R-:W-:Y:S04]  /*6c390*/  STS.128 [R0+0x680], R120 ;  /* 0x0006807800007388 */ /* 0x000fe80000000c00 */
[----:B------:R-:W4:Y:S04]  /*6c3a0*/  LDL.LU R151, [R1+0xf2c] ;  /* 0x000f2c0001977983 */ /* 0x000f280000300800 */
[----:B------:R-:W3:Y:S04]  /*6c3b0*/  LDL.LU R152, [R1+0xea0] ;  /* 0x000ea00001987983 */ /* 0x000ee80000300800 */
[----:B------:R-:W-:Y:S06]  /*6c3c0*/  BAR.SYNC.DEFER_BLOCKING 0x0 ;  /* 0x0000000000007b1d */ /* 0x000fec0000010000 */
[----:B------:R-:W3:Y:S04]  /*6c3d0*/  LDL.LU R153, [R1+0xea4] ;  /* 0x000ea40001997983 */ /* 0x000ee80000300800 */
[----:B------:R-:W3:Y:S04]  /*6c3e0*/  LDL.LU R154, [R1+0xe90] ;  /* 0x000e9000019a7983 */ /* 0x000ee80000300800 */
[----:B------:R-:W3:Y:S04]  /*6c3f0*/  LDL.LU R155, [R1+0xe94] ;  /* 0x000e9400019b7983 */ /* 0x000ee80000300800 */
[----:B------:R-:W1:Y:S04]  /*6c400*/  LDS.128 R120, [R3+0x800] ;  /* 0x0008000003787984 */ /* 0x000e680000000c00 */
[----:B------:R-:W1:Y:S04]  /*6c410*/  LDS.128 R116, [R252+0x800] ;  /* 0x00080000fc747984 */ /* 0x000e680000000c00 */
[----:B------:R-:W-:Y:S04]  /*6c420*/  LDS.128 R144, [R2] ;  /* 0x0000000002907984 */ /* 0x000fe80000000c00 */
[----:B------:R-:W-:Y:S04]  /*6c430*/  LDS.128 R128, [R2+0x800] ;  /* 0x0008000002807984 */ /* 0x000fe80000000c00 */
[----:B------:R-:W-:Y:S04]  /*6c440*/  LDS.128 R140, [R208] ;  /* 0x00000000d08c7984 */ /* 0x000fe80000000c00 */
[----:B------:R-:W-:Y:S04]  /*6c450*/  LDS.128 R124, [R208+0x800] ;  /* 0x00080000d07c7984 */ /* 0x000fe80000000c00 */
[----:B------:R-:W-:Y:S04]  /*6c460*/  LDS.128 R132, [R3] ;  /* 0x0000000003847984 */ /* 0x000fe80000000c00 */
[----:B------:R-:W-:Y:S04]  /*6c470*/  LDS.128 R136, [R252] ;  /* 0x00000000fc887984 */ /* 0x000fe80000000c00 */
[----:B------:R-:W-:Y:S06]  /*6c480*/  BAR.SYNC.DEFER_BLOCKING 0x0 ;  /* 0x0000000000007b1d */ /* 0x000fec0000010000 */
[----:B-1----:R-:W-:Y:S04]  /*6c490*/  STL [R1+0x218c], R123 ;  /* 0x00218c7b01007387 */ /* 0x002fe80000100800 */
        /* <DEDUP_REMOVED lines=18> */
[----:B---3--:R1:W-:Y:S04]  /*6c5c0*/  STS.128 [R0+0x200], R152 ;  /* 0x0002009800007388 */ /* 0x0083e80000000c00 */
[----:B------:R-:W4:Y:S04]  /*6c5d0*/  LDL.LU R151, [R1+0xcf4] ;  /* 0x000cf40001977983 */ /* 0x000f280000300800 */
[----:B-1----:R-:W3:Y:S04]  /*6c5e0*/  LDL.LU R152, [R1+0xd08] ;  /* 0x000d080001987983 */ /* 0x002ee80000300800 */
[----:B------:R-:W3:Y:S04]  /*6c5f0*/  LDL.LU R153, [R1+0xd0c] ;  /* 0x000d0c0001997983 */ /* 0x000ee80000300800 */
[----:B------:R-:W3:Y:S04]  /*6c600*/  LDL.LU R154, [R1+0xcf8] ;  /* 0x000cf800019a7983 */ /* 0x000ee80000300800 */
[----:B------:R-:W3:Y:S04]  /*6c610*/  LDL.LU R155, [R1+0xcfc] ;  /* 0x000cfc00019b7983 */ /* 0x000ee80000300800 */
[----:B--2---:R1:W-:Y:S04]  /*6c620*/  STS.128 [R0+0x480], R4 ;  /* 0x0004800400007388 */ /* 0x0043e80000000c00 */
        /* <DEDUP_REMOVED lines=12> */
[----:B------:R-:W-:Y:S04]  /*6c6f0*/  STS.128 [R0+0x280], R160 ;  /* 0x000280a000007388 */ /* 0x000fe80000000c00 */
[----:B------:R-:W-:Y:S04]  /*6c700*/  STS.128 [R0+0x400], R156 ;  /* 0x0004009c00007388 */ /* 0x000fe80000000c00 */
[----:B----4-:R-:W-:Y:S04]  /*6c710*/  STS.128 [R0+0x600], R148 ;  /* 0x0006009400007388 */ /* 0x010fe80000000c00 */
[----:B---3--:R-:W-:Y:S04]  /*6c720*/  STS.128 [R0+0x680], R152 ;  /* 0x0006809800007388 */ /* 0x008fe80000000c00 */
[----:B------:R-:W-:Y:S06]  /*6c730*/  BAR.SYNC.DEFER_BLOCKING 0x0 ;  /* 0x0000000000007b1d */ /* 0x000fec0000010000 */
[----:B------:R-:W1:Y:S04]  /*6c740*/  LDS.128 R156, [R252+0x800] ;  /* 0x00080000fc9c7984 */ /* 0x000e680000000c00 */
[----:B------:R-:W-:Y:S04]  /*6c750*/  LDS.128 R176, [R2] ;  /* 0x0000000002b07984 */ /* 0x000fe80000000c00 */
[----:B------:R-:W-:Y:S04]  /*6c760*/  LDS.128 R160, [R2+0x800] ;  /* 0x0008000002a07984 */ /* 0x000fe80000000c00 */
[----:B------:R-:W-:Y:S04]  /*6c770*/  LDS.128 R172, [R208] ;  /* 0x00000000d0ac7984 */ /* 0x000fe80000000c00 */
[----:B------:R-:W-:Y:S04]  /*6c780*/  LDS.128 R168, [R208+0x800] ;  /* 0x00080000d0a87984 */ /* 0x000fe80000000c00 */
[----:B------:R-:W-:Y:S04]  /*6c790*/  LDS.128 R148, [R3] ;  /* 0x0000000003947984 */ /* 0x000fe80000000c00 */
[----:B------:R-:W-:Y:S04]  /*6c7a0*/  LDS.128 R152, [R3+0x800] ;  /* 0x0008000003987984 */ /* 0x000fe80000000c00 */
        /* <DEDUP_REMOVED lines=16> */
[----:B------:R1:W-:Y:S04]  /*6c8b0*/  STS.128 [R0+0x80], R180 ;  /* 0x000080b400007388 */ /* 0x0003e80000000c00 */
[----:B------:R-:W2:Y:S04]  /*6c8c0*/  LDL.LU R7, [R1+0xb2c] ;  /* 0x000b2c0001077983 */ /* 0x000ea80000300800 */
[----:B------:R1:W-:Y:S04]  /*6c8d0*/  STS.128 [R0+0x200], R184 ;  /* 0x000200b800007388 */ /* 0x0003e80000000c00 */
        /* <DEDUP_REMOVED lines=8> */
[----:B---3--:R-:W-:Y:S04]  /*6c960*/  STS.128 [R0+0x280], R192 ;  /* 0x000280c000007388 */ /* 0x008fe80000000c00 */
[----:B----4-:R-:W-:Y:S04]  /*6c970*/  STS.128 [R0+0x400], R188 ;  /* 0x000400bc00007388 */ /* 0x010fe80000000c00 */
[----:B--2---:R1:W-:Y:S04]  /*6c980*/  STS.128 [R0+0x480], R4 ;  /* 0x0004800400007388 */ /* 0x0043e80000000c00 */
[----:B-1----:R-:W2:Y:S04]  /*6c990*/  LDL.LU R4, [R1+0xa80] ;  /* 0x000a800001047983 */ /* 0x002ea80000300800 */
[----:B------:R-:W2:Y:S04]  /*6c9a0*/  LDL.LU R5, [R1+0xa84] ;  /* 0x000a840001057983 */ /* 0x000ea80000300800 */
[----:B------:R-:W2:Y:S04]  /*6c9b0*/  LDL.LU R6, [R1+0xa30] ;  /* 0x000a300001067983 */ /* 0x000ea80000300800 */
[----:B------:R-:W2:Y:S04]  /*6c9c0*/  LDL.LU R7, [R1+0xa34] ;  /* 0x000a340001077983 */ /* 0x000ea80000300800 */
[----:B------:R-:W-:Y:S04]  /*6c9d0*/  STS.128 [R0+0x600], R180 ;  /* 0x000600b400007388 */ /* 0x000fe80000000c00 */
[----:B------:R1:W-:Y:S04]  /*6c9e0*/  STS.128 [R0+0x680], R184 ;  /* 0x000680b800007388 */ /* 0x0003e80000000c00 */
[----:B------:R-:W-:Y:S06]  /*6c9f0*/  BAR.SYNC.DEFER_BLOCKING 0x0 ;  /* 0x0000000000007b1d */ /* 0x000fec0000010000 */
[----:B-1----:R-:W3:Y:S04]  /*6ca00*/  LDL.LU R184, [R1+0xa88] ;  /* 0x000a880001b87983 */ /* 0x002ee80000300800 */
        /* <DEDUP_REMOVED lines=16> */
[----:B------:R-:W1:Y:S04]  /*6cb10*/  LDS.128 R224, [R252+0x800] ;  /* 0x00080000fce07984 */ /* 0x000e680000000c00 */
[----:B------:R-:W-:Y:S04]  /*6cb20*/  LDS.128 R204, [R208] ;  /* 0x00000000d0cc7984 */ /* 0x000fe80000000c00 */
[----:B------:R-:W2:Y:S04]  /*6cb30*/  LDS.128 R196, [R2] ;  /* 0x0000000002c47984 */ /* 0x000ea80000000c00 */
[----:B------:R-:W-:Y:S04]  /*6cb40*/  LDS.128 R200, [R2+0x800] ;  /* 0x0008000002c87984 */ /* 0x000fe80000000c00 */
[----:B------:R-:W-:Y:S04]  /*6cb50*/  LDS.128 R208, [R208+0x800] ;  /* 0x00080000d0d07984 */ /* 0x000fe80000000c00 */
[----:B------:R-:W-:Y:S04]  /*6cb60*/  LDS.128 R212, [R3] ;  /* 0x0000000003d47984 */ /* 0x000fe80000000c00 */
[----:B------:R-:W-:Y:S04]  /*6cb70*/  LDS.128 R216, [R3+0x800] ;  /* 0x0008000003d87984 */ /* 0x000fe80000000c00 */
[----:B------:R-:W-:Y:S04]  /*6cb80*/  LDS.128 R220, [R252] ;  /* 0x00000000fcdc7984 */ /* 0x000fe80000000c00 */
[----:B------:R-:W-:Y:S06]  /*6cb90*/  BAR.SYNC.DEFER_BLOCKING 0x0 ;  /* 0x0000000000007b1d */ /* 0x000fec0000010000 */
[----:B-1----:R1:W-:Y:S04]  /*6cba0*/  STL [R1+0x2188], R227 ;  /* 0x002188e301007387 */ /* 0x0023e80000100800 */
[----:B-1----:R-:W4:Y:S04]  /*6cbb0*/  LDL.LU R227, [R1+0x1524] ;  /* 0x0015240001e37983 */ /* 0x002f280000300800 */
[----:B--2---:R1:W-:Y:S04]  /*6cbc0*/  STS.128 [R0], R4 ;  /* 0x0000000400007388 */ /* 0x0043e80000000c00 */
[----:B-1----:R-:W2:Y:S04]  /*6cbd0*/  LDL.LU R4, [R1+0x9b8] ;  /* 0x0009b80001047983 */ /* 0x002ea80000300800 */
[----:B------:R-:W2:Y:S04]  /*6cbe0*/  LDL.LU R5, [R1+0x9bc] ;  /* 0x0009bc0001057983 */ /* 0x000ea80000300800 */
[----:B------:R-:W2:Y:S04]  /*6cbf0*/  LDL.LU R6, [R1+0x9a8] ;  /* 0x0009a80001067983 */ /* 0x000ea80000300800 */
[----:B------:R-:W2:Y:S04]  /*6cc00*/  LDL.LU R7, [R1+0x9ac] ;  /* 0x0009ac0001077983 */ /* 0x000ea80000300800 */
[----:B---3--:R-:W-:Y:S04]  /*6cc10*/  STS.128 [R0+0x80], R184 ;  /* 0x000080b800007388 */ /* 0x008fe80000000c00 */
[----:B----4-:R1:W-:Y:S04]  /*6cc20*/  STS.128 [R0+0x200], R180 ;  /* 0x000200b400007388 */ /* 0x0103e80000000c00 */
        /* <DEDUP_REMOVED lines=9> */
[----:B------:R1:W-:Y:S04]  /*6ccc0*/  STS.128 [R0+0x400], R192 ;  /* 0x000400c000007388 */ /* 0x0003e80000000c00 */
[----:B------:R1:W-:Y:S04]  /*6ccd0*/  STS.128 [R0+0x280], R188 ;  /* 0x000280bc00007388 */ /* 0x0003e80000000c00 */
        /* <DEDUP_REMOVED lines=14> */
[C---:B------:R-:W-:Y:S01]  /*6cdc0*/  IMAD R3, R227.reuse, c[0x0][0x194], RZ ;  /* 0x00006500e3037a24 */ /* 0x040fe200078e02ff */
[----:B------:R-:W-:-:S02]  /*6cdd0*/  ISETP.GE.AND P3, PT, R227, c[0x0][0x178], PT ;  /* 0x00005e00e3007a0c */ /* 0x000fc40003f66270 */
[C---:B------:R-:W-:Y:S02]  /*6cde0*/  ISETP.GE.AND P2, PT, R123.reuse, c[0x0][0x17c], PT ;  /* 0x00005f007b007a0c */ /* 0x040fe40003f46270 */
[----:B------:R-:W-:Y:S01]  /*6cdf0*/  ISETP.LT.AND P3, PT, R123, c[0x0][0x17c], !P3 ;  /* 0x00005f007b007a0c */ /* 0x000fe20005f61270 */
[----:B--2---:R1:W-:Y:S02]  /*6ce00*/  STS.128 [R0+0x480], R4 ;  /* 0x0004800400007388 */ /* 0x0043e40000000c00 */
[----:B-1----:R-:W-:Y:S02]  /*6ce10*/  IMAD.MOV.U32 R7, RZ, RZ, c[0x0][0x194] ;  /* 0x00006500ff077624 */ /* 0x002fe400078e00ff */
[----:B---3--:R1:W-:Y:S04]  /*6ce20*/  STS.128 [R0+0x600], R180 ;  /* 0x000600b400007388 */ /* 0x0083e80000000c00 */
[----:B----4-:R2:W-:Y:S04]  /*6ce30*/  STS.128 [R0+0x680], R184 ;  /* 0x000680b800007388 */ /* 0x0105e80000000c00 */
[----:B------:R-:W-:Y:S01]  /*6ce40*/  BAR.SYNC.DEFER_BLOCKING 0x0 ;  /* 0x0000000000007b1d */ /* 0x000fe20000010000 */
[----:B-1----:R-:W-:-:S02]  /*6ce50*/  LEA R182, P0, R3, c[0x0][0x170], 0x2 ;  /* 0x00005c0003b67a11 */ /* 0x002fc400078010ff */
[----:B------:R-:W-:Y:S02]  /*6ce60*/  ISETP.LT.AND P5, PT, R158, c[0x0][0x178], !P2 ;  /* 0x00005e009e007a0c */ /* 0x000fe400057a1270 */
[----:B------:R-:W-:Y:S02]  /*6ce70*/  LEA.HI.X.SX32 R183, R3, c[0x0][0x174], 0x2, P0 ;  /* 0x00005d0003b77a11 */ /* 0x000fe400000f16ff */
[----:B--2---:R-:W-:-:S04]  /*6ce80*/  LEA R0, R7, R3, 0x7 ;  /* 0x0000000307007211 */ /* 0x004fc800078e38ff */
[C---:B------:R-:W-:Y:S01]  /*6ce90*/  LEA R180, P6, R0.reuse, c[0x0][0x170], 0x2 ;  /* 0x00005c0000b47a11 */ /* 0x040fe200078c10ff */
[----:B------:R-:W-:Y:S02]  /*6cea0*/  IMAD R3, R7, 0x80, R0 ;  /* 0x0000008007037824 */ /* 0x000fe400078e0200 */
[----:B------:R-:W-:Y:S01]  /*6ceb0*/  IMAD R186, R123, c[0x0][0x198], RZ ;  /* 0x000066007bba7a24 */ /* 0x000fe200078e02ff */
[----:B------:R-:W-:Y:S01]  /*6cec0*/  LEA.HI.X.SX32 R181, R0, c[0x0][0x174], 0x2, P6 ;  /* 0x00005d0000b57a11 */ /* 0x000fe200030f16ff */
[----:B------:R-:W-:Y:S01]  /*6ced0*/  IMAD R0, R7, 0x80, R3 ;  /* 0x0000008007007824 */ /* 0x000fe200078e0203 */
[----:B------:R-:W-:Y:S01]  /*6cee0*/  LEA R6, P6, R3, c[0x0][0x170], 0x2 ;  /* 0x00005c0003067a11 */ /* 0x000fe200078c10ff */
[----:B------:R-:W-:-:S04]  /*6cef0*/  IMAD.WIDE R184, R186, 0x4, R182 ;  /* 0x00000004bab87825 */ /* 0x000fc800078e02b6 */
[----:B------:R-:W-:Y:S01]  /*6cf00*/  IMAD.WIDE R4, R186, 0x4, R180 ;  /* 0x00000004ba047825 */ /* 0x000fe200078e02b4 */
[----:B------:R-:W-:Y:S01]  /*6cf10*/  LEA.HI.X.SX32 R7, R3, c[0x0][0x174], 0x2, P6 ;  /* 0x00005d0003077a11 */ /* 0x000fe200030f16ff */
[----:B------:R1:W-:Y:S01]  /*6cf20*/  @P3 STG.E [R184.64], R193 ;  /* 0x000000c1b8003986 */ /* 0x0003e2000c101904 */
[----:B------:R-:W-:-:S03]  /*6cf30*/  ISETP.LT.AND P6, PT, R227, c[0x0][0x178], !P1 ;  /* 0x00005e00e3007a0c */ /* 0x000fc60004fc1270 */
[----:B------:R2:W-:Y:S01]  /*6cf40*/  @P5 STG.E [R4.64], R188 ;  /* 0x000000bc04005986 */ /* 0x0005e2000c101904 */
[----:B------:R-:W-:Y:S02]  /*6cf50*/  IADD3 R3, R186, c[0x0][0x198], RZ ;  /* 0x00006600ba037a10 */ /* 0x000fe40007ffe0ff */
[----:B------:R-:W-:Y:S01]  /*6cf60*/  ISETP.LT.AND P5, PT, R158, c[0x0][0x178], !P1 ;  /* 0x00005e009e007a0c */ /* 0x000fe20004fa1270 */
[----:B-1----:R-:W-:Y:S01]  /*6cf70*/  IMAD.WIDE R184, R186, 0x4, R6 ;  /* 0x00000004bab87825 */ /* 0x002fe200078e0206 */
[----:B--2---:R-:W-:-:S04]  /*6cf80*/  LEA R4, P3, R0, c[0x0][0x170], 0x2 ;  /* 0x00005c0000047a11 */ /* 0x004fc800078610ff */
[----:B------:R-:W-:Y:S02]  /*6cf90*/  LEA.HI.X.SX32 R5, R0, c[0x0][0x174], 0x2, P3 ;  /* 0x00005d0000057a11 */ /* 0x000fe400018f16ff */
[----:B------:R-:W-:Y:S02]  /*6cfa0*/  ISETP.LT.AND P0, PT, R159, c[0x0][0x178], !P2 ;  /* 0x00005e009f007a0c */ /* 0x000fe40005701270 */
[----:B------:R-:W-:Y:S02]  /*6cfb0*/  ISETP.LT.AND P2, PT, R119, c[0x0][0x178], !P2 ;  /* 0x00005e0077007a0c */ /* 0x000fe40005741270 */
[----:B------:R-:W-:-:S09]  /*6cfc0*/  ISETP.LT.AND P3, PT, R159, c[0x0][0x178], !P1 ;  /* 0x00005e009f007a0c */ /* 0x000fd20004f61270 */
[----:B------:R1:W-:Y:S01]  /*6cfd0*/  @P0 STG.E [R184.64], R189 ;  /* 0x000000bdb8000986 */ /* 0x0003e2000c101904 */
[----:B------:R-:W-:Y:S01]  /*6cfe0*/  ISETP.LT.AND P1, PT, R119, c[0x0][0x178], !P1 ;  /* 0x00005e0077007a0c */ /* 0x000fe20004f21270 */
[----:B-1----:R-:W-:-:S04]  /*6cff0*/  IMAD.WIDE R184, R186, 0x4, R4 ;  /* 0x00000004bab87825 */ /* 0x002fc800078e0204 */
[C---:B------:R-:W-:Y:S01]  /*6d000*/  IMAD.WIDE R186, R3.reuse, 0x4, R182 ;  /* 0x0000000403ba7825 */ /* 0x040fe200078e02b6 */
[----:B------:R-:W-:Y:S03]  /*6d010*/  @P2 STG.E [R184.64], R190 ;  /* 0x000000beb8002986 */ /* 0x000fe6000c101904 */
[C---:B------:R-:W-:Y:S01]  /*6d020*/  IMAD.WIDE R188, R3.reuse, 0x4, R180 ;  /* 0x0000000403bc7825 */ /* 0x040fe200078e02b4 */
[----:B------:R1:W-:Y:S04]  /*6d030*/  @P6 STG.E [R186.64], R250 ;  /* 0x000000faba006986 */ /* 0x0003e8000c101904 */
[----:B------:R2:W-:Y:S04]  /*6d040*/  @P5 STG.E [R188.64], R249 ;  /* 0x000000f9bc005986 */ /* 0x0005e8000c101904 */
[----:B-1----:R-:W3:Y:S01]  /*6d050*/  LDL.LU R250, [R1+0x524] ;  /* 0x0005240001fa7983 */ /* 0x002ee20000300800 */
[----:B------:R-:W-:-:S03]  /*6d060*/  IMAD.WIDE R186, R3, 0x4, R6 ;  /* 0x0000000403ba7825 */ /* 0x000fc600078e0206 */
[----:B--2---:R-:W2:Y:S01]  /*6d070*/  LDL.LU R249, [R1+0x4a4] ;  /* 0x0004a40001f97983 */ /* 0x004ea20000300800 */
[----:B------:R-:W-:-:S03]  /*6d080*/  IMAD.WIDE R184, R3, 0x4, R4 ;  /* 0x0000000403b87825 */ /* 0x000fc600078e0204 */
[----:B------:R1:W-:Y:S04]  /*6d090*/  @P3 STG.E [R186.64], R245 ;  /* 0x000000f5ba003986 */ /* 0x0003e8000c101904 */
[----:B------:R4:W-:Y:S04]  /*6d0a0*/  @P1 STG.E [R184.64], R244 ;  /* 0x000000f4b8001986 */ /* 0x0009e8000c101904 */
[----:B-1----:R-:W2:Y:S04]  /*6d0b0*/  LDL.LU R245, [R1+0x454] ;  /* 0x0004540001f57983 */ /* 0x002ea80000300800 */
[----:B----4-:R-:W4:Y:S01]  /*6d0c0*/  LDL.LU R244, [R1+0x2c4] ;  /* 0x0002c40001f47983 */ /* 0x010f220000300800 */
[----:B------:R-:W-:-:S02]  /*6d0d0*/  IADD3 R0, R123, 0x3, RZ ;  /* 0x000000037b007810 */ /* 0x000fc40007ffe0ff */
[----:B------:R-:W-:Y:S01]  /*6d0e0*/  ISETP.LT.AND P2, PT, R227, c[0x0][0x178], !P4 ;  /* 0x00005e00e3007a0c */ /* 0x000fe20006741270 */
[----:B------:R-:W4:Y:S01]  /*6d0f0*/  LDL.LU R192, [R1+0x574] ;  /* 0x0005740001c07983 */ /* 0x000f220000300800 */
[----:B------:R-:W-:Y:S02]  /*6d100*/  ISETP.GE.AND P0, PT, R0, c[0x0][0x17c], PT ;  /* 0x00005f0000007a0c */ /* 0x000fe40003f06270 */
[----:B------:R-:W-:Y:S02]  /*6d110*/  IADD3 R0, R3, c[0x0][0x198], RZ ;  /* 0x0000660003007a10 */ /* 0x000fe40007ffe0ff */
[----:B------:R-:W-:Y:S02]  /*6d120*/  ISETP.LT.AND P5, PT, R158, c[0x0][0x178], !P4 ;  /* 0x00005e009e007a0c */ /* 0x000fe400067a1270 */
[----:B------:R-:W-:Y:S01]  /*6d130*/  ISETP.LT.AND P6, PT, R159, c[0x0][0x178], !P4 ;  /* 0x00005e009f007a0c */ /* 0x000fe200067c1270 */
[----:B------:R-:W-:Y:S01]  /*6d140*/  IMAD.WIDE R188, R0, 0x4, R182 ;  /* 0x0000000400bc7825 */ /* 0x000fe200078e02b6 */
[----:B------:R-:W-:-:S03]  /*6d150*/  ISETP.LT.AND P4, PT, R119, c[0x0][0x178], !P4 ;  /* 0x00005e0077007a0c */ /* 0x000fc60006781270 */
[C---:B------:R-:W-:Y:S01]  /*6d160*/  IMAD.WIDE R186, R0.reuse, 0x4, R180 ;  /* 0x0000000400ba7825 */ /* 0x040fe200078e02b4 */
[----:B------:R1:W-:Y:S01]  /*6d170*/  @P2 STG.E [R188.64], R194 ;  /* 0x000000c2bc002986 */ /* 0x0003e2000c101904 */
[----:B------:R-:W-:Y:S02]  /*6d180*/  ISETP.LT.AND P2, PT, R227, c[0x0][0x178], !P0 ;  /* 0x00005e00e3007a0c */ /* 0x000fe40004741270 */
[C---:B------:R-:W-:Y:S01]  /*6d190*/  IMAD.WIDE R184, R0.reuse, 0x4, R6 ;  /* 0x0000000400b87825 */ /* 0x040fe200078e0206 */
[----:B------:R-:W-:Y:S01]  /*6d1a0*/  IADD3 R3, R0, c[0x0][0x198], RZ ;  /* 0x0000660000037a10 */ /* 0x000fe20007ffe0ff */
[----:B------:R-:W-:Y:S01]  /*6d1b0*/  @P5 STG.E [R186.64], R195 ;  /* 0x000000c3ba005986 */ /* 0x000fe2000c101904 */
[----:B------:R-:W-:-:S03]  /*6d1c0*/  ISETP.LT.AND P1, PT, R158, c[0x0][0x178], !P0 ;  /* 0x00005e009e007a0c */ /* 0x000fc60004721270 */
[----:B------:R1:W-:Y:S01]  /*6d1d0*/  @P6 STG.E [R184.64], R191 ;  /* 0x000000bfb8006986 */ /* 0x0003e2000c101904 */
[----:B------:R-:W-:Y:S01]  /*6d1e0*/  ISETP.LT.AND P6, PT, R159, c[0x0][0x178], !P0 ;  /* 0x00005e009f007a0c */ /* 0x000fe200047c1270 */
[----:B-1----:R-:W-:Y:S01]  /*6d1f0*/  IMAD.WIDE R188, R0, 0x4, R4 ;  /* 0x0000000400bc7825 */ /* 0x002fe200078e0204 */
[----:B------:R-:W-:-:S04]  /*6d200*/  ISETP.LT.AND P0, PT, R119, c[0x0][0x178], !P0 ;  /* 0x00005e0077007a0c */ /* 0x000fc80004701270 */
[----:B------:R-:W-:Y:S01]  /*6d210*/  @P4 STG.E [R188.64], R246 ;  /* 0x000000f6bc004986 */ /* 0x000fe2000c101904 */
[----:B------:R-:W-:-:S04]  /*6d220*/  IMAD.WIDE R184, R3, 0x4, R182 ;  /* 0x0000000403b87825 */ /* 0x000fc800078e02b6 */
[C---:B------:R-:W-:Y:S01]  /*6d230*/  IMAD.WIDE R186, R3.reuse, 0x4, R180 ;  /* 0x0000000403ba7825 */ /* 0x040fe200078e02b4 */
[C---:B------:R-:W-:Y:S01]  /*6d240*/  IADD3 R0, R3.reuse, c[0x0][0x198], RZ ;  /* 0x0000660003007a10 */ /* 0x040fe20007ffe0ff */
[----:B---3--:R1:W-:Y:S04]  /*6d250*/  @P2 STG.E [R184.64], R250 ;  /* 0x000000fab8002986 */ /* 0x0083e8000c101904 */
[----:B--2---:R2:W-:Y:S01]  /*6d260*/  @P1 STG.E [R186.64], R249 ;  /* 0x000000f9ba001986 */ /* 0x0045e2000c101904 */
[----:B-1----:R-:W-:-:S03]  /*6d270*/  IMAD.WIDE R184, R3, 0x4, R6 ;  /* 0x0000000403b87825 */ /* 0x002fc600078e0206 */
[----:B------:R-:W3:Y:S01]  /*6d280*/  LDL.LU R250, [R1+0x504] ;  /* 0x0005040001fa7983 */ /* 0x000ee20000300800 */
[----:B--2---:R-:W-:-:S03]  /*6d290*/  IMAD.WIDE R186, R3, 0x4, R4 ;  /* 0x0000000403ba7825 */ /* 0x004fc600078e0204 */
[----:B------:R-:W2:Y:S04]  /*6d2a0*/  LDL.LU R249, [R1+0x484] ;  /* 0x0004840001f97983 */ /* 0x000ea80000300800 */
[----:B------:R-:W2:Y:S04]  /*6d2b0*/  LDL.LU R3, [R1+0x500] ;  /* 0x0005000001037983 */ /* 0x000ea80000300800 */
[----:B------:R1:W-:Y:S04]  /*6d2c0*/  @P6 STG.E [R184.64], R245 ;  /* 0x000000f5b8006986 */ /* 0x0003e8000c101904 */
[----:B----4-:R4:W-:Y:S04]  /*6d2d0*/  @P0 STG.E [R186.64], R244 ;  /* 0x000000f4ba000986 */ /* 0x0109e8000c101904 */
[----:B-1----:R-:W2:Y:S04]  /*6d2e0*/  LDL.LU R185, [R1+0x570] ;  /* 0x0005700001b97983 */ /* 0x002ea80000300800 */
[----:B----4-:R-:W4:Y:S01]  /*6d2f0*/  LDL.LU R187, [R1+0x480] ;  /* 0x0004800001bb7983 */ /* 0x010f220000300800 */
[----:B------:R-:W-:-:S02]  /*6d300*/  IADD3 R190, R123, 0x4, RZ ;  /* 0x000000047bbe7810 */ /* 0x000fc40007ffe0ff */
[----:B------:R-:W-:Y:S01]  /*6d310*/  IADD3 R188, R123, 0x5, RZ ;  /* 0x000000057bbc7810 */ /* 0x000fe20007ffe0ff */
[----:B------:R-:W3:Y:S01]  /*6d320*/  LDL.LU R245, [R1+0x444] ;  /* 0x0004440001f57983 */ /* 0x000ee20000300800 */
[----:B------:R-:W-:Y:S02]  /*6d330*/  ISETP.GE.AND P3, PT, R190, c[0x0][0x17c], PT ;  /* 0x00005f00be007a0c */ /* 0x000fe40003f66270 */
[----:B------:R-:W-:Y:S01]  /*6d340*/  ISETP.GE.AND P2, PT, R188, c[0x0][0x17c], PT ;  /* 0x00005f00bc007a0c */ /* 0x000fe20003f46270 */
[----:B------:R-:W3:Y:S01]  /*6d350*/  LDL.LU R193, [R1+0x5c0] ;  /* 0x0005c00001c17983 */ /* 0x000ee20000300800 */
[----:B------:R-:W-:Y:S02]  /*6d360*/  ISETP.LT.AND P5, PT, R227, c[0x0][0x178], !P3 ;  /* 0x00005e00e3007a0c */ /* 0x000fe40005fa1270 */
[----:B------:R-:W-:Y:S02]  /*6d370*/  ISETP.LT.AND P4, PT, R158, c[0x0][0x178], !P3 ;  /* 0x00005e009e007a0c */ /* 0x000fe40005f81270 */
[----:B------:R-:W-:Y:S01]  /*6d380*/  ISETP.LT.AND P1, PT, R159, c[0x0][0x178], !P3 ;  /* 0x00005e009f007a0c */ /* 0x000fe20005f21270 */
[C---:B------:R-:W-:Y:S01]  /*6d390*/  IMAD.WIDE R188, R0.reuse, 0x4, R182 ;  /* 0x0000000400bc7825 */ /* 0x040fe200078e02b6 */
[----:B------:R-:W3:Y:S03]  /*6d3a0*/  LDL.LU R194, [R1+0x550] ;  /* 0x0005500001c27983 */ /* 0x000ee60000300800 */
[C---:B------:R-:W-:Y:S01]  /*6d3b0*/  IMAD.WIDE R190, R0.reuse, 0x4, R180 ;  /* 0x0000000400be7825 */ /* 0x040fe200078e02b4 */
[----:B------:R-:W3:Y:S04]  /*6d3c0*/  LDL.LU R195, [R1+0x4d0] ;  /* 0x0004d00001c37983 */ /* 0x000ee80000300800 */
[----:B------:R-:W3:Y:S04]  /*6d3d0*/  LDL.LU R246, [R1+0x460] ;  /* 0x0004600001f67983 */ /* 0x000ee80000300800 */
[----:B------:R-:W3:Y:S04]  /*6d3e0*/  LDL.LU R244, [R1+0x5c4] ;  /* 0x0005c40001f47983 */ /* 0x000ee80000300800 */
[----:B--2---:R1:W-:Y:S04]  /*6d3f0*/  @P5 STG.E [R188.64], R185 ;  /* 0x000000b9bc005986 */ /* 0x0043e8000c101904 */
[----:B------:R2:W-:Y:S01]  /*6d400*/  @P4 STG.E [R190.64], R3 ;  /* 0x00000003be004986 */ /* 0x0005e2000c101904 */
[C---:B-1----:R-:W-:Y:S01]  /*6d410*/  IMAD.WIDE R184, R0.reuse, 0x4, R6 ;  /* 0x0000000400b87825 */ /* 0x042fe200078e0206 */
[----:B--2---:R-:W-:-:S04]  /*6d420*/  IADD3 R3, R0, c[0x0][0x198], RZ ;  /* 0x0000660000037a10 */ /* 0x004fc80007ffe0ff */
[----:B----4-:R1:W-:Y:S02]  /*6d430*/  @P1 STG.E [R184.64], R187 ;  /* 0x000000bbb8001986 */ /* 0x0103e4000c101904 */
[----:B-1----:R-:W-:Y:S02]  /*6d440*/  IMAD.WIDE R184, R0, 0x4, R4 ;  /* 0x0000000400b87825 */ /* 0x002fe400078e0204 */
[----:B------:R-:W2:Y:S01]  /*6d450*/  LDL.LU R0, [R1+0x440] ;  /* 0x0004400001007983 */ /* 0x000ea20000300800 */
[----:B------:R-:W-:Y:S02]  /*6d460*/  ISETP.LT.AND P3, PT, R119, c[0x0][0x178], !P3 ;  /* 0x00005e0077007a0c */ /* 0x000fe40005f61270 */
[----:B------:R-:W-:Y:S02]  /*6d470*/  ISETP.LT.AND P6, PT, R227, c[0x0][0x178], !P2 ;  /* 0x00005e00e3007a0c */ /* 0x000fe400057c1270 */
[----:B------:R-:W-:Y:S02]  /*6d480*/  ISETP.LT.AND P5, PT, R158, c[0x0][0x178], !P2 ;  /* 0x00005e009e007a0c */ /* 0x000fe400057a1270 */
[----:B------:R-:W-:-:S02]  /*6d490*/  ISETP.LT.AND P4, PT, R159, c[0x0][0x178], !P2 ;  /* 0x00005e009f007a0c */ /* 0x000fc40005781270 */
[C---:B------:R-:W-:Y:S02]  /*6d4a0*/  IADD3 R186, R123.reuse, 0x6, RZ ;  /* 0x000000067bba7810 */ /* 0x040fe40007ffe0ff */
[----:B------:R-:W-:Y:S02]  /*6d4b0*/  IADD3 R188, R123, 0x7, RZ ;  /* 0x000000077bbc7810 */ /* 0x000fe40007ffe0ff */
[----:B------:R-:W-:Y:S01]  /*6d4c0*/  ISETP.GE.AND P0, PT, R186, c[0x0][0x17c], PT ;  /* 0x00005f00ba007a0c */ /* 0x000fe20003f06270 */
[----:B------:R-:W-:Y:S01]  /*6d4d0*/  IMAD.WIDE R186, R3, 0x4, R182 ;  /* 0x0000000403ba7825 */ /* 0x000fe200078e02b6 */
[----:B------:R-:W-:-:S03]  /*6d4e0*/  ISETP.GE.AND P1, PT, R188, c[0x0][0x17c], PT ;  /* 0x00005f00bc007a0c */ /* 0x000fc60003f26270 */
[----:B------:R-:W-:-:S04]  /*6d4f0*/  IMAD.WIDE R188, R3, 0x4, R180 ;  /* 0x0000000403bc7825 */ /* 0x000fc800078e02b4 */
[----:B------:R-:W-:Y:S01]  /*6d500*/  IMAD.WIDE R190, R3, 0x4, R6 ;  /* 0x0000000403be7825 */ /* 0x000fe200078e0206 */
[----:B------:R-:W-:Y:S01]  /*6d510*/  ISETP.LT.AND P2, PT, R119, c[0x0][0x178], !P2 ;  /* 0x00005e0077007a0c */ /* 0x000fe20005741270 */
[----:B--2---:R-:W-:Y:S04]  /*6d520*/  @P3 STG.E [R184.64], R0 ;  /* 0x00000000b8003986 */ /* 0x004fe8000c101904 */
[----:B------:R-:W-:Y:S04]  /*6d530*/  @P6 STG.E [R186.64], R192 ;  /* 0x000000c0ba006986 */ /* 0x000fe8000c101904 */
[----:B---3--:R1:W-:Y:S04]  /*6d540*/  @P5 STG.E [R188.64], R250 ;  /* 0x000000fabc005986 */ /* 0x0083e8000c101904 */
[----:B------:R2:W-:Y:S04]  /*6d550*/  @P4 STG.E [R190.64], R249 ;  /* 0x000000f9be004986 */ /* 0x0005e8000c101904 */
[----:B-1----:R-:W3:Y:S04]  /*6d560*/  LDL.LU R250, [R1+0x554] ;  /* 0x0005540001fa7983 */ /* 0x002ee80000300800 */
[----:B--2---:R-:W2:Y:S01]  /*6d570*/  LDL.LU R249, [R1+0x4d4] ;  /* 0x0004d40001f97983 */ /* 0x004ea20000300800 */
[----:B------:R-:W-:-:S02]  /*6d580*/  ISETP.LT.AND P6, PT, R227, c[0x0][0x178], !P0 ;  /* 0x00005e00e3007a0c */ /* 0x000fc400047c1270 */
[----:B------:R-:W-:Y:S02]  /*6d590*/  ISETP.LT.AND P5, PT, R158, c[0x0][0x178], !P0 ;  /* 0x00005e009e007a0c */ /* 0x000fe400047a1270 */
[C---:B------:R-:W-:Y:S01]  /*6d5a0*/  IADD3 R190, R3.reuse, c[0x0][0x198], RZ ;  /* 0x0000660003be7a10 */ /* 0x040fe20007ffe0ff */
[----:B------:R-:W-:Y:S01]  /*6d5b0*/  IMAD.WIDE R188, R3, 0x4, R4 ;  /* 0x0000000403bc7825 */ /* 0x000fe200078e0204 */
[----:B------:R-:W-:Y:S02]  /*6d5c0*/  ISETP.LT.AND P3, PT, R119, c[0x0][0x178], !P0 ;  /* 0x00005e0077007a0c */ /* 0x000fe40004761270 */
[----:B------:R-:W-:Y:S01]  /*6d5d0*/  ISETP.LT.AND P0, PT, R159, c[0x0][0x178], !P0 ;  /* 0x00005e009f007a0c */ /* 0x000fe20004701270 */
[----:B------:R-:W-:Y:S01]  /*6d5e0*/  IMAD.WIDE R184, R190, 0x4, R182 ;  /* 0x00000004beb87825 */ /* 0x000fe200078e02b6 */
[----:B------:R-:W-:-:S03]  /*6d5f0*/  IADD3 R0, R123, 0x8, RZ ;  /* 0x000000087b007810 */ /* 0x000fc60007ffe0ff */
[----:B------:R-:W-:Y:S01]  /*6d600*/  IMAD.WIDE R186, R190, 0x4, R180 ;  /* 0x00000004beba7825 */ /* 0x000fe200078e02b4 */
[----:B------:R1:W-:Y:S01]  /*6d610*/  @P2 STG.E [R188.64], R245 ;  /* 0x000000f5bc002986 */ /* 0x0003e2000c101904 */
[----:B------:R-:W-:-:S03]  /*6d620*/  ISETP.LT.AND P4, PT, R227, c[0x0][0x178], !P1 ;  /* 0x00005e00e3007a0c */ /* 0x000fc60004f81270 */
[----:B------:R4:W-:Y:S01]  /*6d630*/  @P6 STG.E [R184.64], R193 ;  /* 0x000000c1b8006986 */ /* 0x0009e2000c101904 */
[----:B------:R-:W-:Y:S02]  /*6d640*/  ISETP.LT.AND P6, PT, R158, c[0x0][0x178], !P1 ;  /* 0x00005e009e007a0c */ /* 0x000fe40004fc1270 */
[----:B------:R-:W-:Y:S01]  /*6d650*/  ISETP.GE.AND P2, PT, R0, c[0x0][0x17c], PT ;  /* 0x00005f0000007a0c */ /* 0x000fe20003f46270 */
[----:B------:R4:W-:Y:S01]  /*6d660*/  @P5 STG.E [R186.64], R194 ;  /* 0x000000c2ba005986 */ /* 0x0009e2000c101904 */
[----:B------:R-:W-:Y:S02]  /*6d670*/  ISETP.LT.AND P5, PT, R159, c[0x0][0x178], !P1 ;  /* 0x00005e009f007a0c */ /* 0x000fe40004fa1270 */
[C---:B------:R-:W-:Y:S01]  /*6d680*/  IADD3 R0, R190.reuse, c[0x0][0x198], RZ ;  /* 0x00006600be007a10 */ /* 0x040fe20007ffe0ff */
[----:B-1----:R-:W2:Y:S01]  /*6d690*/  LDL.LU R245, [R1+0x464] ;  /* 0x0004640001f57983 */ /* 0x002ea20000300800 */
[----:B----4-:R-:W-:-:S03]  /*6d6a0*/  IMAD.WIDE R184, R190, 0x4, R6 ;  /* 0x00000004beb87825 */ /* 0x010fc600078e0206 */
[----:B------:R-:W4:Y:S01]  /*6d6b0*/  LDL.LU R191, [R1+0x510] ;  /* 0x0005100001bf7983 */ /* 0x000f220000300800 */
[----:B------:R-:W-:-:S03]  /*6d6c0*/  IMAD.WIDE R186, R190, 0x4, R4 ;  /* 0x00000004beba7825 */ /* 0x000fc600078e0204 */
[----:B------:R1:W-:Y:S01]  /*6d6d0*/  @P0 STG.E [R184.64], R195 ;  /* 0x000000c3b8000986 */ /* 0x0003e2000c101904 */
[----:B------:R-:W-:-:S03]  /*6d6e0*/  IMAD.WIDE R188, R0, 0x4, R182 ;  /* 0x0000000400bc7825 */ /* 0x000fc600078e02b6 */
[----:B------:R1:W-:Y:S01]  /*6d6f0*/  @P3 STG.E [R186.64], R246 ;  /* 0x000000f6ba003986 */ /* 0x0003e2000c101904 */
[C---:B------:R-:W-:Y:S02]  /*6d700*/  IADD3 R3, R123.reuse, 0x9, RZ ;  /* 0x000000097b037810 */ /* 0x040fe40007ffe0ff */
[----:B------:R-:W-:Y:S01]  /*6d710*/  IADD3 R190, R123, 0xa, RZ ;  /* 0x0000000a7bbe7810 */ /* 0x000fe20007ffe0ff */
[----:B------:R-:W4:Y:S01]  /*6d720*/  LDL.LU R193, [R1+0x490] ;  /* 0x0004900001c17983 */ /* 0x000f220000300800 */
[----:B-1----:R-:W-:-:S04]  /*6d730*/  IMAD.WIDE R184, R0, 0x4, R6 ;  /* 0x0000000400b87825 */ /* 0x002fc800078e0206 */
[----:B------:R-:W-:Y:S01]  /*6d740*/  IMAD.WIDE R186, R0, 0x4, R180 ;  /* 0x0000000400ba7825 */ /* 0x000fe200078e02b4 */
[----:B------:R1:W-:Y:S01]  /*6d750*/  @P4 STG.E [R188.64], R244 ;  /* 0x000000f4bc004986 */ /* 0x0003e2000c101904 */
[----:B------:R-:W-:-:S03]  /*6d760*/  ISETP.GE.AND P0, PT, R3, c[0x0][0x17c], PT ;  /* 0x00005f0003007a0c */ /* 0x000fc60003f06270 */
[----:B------:R-:W4:Y:S01]  /*6d770*/  LDL.LU R194, [R1+0x614] ;  /* 0x0006140001c27983 */ /* 0x000f220000300800 */
[----:B------:R-:W-:-:S03]  /*6d780*/  IADD3 R3, R0, c[0x0][0x198], RZ ;  /* 0x0000660000037a10 */ /* 0x000fc60007ffe0ff */
[----:B-1----:R-:W4:Y:S04]  /*6d790*/  LDL.LU R244, [R1+0x5b4] ;  /* 0x0005b40001f47983 */ /* 0x002f280000300800 */
[----:B---3--:R1:W-:Y:S04]  /*6d7a0*/  @P6 STG.E [R186.64], R250 ;  /* 0x000000faba006986 */ /* 0x0083e8000c101904 */
[----:B--2---:R2:W-:Y:S01]  /*6d7b0*/  @P5 STG.E [R184.64], R249 ;  /* 0x000000f9b8005986 */ /* 0x0045e2000c101904 */
[----:B------:R-:W-:-:S03]  /*6d7c0*/  ISETP.GE.AND P5, PT, R190, c[0x0][0x17c], PT ;  /* 0x00005f00be007a0c */ /* 0x000fc60003fa6270 */
[----:B-1----:R-:W3:Y:S04]  /*6d7d0*/  LDL.LU R250, [R1+0x514] ;  /* 0x0005140001fa7983 */ /* 0x002ee80000300800 */
[----:B--2---:R-:W2:Y:S01]  /*6d7e0*/  LDL.LU R249, [R1+0x494] ;  /* 0x0004940001f97983 */ /* 0x004ea20000300800 */
[----:B------:R-:W-:-:S03]  /*6d7f0*/  IMAD.WIDE R184, R0, 0x4, R4 ;  /* 0x0000000400b87825 */ /* 0x000fc600078e0204 */
[----:B------:R-:W2:Y:S04]  /*6d800*/  LDL.LU R0, [R1+0x5b0] ;  /* 0x0005b00001007983 */ /* 0x000ea80000300800 */
[----:B------:R-:W2:Y:S01]  /*6d810*/  LDL.LU R190, [R1+0x610] ;  /* 0x0006100001be7983 */ /* 0x000ea20000300800 */
[----:B------:R-:W-:Y:S02]  /*6d820*/  ISETP.LT.AND P1, PT, R119, c[0x0][0x178], !P1 ;  /* 0x00005e0077007a0c */ /* 0x000fe40004f21270 */
[----:B------:R-:W-:Y:S02]  /*6d830*/  ISETP.LT.AND P4, PT, R227, c[0x0][0x178], !P2 ;  /* 0x00005e00e3007a0c */ /* 0x000fe40005781270 */
[----:B------:R-:W-:Y:S01]  /*6d840*/  ISETP.LT.AND P3, PT, R158, c[0x0][0x178], !P2 ;  /* 0x00005e009e007a0c */ /* 0x000fe20005761270 */
[----:B------:R-:W-:Y:S01]  /*6d850*/  IMAD.WIDE R186, R3, 0x4, R182 ;  /* 0x0000000403ba7825 */ /* 0x000fe200078e02b6 */
[----:B------:R-:W-:Y:S01]  /*6d860*/  ISETP.LT.AND P6, PT, R159, c[0x0][0x178], !P2 ;  /* 0x00005e009f007a0c */ /* 0x000fe200057c1270 */
[----:B------:R-:W3:Y:S02]  /*6d870*/  LDL.LU R192, [R1+0x600] ;  /* 0x0006000001c07983 */ /* 0x000ee40000300800 */
[----:B------:R-:W-:Y:S01]  /*6d880*/  IMAD.WIDE R188, R3, 0x4, R180 ;  /* 0x0000000403bc7825 */ /* 0x000fe200078e02b4 */
[----:B------:R-:W-:Y:S01]  /*6d890*/  ISETP.LT.AND P2, PT, R119, c[0x0][0x178], !P2 ;  /* 0x00005e0077007a0c */ /* 0x000fe20005741270 */
[----:B------:R-:W3:Y:S04]  /*6d8a0*/  LDL.LU R195, [R1+0x580] ;  /* 0x0005800001c37983 */ /* 0x000ee80000300800 */
[----:B------:R1:W-:Y:S01]  /*6d8b0*/  @P1 STG.E [R184.64], R245 ;  /* 0x000000f5b8001986 */ /* 0x0003e2000c101904 */
[----:B------:R-:W-:-:S03]  /*6d8c0*/  ISETP.LT.AND P1, PT, R159, c[0x0][0x178], !P0 ;  /* 0x00005e009f007a0c */ /* 0x000fc60004721270 */
[----:B------:R-:W3:Y:S01]  /*6d8d0*/  LDL.LU R246, [R1+0x4f0] ;  /* 0x0004f00001f67983 */ /* 0x000ee20000300800 */
[----:B-1----:R-:W-:-:S03]  /*6d8e0*/  IMAD.WIDE R184, R3, 0x4, R6 ;  /* 0x0000000403b87825 */ /* 0x002fc600078e0206 */
[----:B------:R-:W3:Y:S04]  /*6d8f0*/  LDL.LU R245, [R1+0x644] ;  /* 0x0006440001f57983 */ /* 0x000ee80000300800 */
[----:B--2---:R1:W-:Y:S01]  /*6d900*/  @P4 STG.E [R186.64], R190 ;  /* 0x000000beba004986 */ /* 0x0043e2000c101904 */
[----:B------:R-:W-:-:S03]  /*6d910*/  ISETP.LT.AND P4, PT, R227, c[0x0][0x178], !P0 ;  /* 0x00005e00e3007a0c */ /* 0x000fc60004781270 */
[----:B------:R2:W-:Y:S01]  /*6d920*/  @P3 STG.E [R188.64], R0 ;  /* 0x00000000bc003986 */ /* 0x0005e2000c101904 */
[----:B------:R-:W-:Y:S02]  /*6d930*/  ISETP.LT.AND P3, PT, R158, c[0x0][0x178], !P0 ;  /* 0x00005e009e007a0c */ /* 0x000fe40004761270 */
[----:B------:R-:W-:Y:S01]  /*6d940*/  ISETP.LT.AND P0, PT, R119, c[0x0][0x178], !P0 ;  /* 0x00005e0077007a0c */ /* 0x000fe20004701270 */
[----:B----4-:R4:W-:Y:S01]  /*6d950*/  @P6 STG.E [R184.64], R191 ;  /* 0x000000bfb8006986 */ /* 0x0109e2000c101904 */
[----:B-1----:R-:W-:Y:S02]  /*6d960*/  IADD3 R186, R123, 0xb, RZ ;  /* 0x0000000b7bba7810 */ /* 0x002fe40007ffe0ff */
[C---:B--2---:R-:W-:Y:S01]  /*6d970*/  IADD3 R0, R3.reuse, c[0x0][0x198], RZ ;  /* 0x0000660003007a10 */ /* 0x044fe20007ffe0ff */
[----:B----4-:R-:W-:Y:S01]  /*6d980*/  IMAD.WIDE R190, R3, 0x4, R4 ;  /* 0x0000000403be7825 */ /* 0x010fe200078e0204 */
[----:B------:R-:W-:-:S03]  /*6d990*/  ISETP.GE.AND P6, PT, R186, c[0x0][0x17c], PT ;  /* 0x00005f00ba007a0c */ /* 0x000fc60003fc6270 */
[C---:B------:R-:W-:Y:S01]  /*6d9a0*/  IMAD.WIDE R184, R0.reuse, 0x4, R182 ;  /* 0x0000000400b87825 */ /* 0x040fe200078e02b6 */
[----:B------:R1:W-:Y:S03]  /*6d9b0*/  @P2 STG.E [R190.64], R193 ;  /* 0x000000c1be002986 */ /* 0x0003e6000c101904 */
[C---:B------:R-:W-:Y:S01]  /*6d9c0*/  IMAD.WIDE R186, R0.reuse, 0x4, R180 ;  /* 0x0000000400ba7825 */ /* 0x040fe200078e02b4 */
[----:B------:R-:W-:Y:S03]  /*6d9d0*/  @P4 STG.E [R184.64], R194 ;  /* 0x000000c2b8004986 */ /* 0x000fe6000c101904 */
[C---:B------:R-:W-:Y:S01]  /*6d9e0*/  IMAD.WIDE R188, R0.reuse, 0x4, R6 ;  /* 0x0000000400bc7825 */ /* 0x040fe200078e0206 */
[----:B------:R-:W-:Y:S03]  /*6d9f0*/  @P3 STG.E [R186.64], R244 ;  /* 0x000000f4ba003986 */ /* 0x000fe6000c101904 */
[----:B-1----:R-:W-:Y:S01]  /*6da00*/  IMAD.WIDE R190, R0, 0x4, R4 ;  /* 0x0000000400be7825 */ /* 0x002fe200078e0204 */
[----:B---3--:R-:W-:Y:S04]  /*6da10*/  @P1 STG.E [R188.64], R250 ;  /* 0x000000fabc001986 */ /* 0x008fe8000c101904 */
[----:B------:R1:W-:Y:S04]  /*6da20*/  @P0 STG.E [R190.64], R249 ;  /* 0x000000f9be000986 */ /* 0x0003e8000c101904 */
[----:B-1----:R-:W2:Y:S04]  /*6da30*/  LDL.LU R191, [R1+0x640] ;  /* 0x0006400001bf7983 */ /* 0x002ea80000300800 */
[----:B------:R-:W3:Y:S04]  /*6da40*/  LDL.LU R244, [R1+0x604] ;  /* 0x0006040001f47983 */ /* 0x000ee80000300800 */
[----:B------:R-:W4:Y:S01]  /*6da50*/  LDL.LU R249, [R1+0x584] ;  /* 0x0005840001f97983 */ /* 0x000f220000300800 */
[----:B------:R-:W-:-:S02]  /*6da60*/  ISETP.LT.AND P1, PT, R227, c[0x0][0x178], !P5 ;  /* 0x00005e00e3007a0c */ /* 0x000fc40006f21270 */
[----:B------:R-:W-:Y:S01]  /*6da70*/  ISETP.LT.AND P3, PT, R158, c[0x0][0x178], !P5 ;  /* 0x00005e009e007a0c */ /* 0x000fe20006f61270 */
[----:B------:R-:W3:Y:S01]  /*6da80*/  LDL.LU R250, [R1+0x4f4] ;  /* 0x0004f40001fa7983 */ /* 0x000ee20000300800 */
[----:B------:R-:W-:Y:S02]  /*6da90*/  IADD3 R3, R0, c[0x0][0x198], RZ ;  /* 0x0000660000037a10 */ /* 0x000fe40007ffe0ff */
[----:B------:R-:W-:Y:S01]  /*6daa0*/  ISETP.LT.AND P2, PT, R159, c[0x0][0x178], !P5 ;  /* 0x00005e009f007a0c */ /* 0x000fe20006f41270 */
[----:B------:R-:W3:Y:S01]  /*6dab0*/  LDL.LU R193, [R1+0x6b0] ;  /* 0x0006b00001c17983 */ /* 0x000ee20000300800 */
[----:B------:R-:W-:Y:S01]  /*6dac0*/  IADD3 R0, R123, 0xc, RZ ;  /* 0x0000000c7b007810 */ /* 0x000fe20007ffe0ff */
[----:B------:R-:W-:Y:S01]  /*6dad0*/  IMAD.WIDE R188, R3, 0x4, R182 ;  /* 0x0000000403bc7825 */ /* 0x000fe200078e02b6 */
[----:B------:R-:W-:Y:S01]  /*6dae0*/  ISETP.LT.AND P5, PT, R119, c[0x0][0x178], !P5 ;  /* 0x00005e0077007a0c */ /* 0x000fe20006fa1270 */
[----:B------:R-:W3:Y:S01]  /*6daf0*/  LDL.LU R194, [R1+0x630] ;  /* 0x0006300001c27983 */ /* 0x000ee20000300800 */
[----:B------:R-:W-:Y:S01]  /*6db00*/  ISETP.LT.AND P4, PT, R227, c[0x0][0x178], !P6 ;  /* 0x00005e00e3007a0c */ /* 0x000fe20007781270 */
[----:B------:R-:W-:Y:S01]  /*6db10*/  IMAD.WIDE R184, R3, 0x4, R180 ;  /* 0x0000000403b87825 */ /* 0x000fe200078e02b4 */
[----:B------:R-:W-:-:S02]  /*6db20*/  ISETP.GE.AND P0, PT, R0, c[0x0][0x17c], PT ;  /* 0x00005f0000007a0c */ /* 0x000fc40003f06270 */
[C---:B------:R-:W-:Y:S01]  /*6db30*/  IADD3 R0, R3.reuse, c[0x0][0x198], RZ ;  /* 0x0000660003007a10 */ /* 0x040fe20007ffe0ff */
[----:B------:R-:W-:Y:S01]  /*6db40*/  IMAD.WIDE R186, R3, 0x4, R6 ;  /* 0x0000000403ba7825 */ /* 0x000fe200078e0206 */
[----:B--2---:R1:W-:Y:S01]  /*6db50*/  @P1 STG.E [R188.64], R191 ;  /* 0x000000bfbc001986 */ /* 0x0043e2000c101904 */
[----:B------:R-:W-:-:S03]  /*6db60*/  ISETP.LT.AND P1, PT, R158, c[0x0][0x178], !P6 ;  /* 0x00005e009e007a0c */ /* 0x000fc60007721270 */
[----:B------:R2:W-:Y:S01]  /*6db70*/  @P3 STG.E [R184.64], R192 ;  /* 0x000000c0b8003986 */ /* 0x0005e2000c101904 */
[----:B------:R-:W-:-:S03]  /*6db80*/  ISETP.LT.AND P3, PT, R159, c[0x0][0x178], !P6 ;  /* 0x00005e009f007a0c */ /* 0x000fc60007761270 */
[----:B------:R3:W-:Y:S01]  /*6db90*/  @P2 STG.E [R186.64], R195 ;  /* 0x000000c3ba002986 */ /* 0x0007e2000c101904 */
[----:B-1----:R-:W-:-:S04]  /*6dba0*/  IMAD.WIDE R188, R3, 0x4, R4 ;  /* 0x0000000403bc7825 */ /* 0x002fc800078e0204 */
[C---:B--2---:R-:W-:Y:S01]  /*6dbb0*/  IMAD.WIDE R184, R0.reuse, 0x4, R182 ;  /* 0x0000000400b87825 */ /* 0x044fe200078e02b6 */
[----:B------:R1:W-:Y:S03]  /*6dbc0*/  @P5 STG.E [R188.64], R246 ;  /* 0x000000f6bc005986 */ /* 0x0003e6000c101904 */
[C---:B---3--:R-:W-:Y:S01]  /*6dbd0*/  IMAD.WIDE R186, R0.reuse, 0x4, R180 ;  /* 0x0000000400ba7825 */ /* 0x048fe200078e02b4 */
[----:B------:R-:W2:Y:S04]  /*6dbe0*/  LDL.LU R195, [R1+0x5f0] ;  /* 0x0005f00001c37983 */ /* 0x000ea80000300800 */
[----:B------:R3:W-:Y:S04]  /*6dbf0*/  @P4 STG.E [R184.64], R245 ;  /* 0x000000f5b8004986 */ /* 0x0007e8000c101904 */
[----:B-1----:R-:W2:Y:S04]  /*6dc00*/  LDL.LU R246, [R1+0x540] ;  /* 0x0005400001f67983 */ /* 0x002ea80000300800 */
[----:B------:R1:W-:Y:S01]  /*6dc10*/  @P1 STG.E [R186.64], R244 ;  /* 0x000000f4ba001986 */ /* 0x0003e2000c101904 */
[----:B---3--:R-:W-:-:S03]  /*6dc20*/  IMAD.WIDE R184, R0, 0x4, R6 ;  /* 0x0000000400b87825 */ /* 0x008fc600078e0206 */
[----:B------:R-:W3:Y:S04]  /*6dc30*/  LDL.LU R245, [R1+0x6b4] ;  /* 0x0006b40001f57983 */ /* 0x000ee80000300800 */
[----:B----4-:R4:W-:Y:S04]  /*6dc40*/  @P3 STG.E [R184.64], R249 ;  /* 0x000000f9b8003986 */ /* 0x0109e8000c101904 */
[----:B-1----:R-:W3:Y:S04]  /*6dc50*/  LDL.LU R244, [R1+0x634] ;  /* 0x0006340001f47983 */ /* 0x002ee80000300800 */
[----:B----4-:R-:W4:Y:S01]  /*6dc60*/  LDL.LU R249, [R1+0x5f4] ;  /* 0x0005f40001f97983 */ /* 0x010f220000300800 */
[----:B------:R-:W-:-:S02]  /*6dc70*/  ISETP.LT.AND P5, PT, R119, c[0x0][0x178], !P6 ;  /* 0x00005e0077007a0c */ /* 0x000fc400077a1270 */
[----:B------:R-:W-:Y:S02]  /*6dc80*/  IADD3 R188, R123, 0xd, RZ ;  /* 0x0000000d7bbc7810 */ /* 0x000fe40007ffe0ff */
[----:B------:R-:W-:Y:S02]  /*6dc90*/  ISETP.LT.AND P6, PT, R227, c[0x0][0x178], !P0 ;  /* 0x00005e00e3007a0c */ /* 0x000fe400047c1270 */
[----:B------:R-:W-:Y:S01]  /*6dca0*/  ISETP.GE.AND P2, PT, R188, c[0x0][0x17c], PT ;  /* 0x00005f00bc007a0c */ /* 0x000fe20003f46270 */
[----:B------:R-:W-:Y:S01]  /*6dcb0*/  IMAD.WIDE R188, R0, 0x4, R4 ;  /* 0x0000000400bc7825 */ /* 0x000fe200078e0204 */
[----:B------:R-:W-:Y:S02]  /*6dcc0*/  ISETP.LT.AND P4, PT, R158, c[0x0][0x178], !P0 ;  /* 0x00005e009e007a0c */ /* 0x000fe40004781270 */
[----:B------:R-:W-:-:S03]  /*6dcd0*/  IADD3 R3, R0, c[0x0][0x198], RZ ;  /* 0x0000660000037a10 */ /* 0x000fc60007ffe0ff */
[----:B------:R1:W-:Y:S01]  /*6dce0*/  @P5 STG.E [R188.64], R250 ;  /* 0x000000fabc005986 */ /* 0x0003e2000c101904 */
[----:B------:R-:W-:Y:S01]  /*6dcf0*/  ISETP.LT.AND P5, PT, R159, c[0x0][0x178], !P0 ;  /* 0x00005e009f007a0c */ /* 0x000fe200047a1270 */
[----:B------:R-:W-:Y:S01]  /*6dd00*/  IMAD.WIDE R186, R3, 0x4, R182 ;  /* 0x0000000403ba7825 */ /* 0x000fe200078e02b6 */
[----:B------:R-:W-:-:S03]  /*6dd10*/  ISETP.LT.AND P0, PT, R119, c[0x0][0x178], !P0 ;  /* 0x00005e0077007a0c */ /* 0x000fc60004701270 */
[----:B------:R-:W-:Y:S01]  /*6dd20*/  IMAD.WIDE R184, R3, 0x4, R180 ;  /* 0x0000000403b87825 */ /* 0x000fe200078e02b4 */
[----:B------:R1:W-:Y:S01]  /*6dd30*/  @P6 STG.E [R186.64], R193 ;  /* 0x000000c1ba006986 */ /* 0x0003e2000c101904 */
[----:B------:R-:W-:Y:S02]  /*6dd40*/  ISETP.LT.AND P3, PT, R227, c[0x0][0x178], !P2 ;  /* 0x00005e00e3007a0c */ /* 0x000fe40005761270 */
[----:B------:R-:W-:Y:S01]  /*6dd50*/  ISETP.LT.AND P6, PT, R158, c[0x0][0x178], !P2 ;  /* 0x00005e009e007a0c */ /* 0x000fe200057c1270 */
[----:B------:R1:W-:Y:S01]  /*6dd60*/  @P4 STG.E [R184.64], R194 ;  /* 0x000000c2b8004986 */ /* 0x0003e2000c101904 */
[----:B------:R-:W-:Y:S02]  /*6dd70*/  ISETP.LT.AND P1, PT, R159, c[0x0][0x178], !P2 ;  /* 0x00005e009f007a0c */ /* 0x000fe40005721270 */
[----:B------:R-:W-:Y:S01]  /*6dd80*/  IADD3 R0, R3, c[0x0][0x198], RZ ;  /* 0x0000660003007a10 */ /* 0x000fe20007ffe0ff */
[----:B-1----:R-:W4:Y:S01]  /*6dd90*/  LDL.LU R250, [R1+0x544] ;  /* 0x0005440001fa7983 */ /* 0x002f220000300800 */
[----:B------:R-:W-:Y:S01]  /*6dda0*/  IADD3 R188, R123, 0xe, RZ ;  /* 0x0000000e7bbc7810 */ /* 0x000fe20007ffe0ff */
[----:B------:R-:W-:Y:S01]  /*6ddb0*/  IMAD.WIDE R186, R3, 0x4, R4 ;  /* 0x0000000403ba7825 */ /* 0x000fe200078e0204 */
[----:B------:R-:W-:Y:S01]  /*6ddc0*/  IADD3 R189, R123, 0xf, RZ ;  /* 0x0000000f7bbd7810 */ /* 0x000fe20007ffe0ff */
[----:B------:R-:W4:Y:S02]  /*6ddd0*/  LDL.LU R190, [R1+0x650] ;  /* 0x0006500001be7983 */ /* 0x000f240000300800 */
[--C-:B------:R-:W-:Y:S01]  /*6dde0*/  IMAD.WIDE R184, R3, 0x4, R6.reuse ;  /* 0x0000000403b87825 */ /* 0x100fe200078e0206 */
[----:B------:R-:W-:Y:S01]  /*6ddf0*/  ISETP.GE.AND P4, PT, R188, c[0x0][0x17c], PT ;  /* 0x00005f00bc007a0c */ /* 0x000fe20003f86270 */
[----:B------:R-:W4:Y:S04]  /*6de00*/  LDL.LU R191, [R1+0x620] ;  /* 0x0006200001bf7983 */ /* 0x000f280000300800 */
[----:B--2---:R1:W-:Y:S01]  /*6de10*/  @P5 STG.E [R184.64], R195 ;  /* 0x000000c3b8005986 */ /* 0x0043e2000c101904 */
[----:B------:R-:W-:Y:S01]  /*6de20*/  ISETP.GE.AND P5, PT, R189, c[0x0][0x17c], PT ;  /* 0x00005f00bd007a0c */ /* 0x000fe20003fa6270 */
[----:B------:R-:W-:-:S02]  /*6de30*/  IMAD.WIDE R188, R0, 0x4, R6 ;  /* 0x0000000400bc7825 */ /* 0x000fc400078e0206 */
[----:B------:R2:W-:Y:S02]  /*6de40*/  @P0 STG.E [R186.64], R246 ;  /* 0x000000f6ba000986 */ /* 0x0005e4000c101904 */
[----:B-1----:R-:W-:-:S04]  /*6de50*/  IMAD.WIDE R184, R0, 0x4, R182 ;  /* 0x0000000400b87825 */ /* 0x002fc800078e02b6 */
[C---:B--2---:R-:W-:Y:S01]  /*6de60*/  IMAD.WIDE R186, R0.reuse, 0x4, R180 ;  /* 0x0000000400ba7825 */ /* 0x044fe200078e02b4 */
[----:B---3--:R-:W-:Y:S04]  /*6de70*/  @P3 STG.E [R184.64], R245 ;  /* 0x000000f5b8003986 */ /* 0x008fe8000c101904 */
[----:B------:R1:W-:Y:S04]  /*6de80*/  @P6 STG.E [R186.64], R244 ;  /* 0x000000f4ba006986 */ /* 0x0003e8000c101904 */
[----:B----4-:R2:W-:Y:S04]  /*6de90*/  @P1 STG.E [R188.64], R249 ;  /* 0x000000f9bc001986 */ /* 0x0105e8000c101904 */
[----:B-1----:R-:W3:Y:S04]  /*6dea0*/  LDL.LU R244, [R1+0x560] ;  /* 0x0005600001f47983 */ /* 0x002ee80000300800 */
[----:B--2---:R-:W2:Y:S04]  /*6deb0*/  LDL.LU R189, [R1+0x6c0] ;  /* 0x0006c00001bd7983 */ /* 0x004ea80000300800 */
[----:B------:R-:W4:Y:S04]  /*6dec0*/  LDL.LU R249, [R1+0x6c4] ;  /* 0x0006c40001f97983 */ /* 0x000f280000300800 */
[----:B------:R-:W3:Y:S04]  /*6ded0*/  LDL.LU R192, [R1+0x654] ;  /* 0x0006540001c07983 */ /* 0x000ee80000300800 */
[----:B------:R-:W3:Y:S01]  /*6dee0*/  LDL.LU R246, [R1+0x624] ;  /* 0x0006240001f67983 */ /* 0x000ee20000300800 */
[----:B------:R-:W-:Y:S01]  /*6def0*/  ISETP.LT.AND P2, PT, R119, c[0x0][0x178], !P2 ;  /* 0x00005e0077007a0c */ /* 0x000fe20005741270 */
[----:B------:R-:W-:Y:S01]  /*6df00*/  IMAD.WIDE R184, R0, 0x4, R4 ;  /* 0x0000000400b87825 */ /* 0x000fe200078e0204 */
[----:B------:R-:W-:-:S02]  /*6df10*/  ISETP.LT.AND P0, PT, R227, c[0x0][0x178], !P4 ;  /* 0x00005e00e3007a0c */ /* 0x000fc40006701270 */
[----:B------:R-:W-:Y:S02]  /*6df20*/  IADD3 R3, R0, c[0x0][0x198], RZ ;  /* 0x0000660000037a10 */ /* 0x000fe40007ffe0ff */
[----:B------:R-:W-:Y:S02]  /*6df30*/  ISETP.LT.AND P1, PT, R158, c[0x0][0x178], !P4 ;  /* 0x00005e009e007a0c */ /* 0x000fe40006721270 */
[----:B------:R-:W-:Y:S01]  /*6df40*/  ISETP.LT.AND P6, PT, R159, c[0x0][0x178], !P4 ;  /* 0x00005e009f007a0c */ /* 0x000fe200067c1270 */
[----:B------:R-:W-:-:S04]  /*6df50*/  IMAD.WIDE R186, R3, 0x4, R182 ;  /* 0x0000000403ba7825 */ /* 0x000fc800078e02b6 */
[----:B------:R1:W-:Y:S01]  /*6df60*/  @P2 STG.E [R184.64], R250 ;  /* 0x000000fab8002986 */ /* 0x0003e2000c101904 */
[----:B------:R-:W-:Y:S02]  /*6df70*/  IADD3 R0, R123, 0x11, RZ ;  /* 0x000000117b007810 */ /* 0x000fe40007ffe0ff */
[----:B------:R-:W-:Y:S01]  /*6df80*/  ISETP.LT.AND P4, PT, R119, c[0x0][0x178], !P4 ;  /* 0x00005e0077007a0c */ /* 0x000fe20006781270 */
[----:B-1----:R-:W4:Y:S01]  /*6df90*/  LDL.LU R250, [R1+0x564] ;  /* 0x0005640001fa7983 */ /* 0x002f220000300800 */
[----:B------:R-:W-:-:S03]  /*6dfa0*/  IMAD.WIDE R184, R3, 0x4, R180 ;  /* 0x0000000403b87825 */ /* 0x000fc600078e02b4 */
[----:B------:R-:W4:Y:S01]  /*6dfb0*/  LDL.LU R193, [R1+0x4e8] ;  /* 0x0004e80001c17983 */ /* 0x000f220000300800 */
[----:B------:R-:W-:Y:S02]  /*6dfc0*/  IADD3 R188, R123, 0x10, RZ ;  /* 0x000000107bbc7810 */ /* 0x000fe40007ffe0ff */
[----:B------:R-:W-:Y:S01]  /*6dfd0*/  ISETP.GE.AND P2, PT, R0, c[0x0][0x17c], PT ;  /* 0x00005f0000007a0c */ /* 0x000fe20003f46270 */
[----:B------:R-:W4:Y:S01]  /*6dfe0*/  LDL.LU R194, [R1+0x478] ;  /* 0x0004780001c27983 */ /* 0x000f220000300800 */
[----:B------:R-:W-:Y:S02]  /*6dff0*/  IADD3 R0, R3, c[0x0][0x198], RZ ;  /* 0x0000660003007a10 */ /* 0x000fe40007ffe0ff */
[----:B------:R-:W-:Y:S01]  /*6e000*/  ISETP.GE.AND P3, PT, R188, c[0x0][0x17c], PT ;  /* 0x00005f00bc007a0c */ /* 0x000fe20003f66270 */
[----:B------:R-:W4:Y:S04]  /*6e010*/  LDL.LU R195, [R1+0x428] ;  /* 0x0004280001c37983 */ /* 0x000f280000300800 */
[----:B------:R-:W4:Y:S04]  /*6e020*/  LDL.LU R245, [R1+0x198] ;  /* 0x0001980001f57983 */ /* 0x000f280000300800 */
[----:B--2---:R1:W-:Y:S01]  /*6e030*/  @P0 STG.E [R186.64], R189 ;  /* 0x000000bdba000986 */ /* 0x0043e2000c101904 */
[----:B------:R-:W-:-:S03]  /*6e040*/  ISETP.LT.AND P0, PT, R227, c[0x0][0x178], !P5 ;  /* 0x00005e00e3007a0c */ /* 0x000fc60006f01270 */
[----:B------:R2:W-:Y:S01]  /*6e050*/  @P1 STG.E [R184.64], R190 ;  /* 0x000000beb8001986 */ /* 0x0005e2000c101904 */
[----:B------:R-:W-:Y:S01]  /*6e060*/  ISETP.LT.AND P1, PT, R158, c[0x0][0x178], !P5 ;  /* 0x00005e009e007a0c */ /* 0x000fe20006f21270 */
[----:B-1----:R-:W-:-:S05]  /*6e070*/  IMAD.WIDE R186, R3, 0x4, R6 ;  /* 0x0000000403ba7825 */ /* 0x002fca00078e0206 */
[----:B------:R1:W-:Y:S01]  /*6e080*/  @P6 STG.E [R186.64], R191 ;  /* 0x000000bfba006986 */ /* 0x0003e2000c101904 */
[----:B------:R-:W-:Y:S01]  /*6e090*/  ISETP.LT.AND P6, PT, R159, c[0x0][0x178], !P5 ;  /* 0x00005e009f007a0c */ /* 0x000fe20006fc1270 */
[----:B------:R-:W-:-:S04]  /*6e0a0*/  IMAD.WIDE R188, R3, 0x4, R4 ;  /* 0x0000000403bc7825 */ /* 0x000fc800078e0204 */
[C---:B--2---:R-:W-:Y:S01]  /*6e0b0*/  IMAD.WIDE R184, R0.reuse, 0x4, R182 ;  /* 0x0000000400b87825 */ /* 0x044fe200078e02b6 */
[----:B---3--:R2:W-:Y:S04]  /*6e0c0*/  @P4 STG.E [R188.64], R244 ;  /* 0x000000f4bc004986 */ /* 0x0085e8000c101904 */
[----:B----4-:R3:W-:Y:S01]  /*6e0d0*/  @P0 STG.E [R184.64], R249 ;  /* 0x000000f9b8000986 */ /* 0x0107e2000c101904 */
[----:B-1----:R-:W-:-:S03]  /*6e0e0*/  IMAD.WIDE R186, R0, 0x4, R180 ;  /* 0x0000000400ba7825 */ /* 0x002fc600078e02b4 */
[----:B--2---:R-:W2:Y:S04]  /*6e0f0*/  LDL.LU R244, [R1+0x4ec] ;  /* 0x0004ec0001f47983 */ /* 0x004ea80000300800 */
[----:B---3--:R-:W3:Y:S01]  /*6e100*/  LDL.LU R249, [R1+0x47c] ;  /* 0x00047c0001f97983 */ /* 0x008ee20000300800 */
[----:B------:R-:W-:-:S03]  /*6e110*/  IMAD.WIDE R184, R0, 0x4, R6 ;  /* 0x0000000400b87825 */ /* 0x000fc600078e0206 */
[----:B------:R-:W-:Y:S04]  /*6e120*/  @P1 STG.E [R186.64], R192 ;  /* 0x000000c0ba001986 */ /* 0x000fe8000c101904 */
[----:B------:R1:W-:Y:S04]  /*6e130*/  @P6 STG.E [R184.64], R246 ;  /* 0x000000f6b8006986 */ /* 0x0003e8000c101904 */
[----:B-1----:R-:W4:Y:S01]  /*6e140*/  LDL.LU R246, [R1+0x42c] ;  /* 0x00042c0001f67983 */ /* 0x002f220000300800 */
[----:B------:R-:W-:Y:S02]  /*6e150*/  ISETP.LT.AND P5, PT, R119, c[0x0][0x178], !P5 ;  /* 0x00005e0077007a0c */ /* 0x000fe40006fa1270 */
[----:B------:R-:W-:Y:S01]  /*6e160*/  IADD3 R3, R123, 0x12, RZ ;  /* 0x000000127b037810 */ /* 0x000fe20007ffe0ff */
[----:B------:R-:W-:Y:S01]  /*6e170*/  IMAD.WIDE R188, R0, 0x4, R4 ;  /* 0x0000000400bc7825 */ /* 0x000fe200078e0204 */
[----:B------:R-:W-:-:S02]  /*6e180*/  ISETP.LT.AND P4, PT, R227, c[0x0][0x178], !P3 ;  /* 0x00005e00e3007a0c */ /* 0x000fc40005f81270 */
[----:B------:R-:W-:Y:S02]  /*6e190*/  ISETP.GE.AND P0, PT, R3, c[0x0][0x17c], PT ;  /* 0x00005f0003007a0c */ /* 0x000fe40003f06270 */
[----:B------:R-:W-:Y:S02]  /*6e1a0*/  IADD3 R3, R0, c[0x0][0x198], RZ ;  /* 0x0000660000037a10 */ /* 0x000fe40007ffe0ff */
[----:B------:R-:W-:-:S03]  /*6e1b0*/  ISETP.LT.AND P1, PT, R158, c[0x0][0x178], !P3 ;  /* 0x00005e009e007a0c */ /* 0x000fc60005f21270 */
[----:B------:R1:W-:Y:S01]  /*6e1c0*/  @P5 STG.E [R188.64], R250 ;  /* 0x000000fabc005986 */ /* 0x0003e2000c101904 */
[----:B------:R-:W-:Y:S01]  /*6e1d0*/  ISETP.LT.AND P5, PT, R159, c[0x0][0x178], !P3 ;  /* 0x00005e009f007a0c */ /* 0x000fe20005fa1270 */
[----:B------:R-:W-:Y:S01]  /*6e1e0*/  IMAD.WIDE R186, R3, 0x4, R182 ;  /* 0x0000000403ba7825 */ /* 0x000fe200078e02b6 */
[----:B------:R-:W-:Y:S02]  /*6e1f0*/  ISETP.LT.AND P3, PT, R119, c[0x0][0x178], !P3 ;  /* 0x00005e0077007a0c */ /* 0x000fe40005f61270 */
[----:B------:R-:W-:Y:S02]  /*6e200*/  ISETP.LT.AND P6, PT, R227, c[0x0][0x178], !P2 ;  /* 0x00005e00e3007a0c */ /* 0x000fe400057c1270 */
[----:B------:R1:W-:Y:S01]  /*6e210*/  @P4 STG.E [R186.64], R193 ;  /* 0x000000c1ba004986 */ /* 0x0003e2000c101904 */
[----:B------:R-:W-:Y:S01]  /*6e220*/  IMAD.WIDE R184, R3, 0x4, R6 ;  /* 0x0000000403b87825 */ /* 0x000fe200078e0206 */
[----:B------:R-:W-:-:S03]  /*6e230*/  ISETP.LT.AND P4, PT, R158, c[0x0][0x178], !P2 ;  /* 0x00005e009e007a0c */ /* 0x000fc60005781270 */
[C---:B-1----:R-:W-:Y:S01]  /*6e240*/  IMAD.WIDE R188, R3.reuse, 0x4, R4 ;  /* 0x0000000403bc7825 */ /* 0x042fe200078e0204 */
[C---:B------:R-:W-:Y:S01]  /*6e250*/  IADD3 R0, R3.reuse, c[0x0][0x198], RZ ;  /* 0x0000660003007a10 */ /* 0x040fe20007ffe0ff */
[----:B------:R-:W4:Y:S02]  /*6e260*/  LDL.LU R250, [R1+0x19c] ;  /* 0x00019c0001fa7983 */ /* 0x000f240000300800 */
[----:B------:R-:W-:-:S05]  /*6e270*/  IMAD.WIDE R186, R3, 0x4, R180 ;  /* 0x0000000403ba7825 */ /* 0x000fca00078e02b4 */
[----:B------:R1:W-:Y:S04]  /*6e280*/  @P1 STG.E [R186.64], R194 ;  /* 0x000000c2ba001986 */ /* 0x0003e8000c101904 */
[----:B------:R1:W-:Y:S04]  /*6e290*/  @P5 STG.E [R184.64], R195 ;  /* 0x000000c3b8005986 */ /* 0x0003e8000c101904 */
[----:B------:R-:W-:Y:S01]  /*6e2a0*/  @P3 STG.E [R188.64], R245 ;  /* 0x000000f5bc003986 */ /* 0x000fe2000c101904 */
[----:B------:R-:W-:Y:S01]  /*6e2b0*/  ISETP.LT.AND P3, PT, R159, c[0x0][0x178], !P2 ;  /* 0x00005e009f007a0c */ /* 0x000fe20005761270 */
[----:B-1----:R-:W-:-:S04]  /*6e2c0*/  IMAD.WIDE R186, R0, 0x4, R182 ;  /* 0x0000000400ba7825 */ /* 0x002fc800078e02b6 */
[C---:B------:R-:W-:Y:S01]  /*6e2d0*/  IMAD.WIDE R184, R0.reuse, 0x4, R180 ;  /* 0x0000000400b87825 */ /* 0x040fe200078e02b4 */
[C---:B------:R-:W-:Y:S02]  /*6e2e0*/  IADD3 R3, R0.reuse, c[0x0][0x198], RZ ;  /* 0x0000660000037a10 */ /* 0x040fe40007ffe0ff */
[----:B------:R-:W-:Y:S01]  /*6e2f0*/  IADD3 R192, R123, 0x14, RZ ;  /* 0x000000147bc07810 */ /* 0x000fe20007ffe0ff */
[----:B--2---:R1:W-:Y:S04]  /*6e300*/  @P6 STG.E [R186.64], R244 ;  /* 0x000000f4ba006986 */ /* 0x0043e8000c101904 */
[----:B---3--:R2:W-:Y:S01]  /*6e310*/  @P4 STG.E [R184.64], R249 ;  /* 0x000000f9b8004986 */ /* 0x0085e2000c101904 */
[----:B-1----:R-:W-:-:S04]  /*6e320*/  IMAD.WIDE R186, R0, 0x4, R4 ;  /* 0x0000000400ba7825 */ /* 0x002fc800078e0204 */
[----:B--2---:R-:W-:Y:S01]  /*6e330*/  IMAD.WIDE R184, R0, 0x4, R6 ;  /* 0x0000000400b87825 */ /* 0x004fe200078e0206 */
[----:B------:R-:W2:Y:S04]  /*6e340*/  LDL.LU R249, [R1+0x2c8] ;  /* 0x0002c80001f97983 */ /* 0x000ea80000300800 */
[----:B------:R-:W3:Y:S04]  /*6e350*/  LDL.LU R245, [R1+0x4ac] ;  /* 0x0004ac0001f57983 */ /* 0x000ee80000300800 */
[----:B------:R-:W2:Y:S04]  /*6e360*/  LDL.LU R244, [R1+0x45c] ;  /* 0x00045c0001f47983 */ /* 0x000ea80000300800 */
[----:B------:R-:W2:Y:S04]  /*6e370*/  LDL.LU R0, [R1+0x4a8] ;  /* 0x0004a80001007983 */ /* 0x000ea80000300800 */
[----:B----4-:R1:W-:Y:S01]  /*6e380*/  @P3 STG.E [R184.64], R246 ;  /* 0x000000f6b8003986 */ /* 0x0103e2000c101904 */
[----:B------:R-:W-:-:S03]  /*6e390*/  ISETP.GE.AND P3, PT, R192, c[0x0][0x17c], PT ;  /* 0x00005f00c0007a0c */ /* 0x000fc60003f66270 */
[----:B-1----:R-:W4:Y:S04]  /*6e3a0*/  LDL.LU R185, [R1+0x528] ;  /* 0x0005280001b97983 */ /* 0x002f280000300800 */
[----:B------:R-:W2:Y:S01]  /*6e3b0*/  LDL.LU R192, [R1+0x458] ;  /* 0x0004580001c07983 */ /* 0x000ea20000300800 */
[----:B------:R-:W-:Y:S02]  /*6e3c0*/  ISETP.LT.AND P2, PT, R119, c[0x0][0x178], !P2 ;  /* 0x00005e0077007a0c */ /* 0x000fe40005741270 */
[----:B------:R-:W-:Y:S02]  /*6e3d0*/  ISETP.LT.AND P6, PT, R227, c[0x0][0x178], !P0 ;  /* 0x00005e00e3007a0c */ /* 0x000fe400047c1270 */
[----:B------:R-:W-:Y:S02]  /*6e3e0*/  ISETP.LT.AND P5, PT, R158, c[0x0][0x178], !P0 ;  /* 0x00005e009e007a0c */ /* 0x000fe400047a1270 */
[----:B------:R-:W-:Y:S01]  /*6e3f0*/  ISETP.LT.AND P4, PT, R159, c[0x0][0x178], !P0 ;  /* 0x00005e009f007a0c */ /* 0x000fe20004781270 */
[----:B------:R-:W-:Y:S01]  /*6e400*/  IMAD.WIDE R188, R3, 0x4, R182 ;  /* 0x0000000403bc7825 */ /* 0x000fe200078e02b6 */
[----:B------:R-:W-:-:S04]  /*6e410*/  IADD3 R190, R123, 0x13, RZ ;  /* 0x000000137bbe7810 */ /* 0x000fc80007ffe0ff */
[----:B------:R-:W-:Y:S01]  /*6e420*/  ISETP.GE.AND P1, PT, R190, c[0x0][0x17c], PT ;  /* 0x00005f00be007a0c */ /* 0x000fe20003f26270 */
[----:B------:R1:W-:Y:S01]  /*6e430*/  @P2 STG.E [R186.64], R250 ;  /* 0x000000faba002986 */ /* 0x0003e2000c101904 */
[----:B------:R-:W-:-:S03]  /*6e440*/  IMAD.WIDE R190, R3, 0x4, R180 ;  /* 0x0000000403be7825 */ /* 0x000fc600078e02b4 */
[----:B-1----:R-:W3:Y:S04]  /*6e450*/  LDL.LU R250, [R1+0x2cc] ;  /* 0x0002cc0001fa7983 */ /* 0x002ee80000300800 */
[----:B------:R-:W3:Y:S04]  /*6e460*/  LDL.LU R193, [R1+0x508] ;  /* 0x0005080001c17983 */ /* 0x000ee80000300800 */
[----:B------:R-:W3:Y:S04]  /*6e470*/  LDL.LU R194, [R1+0x488] ;  /* 0x0004880001c27983 */ /* 0x000ee80000300800 */
[----:B------:R-:W3:Y:S04]  /*6e480*/  LDL.LU R195, [R1+0x448] ;  /* 0x0004480001c37983 */ /* 0x000ee80000300800 */
[----:B------:R-:W3:Y:S04]  /*6e490*/  LDL.LU R246, [R1+0x57c] ;  /* 0x00057c0001f67983 */ /* 0x000ee80000300800 */
[----:B----4-:R1:W-:Y:S04]  /*6e4a0*/  @P6 STG.E [R188.64], R185 ;  /* 0x000000b9bc006986 */ /* 0x0103e8000c101904 */
[----:B--2---:R2:W-:Y:S01]  /*6e4b0*/  @P5 STG.E [R190.64], R0 ;  /* 0x00000000be005986 */ /* 0x0045e2000c101904 */
[C---:B-1----:R-:W-:Y:S01]  /*6e4c0*/  IMAD.WIDE R184, R3.reuse, 0x4, R6 ;  /* 0x0000000403b87825 */ /* 0x042fe200078e0206 */
[----:B--2---:R-:W-:-:S04]  /*6e4d0*/  IADD3 R0, R3, c[0x0][0x198], RZ ;  /* 0x0000660003007a10 */ /* 0x004fc80007ffe0ff */
[----:B------:R1:W-:Y:S02]  /*6e4e0*/  @P4 STG.E [R184.64], R192 ;  /* 0x000000c0b8004986 */ /* 0x0003e4000c101904 */
[----:B-1----:R-:W-:Y:S02]  /*6e4f0*/  IMAD.WIDE R184, R3, 0x4, R4 ;  /* 0x0000000403b87825 */ /* 0x002fe400078e0204 */
[----:B------:R-:W2:Y:S01]  /*6e500*/  LDL.LU R3, [R1+0x52c] ;  /* 0x00052c0001037983 */ /* 0x000ea20000300800 */
[----:B------:R-:W-:Y:S02]  /*6e510*/  IADD3 R192, R123, 0x15, RZ ;  /* 0x000000157bc07810 */ /* 0x000fe40007ffe0ff */
[----:B------:R-:W-:Y:S02]  /*6e520*/  ISETP.LT.AND P6, PT, R227, c[0x0][0x178], !P1 ;  /* 0x00005e00e3007a0c */ /* 0x000fe40004fc1270 */
[----:B------:R-:W-:Y:S02]  /*6e530*/  ISETP.LT.AND P5, PT, R158, c[0x0][0x178], !P1 ;  /* 0x00005e009e007a0c */ /* 0x000fe40004fa1270 */
[----:B------:R-:W-:-:S02]  /*6e540*/  ISETP.LT.AND P2, PT, R159, c[0x0][0x178], !P1 ;  /* 0x00005e009f007a0c */ /* 0x000fc40004f41270 */
[C---:B------:R-:W-:Y:S02]  /*6e550*/  ISETP.LT.AND P4, PT, R119.reuse, c[0x0][0x178], !P1 ;  /* 0x00005e0077007a0c */ /* 0x040fe40004f81270 */
[----:B------:R-:W-:Y:S02]  /*6e560*/  ISETP.GE.AND P1, PT, R192, c[0x0][0x17c], PT ;  /* 0x00005f00c0007a0c */ /* 0x000fe40003f26270 */
[----:B------:R-:W-:Y:S01]  /*6e570*/  ISETP.LT.AND P0, PT, R119, c[0x0][0x178], !P0 ;  /* 0x00005e0077007a0c */ /* 0x000fe20004701270 */
[----:B------:R-:W4:Y:S01]  /*6e580*/  LDL.LU R192, [R1+0x578] ;  /* 0x0005780001c07983 */ /* 0x000f220000300800 */
[----:B------:R-:W-:-:S04]  /*6e590*/  IMAD.WIDE R186, R0, 0x4, R182 ;  /* 0x0000000400ba7825 */ /* 0x000fc800078e02b6 */
[----:B------:R-:W-:-:S04]  /*6e5a0*/  IMAD.WIDE R188, R0, 0x4, R180 ;  /* 0x0000000400bc7825 */ /* 0x000fc800078e02b4 */
[----:B------:R-:W-:-:S03]  /*6e5b0*/  IMAD.WIDE R190, R0, 0x4, R6 ;  /* 0x0000000400be7825 */ /* 0x000fc600078e0206 */
[----:B------:R1:W-:Y:S04]  /*6e5c0*/  @P0 STG.E [R184.64], R249 ;  /* 0x000000f9b8000986 */ /* 0x0003e8000c101904 */
[----:B-1----:R-:W4:Y:S01]  /*6e5d0*/  LDL.LU R249, [R1+0x21b0] ;  /* 0x0021b00001f97983 */ /* 0x002f220000300800 */
[----:B------:R-:W-:-:S03]  /*6e5e0*/  IMAD.WIDE R184, R0, 0x4, R4 ;  /* 0x0000000400b87825 */ /* 0x000fc600078e0204 */
[----:B--2---:R-:W-:Y:S04]  /*6e5f0*/  @P6 STG.E [R186.64], R3 ;  /* 0x00000003ba006986 */ /* 0x004fe8000c101904 */
[----:B---3--:R1:W-:Y:S04]  /*6e600*/  @P5 STG.E [R188.64], R245 ;  /* 0x000000f5bc005986 */ /* 0x0083e8000c101904 */
[----:B------:R2:W-:Y:S04]  /*6e610*/  @P2 STG.E [R190.64], R244 ;  /* 0x000000f4be002986 */ /* 0x0005e8000c101904 */
[----:B-1----:R-:W3:Y:S04]  /*6e620*/  LDL.LU R245, [R1+0x50c] ;  /* 0x00050c0001f57983 */ /* 0x002ee80000300800 */
[----:B--2---:R-:W2:Y:S04]  /*6e630*/  LDL.LU R244, [R1+0x48c] ;  /* 0x00048c0001f47983 */ /* 0x004ea80000300800 */
[----:B------:R1:W-:Y:S04]  /*6e640*/  @P4 STG.E [R184.64], R250 ;  /* 0x000000fab8004986 */ /* 0x0003e8000c101904 */
[----:B-1----:R-:W2:Y:S01]  /*6e650*/  LDL.LU R250, [R1+0x44c] ;  /* 0x00044c0001fa7983 */ /* 0x002ea20000300800 */
[----:B------:R-:W-:-:S02]  /*6e660*/  ISETP.LT.AND P2, PT, R227, c[0x0][0x178], !P3 ;  /* 0x00005e00e3007a0c */ /* 0x000fc40005f41270 */
[----:B------:R-:W-:Y:S02]  /*6e670*/  ISETP.LT.AND P0, PT, R158, c[0x0][0x178], !P3 ;  /* 0x00005e009e007a0c */ /* 0x000fe40005f01270 */
[----:B------:R-:W-:Y:S02]  /*6e680*/  ISETP.LT.AND P5, PT, R159, c[0x0][0x178], !P3 ;  /* 0x00005e009f007a0c */ /* 0x000fe40005fa1270 */
[----:B------:R-:W-:Y:S02]  /*6e690*/  IADD3 R3, R0, c[0x0][0x198], RZ ;  /* 0x0000660000037a10 */ /* 0x000fe40007ffe0ff */
[----:B------:R-:W-:Y:S02]  /*6e6a0*/  ISETP.LT.AND P3, PT, R119, c[0x0][0x178], !P3 ;  /* 0x00005e0077007a0c */ /* 0x000fe40005f61270 */
[----:B------:R-:W-:Y:S01]  /*6e6b0*/  IADD3 R186, R123, 0x16, RZ ;  /* 0x000000167bba7810 */ /* 0x000fe20007ffe0ff */
[----:B------:R-:W-:-:S03]  /*6e6c0*/  IMAD.WIDE R190, R3, 0x4, R182 ;  /* 0x0000000403be7825 */ /* 0x000fc600078e02b6 */
[----:B------:R-:W-:Y:S01]  /*6e6d0*/  ISETP.GE.AND P4, PT, R186, c[0x0][0x17c], PT ;  /* 0x00005f00ba007a0c */ /* 0x000fe20003f86270 */
[C---:B------:R-:W-:Y:S01]  /*6e6e0*/  IMAD.WIDE R188, R3.reuse, 0x4, R180 ;  /* 0x0000000403bc7825 */ /* 0x040fe200078e02b4 */
[----:B----4-:R1:W-:Y:S03]  /*6e6f0*/  @P2 STG.E [R190.64], R192 ;  /* 0x000000c0be002986 */ /* 0x0103e6000c101904 */
[C---:B------:R-:W-:Y:S01]  /*6e700*/  IMAD.WIDE R186, R3.reuse, 0x4, R6 ;  /* 0x0000000403ba7825 */ /* 0x040fe200078e0206 */
[----:B------:R-:W-:Y:S03]  /*6e710*/  @P0 STG.E [R188.64], R193 ;  /* 0x000000c1bc000986 */ /* 0x000fe6000c101904 */
[----:B------:R-:W-:Y:S01]  /*6e720*/  IMAD.WIDE R184, R3, 0x4, R4 ;  /* 0x0000000403b87825 */ /* 0x000fe200078e0204 */
[----:B------:R-:W-:Y:S01]  /*6e730*/  ISETP.LT.AND P6, PT, R227, c[0x0][0x178], !P1 ;  /* 0x00005e00e3007a0c */ /* 0x000fe20004fc1270 */
[----:B------:R4:W-:Y:S01]  /*6e740*/  @P5 STG.E [R186.64], R194 ;  /* 0x000000c2ba005986 */ /* 0x0009e2000c101904 */
[----:B------:R-:W-:-:S03]  /*6e750*/  ISETP.LT.AND P2, PT, R158, c[0x0][0x178], !P1 ;  /* 0x00005e009e007a0c */ /* 0x000fc60004f41270 */
[----:B------:R4:W-:Y:S01]  /*6e760*/  @P3 STG.E [R184.64], R195 ;  /* 0x000000c3b8003986 */ /* 0x0009e2000c101904 */
[----:B------:R-:W-:Y:S02]  /*6e770*/  ISETP.LT.AND P3, PT, R159, c[0x0][0x178], !P1 ;  /* 0x00005e009f007a0c */ /* 0x000fe40004f61270 */
[----:B------:R-:W-:Y:S02]  /*6e780*/  IADD3 R0, R3, c[0x0][0x198], RZ ;  /* 0x0000660003007a10 */ /* 0x000fe40007ffe0ff */
[----:B------:R-:W-:-:S03]  /*6e790*/  ISETP.LT.AND P0, PT, R119, c[0x0][0x178], !P1 ;  /* 0x00005e0077007a0c */ /* 0x000fc60004f01270 */
[C---:B-1----:R-:W-:Y:S01]  /*6e7a0*/  IMAD.WIDE R190, R0.reuse, 0x4, R182 ;  /* 0x0000000400be7825 */ /* 0x042fe200078e02b6 */
[----:B----4-:R-:W4:Y:S01]  /*6e7b0*/  LDL.LU R194, [R1+0x4d8] ;  /* 0x0004d80001c27983 */ /* 0x010f220000300800 */
[----:B------:R-:W-:Y:S02]  /*6e7c0*/  IADD3 R184, R123, 0x17, RZ ;  /* 0x000000177bb87810 */ /* 0x000fe40007ffe0ff */
[----:B------:R-:W-:Y:S01]  /*6e7d0*/  IMAD.WIDE R186, R0, 0x4, R180 ;  /* 0x0000000400ba7825 */ /* 0x000fe200078e02b4 */
[----:B------:R1:W-:Y:S01]  /*6e7e0*/  @P6 STG.E [R190.64], R246 ;  /* 0x000000f6be006986 */ /* 0x0003e2000c101904 */
[----:B------:R-:W-:Y:S02]  /*6e7f0*/  ISETP.GE.AND P1, PT, R184, c[0x0][0x17c], PT ;  /* 0x00005f00b8007a0c */ /* 0x000fe40003f26270 */
[C---:B------:R-:W-:Y:S01]  /*6e800*/  IMAD.WIDE R184, R0.reuse, 0x4, R6 ;  /* 0x0000000400b87825 */ /* 0x040fe200078e0206 */
[----:B------:R-:W4:Y:S01]  /*6e810*/  LDL.LU R195, [R1+0x468] ;  /* 0x0004680001c37983 */ /* 0x000f220000300800 */
[----:B------:R-:W-:-:S02]  /*6e820*/  IADD3 R3, R0, c[0x0][0x198], RZ ;  /* 0x0000660000037a10 */ /* 0x000fc40007ffe0ff */
[----:B------:R-:W-:Y:S01]  /*6e830*/  IMAD.WIDE R188, R0, 0x4, R4 ;  /* 0x0000000400bc7825 */ /* 0x000fe200078e0204 */
[----:B-1----:R-:W4:Y:S04]  /*6e840*/  LDL.LU R246, [R1+0x5cc] ;  /* 0x0005cc0001f67983 */ /* 0x002f280000300800 */
[----:B------:R-:W4:Y:S04]  /*6e850*/  LDL.LU R0, [R1+0x558] ;  /* 0x0005580001007983 */ /* 0x000f280000300800 */
[----:B---3--:R-:W-:Y:S04]  /*6e860*/  @P2 STG.E [R186.64], R245 ;  /* 0x000000f5ba002986 */ /* 0x008fe8000c101904 */
[----:B--2---:R1:W-:Y:S04]  /*6e870*/  @P3 STG.E [R184.64], R244 ;  /* 0x000000f4b8003986 */ /* 0x0043e8000c101904 */
[----:B-1----:R-:W2:Y:S04]  /*6e880*/  LDL.LU R185, [R1+0x5c8] ;  /* 0x0005c80001b97983 */ /* 0x002ea80000300800 */
[----:B------:R-:W3:Y:S04]  /*6e890*/  LDL.LU R245, [R1+0x55c] ;  /* 0x00055c0001f57983 */ /* 0x000ee80000300800 */
[----:B------:R-:W3:Y:S04]  /*6e8a0*/  LDL.LU R244, [R1+0x4dc] ;  /* 0x0004dc0001f47983 */ /* 0x000ee80000300800 */
[----:B------:R1:W-:Y:S04]  /*6e8b0*/  @P0 STG.E [R188.64], R250 ;  /* 0x000000fabc000986 */ /* 0x0003e8000c101904 */
[----:B-1----:R-:W3:Y:S01]  /*6e8c0*/  LDL.LU R250, [R1+0x46c] ;  /* 0x00046c0001fa7983 */ /* 0x002ee20000300800 */
[----:B------:R-:W-:-:S02]  /*6e8d0*/  ISETP.LT.AND P6, PT, R227, c[0x0][0x178], !P4 ;  /* 0x00005e00e3007a0c */ /* 0x000fc400067c1270 */
[C---:B------:R-:W-:Y:S01]  /*6e8e0*/  ISETP.LT.AND P5, PT, R158.reuse, c[0x0][0x178], !P4 ;  /* 0x00005e009e007a0c */ /* 0x040fe200067a1270 */
[C---:B------:R-:W-:Y:S01]  /*6e8f0*/  IMAD.WIDE R190, R3.reuse, 0x4, R182 ;  /* 0x0000000403be7825 */ /* 0x040fe200078e02b6 */
[----:B------:R-:W3:Y:S03]  /*6e900*/  LDL.LU R192, [R1+0x618] ;  /* 0x0006180001c07983 */ /* 0x000ee60000300800 */
[----:B------:R-:W-:Y:S01]  /*6e910*/  IMAD.WIDE R186, R3, 0x4, R180 ;  /* 0x0000000403ba7825 */ /* 0x000fe200078e02b4 */
[----:B------:R-:W3:Y:S01]  /*6e920*/  LDL.LU R193, [R1+0x5b8] ;  /* 0x0005b80001c17983 */ /* 0x000ee20000300800 */
[----:B------:R-:W-:Y:S02]  /*6e930*/  ISETP.LT.AND P3, PT, R158, c[0x0][0x178], !P1 ;  /* 0x00005e009e007a0c */ /* 0x000fe40004f61270 */
[C---:B------:R-:W-:Y:S02]  /*6e940*/  ISETP.LT.AND P0, PT, R159.reuse, c[0x0][0x178], !P1 ;  /* 0x00005e009f007a0c */ /* 0x040fe40004f01270 */
[----:B--2---:R1:W-:Y:S01]  /*6e950*/  @P6 STG.E [R190.64], R185 ;  /* 0x000000b9be006986 */ /* 0x0043e2000c101904 */
[----:B------:R-:W-:-:S02]  /*6e960*/  ISETP.LT.AND P6, PT, R159, c[0x0][0x178], !P4 ;  /* 0x00005e009f007a0c */ /* 0x000fc400067c1270 */
[----:B------:R-:W-:Y:S01]  /*6e970*/  ISETP.LT.AND P4, PT, R119, c[0x0][0x178], !P4 ;  /* 0x00005e0077007a0c */ /* 0x000fe20006781270 */
[----:B----4-:R2:W-:Y:S01]  /*6e980*/  @P5 STG.E [R186.64], R0 ;  /* 0x00000000ba005986 */ /* 0x0105e2000c101904 */
[----:B------:R-:W-:Y:S02]  /*6e990*/  ISETP.LT.AND P5, PT, R227, c[0x0][0x178], !P1 ;  /* 0x00005e00e3007a0c */ /* 0x000fe40004fa1270 */
[----:B------:R-:W-:Y:S01]  /*6e9a0*/  ISETP.LT.AND P1, PT, R119, c[0x0][0x178], !P1 ;  /* 0x00005e0077007a0c */ /* 0x000fe20004f21270 */
[C---:B-1----:R-:W-:Y:S01]  /*6e9b0*/  IMAD.WIDE R184, R3.reuse, 0x4, R6 ;  /* 0x0000000403b87825 */ /* 0x042fe200078e0206 */
[----:B--2---:R-:W-:-:S03]  /*6e9c0*/  IADD3 R0, R3, c[0x0][0x198], RZ ;  /* 0x0000660003007a10 */ /* 0x004fc60007ffe0ff */
[----:B------:R-:W-:Y:S02]  /*6e9d0*/  IMAD.WIDE R186, R3, 0x4, R4 ;  /* 0x0000000403ba7825 */ /* 0x000fe400078e0204 */
[----:B------:R1:W-:Y:S02]  /*6e9e0*/  @P6 STG.E [R184.64], R194 ;  /* 0x000000c2b8006986 */ /* 0x0003e4000c101904 */
[C---:B------:R-:W-:Y:S02]  /*6e9f0*/  IMAD.WIDE R188, R0.reuse, 0x4, R182 ;  /* 0x0000000400bc7825 */ /* 0x040fe400078e02b6 */
[----:B------:R2:W-:Y:S04]  /*6ea00*/  @P4 STG.E [R186.64], R195 ;  /* 0x000000c3ba004986 */ /* 0x0005e8000c101904 */
[----:B------:R3:W-:Y:S04]  /*6ea10*/  @P5 STG.E [R188.64], R246 ;  /* 0x000000f6bc005986 */ /* 0x0007e8000c101904 */
[----:B-1----:R-:W4:Y:S01]  /*6ea20*/  LDL.LU R194, [R1+0x518] ;  /* 0x0005180001c27983 */ /* 0x002f220000300800 */
[----:B------:R-:W-:-:S03]  /*6ea30*/  IMAD.WIDE R184, R0, 0x4, R180 ;  /* 0x0000000400b87825 */ /* 0x000fc600078e02b4 */
[----:B--2---:R-:W2:Y:S01]  /*6ea40*/  LDL.LU R195, [R1+0x498] ;  /* 0x0004980001c37983 */ /* 0x004ea20000300800 */
[----:B------:R-:W-:-:S03]  /*6ea50*/  IMAD.WIDE R186, R0, 0x4, R6 ;  /* 0x0000000400ba7825 */ /* 0x000fc600078e0206 */
[----:B---3--:R1:W-:Y:S04]  /*6ea60*/  @P3 STG.E [R184.64], R245 ;  /* 0x000000f5b8003986 */ /* 0x0083e8000c101904 */
[----:B------:R-:W3:Y:S04]  /*6ea70*/  LDL.LU R246, [R1+0x61c] ;  /* 0x00061c0001f67983 */ /* 0x000ee80000300800 */
[----:B------:R1:W-:Y:S02]  /*6ea80*/  @P0 STG.E [R186.64], R244 ;  /* 0x000000f4ba000986 */ /* 0x0003e4000c101904 */
[----:B-1----:R-:W-:-:S02]  /*6ea90*/  IMAD.WIDE R184, R0, 0x4, R4 ;  /* 0x0000000400b87825 */ /* 0x002fc400078e0204 */
[----:B------:R-:W3:Y:S04]  /*6eaa0*/  LDL.LU R245, [R1+0x5bc] ;  /* 0x0005bc0001f57983 */ /* 0x000ee80000300800 */
[----:B------:R1:W-:Y:S04]  /*6eab0*/  @P1 STG.E [R184.64], R250 ;  /* 0x000000fab8001986 */ /* 0x0003e8000c101904 */
[----:B------:R-:W3:Y:S04]  /*6eac0*/  LDL.LU R244, [R1+0x51c] ;  /* 0x00051c0001f47983 */ /* 0x000ee80000300800 */
[----:B-1----:R-:W3:Y:S01]  /*6ead0*/  LDL.LU R250, [R1+0x49c] ;  /* 0x00049c0001fa7983 */ /* 0x002ee20000300800 */
[----:B------:R-:W-:-:S04]  /*6eae0*/  IADD3 R190, R123, 0x18, RZ ;  /* 0x000000187bbe7810 */ /* 0x000fc80007ffe0ff */
[----:B------:R-:W-:-:S04]  /*6eaf0*/  ISETP.GE.AND P6, PT, R190, c[0x0][0x17c], PT ;  /* 0x00005f00be007a0c */ /* 0x000fc80003fc6270 */
[----:B------:R-:W-:Y:S02]  /*6eb00*/  ISETP.LT.AND P4, PT, R227, c[0x0][0x178], !P6 ;  /* 0x00005e00e3007a0c */ /* 0x000fe40007781270 */
[----:B------:R-:W-:Y:S02]  /*6eb10*/  ISETP.LT.AND P5, PT, R158, c[0x0][0x178], !P6 ;  /* 0x00005e009e007a0c */ /* 0x000fe400077a1270 */
[----:B------:R-:W-:Y:S02]  /*6eb20*/  IADD3 R3, R0, c[0x0][0x198], RZ ;  /* 0x0000660000037a10 */ /* 0x000fe40007ffe0ff */
[----:B------:R-:W-:Y:S02]  /*6eb30*/  IADD3 R190, R123, 0x19, RZ ;  /* 0x000000197bbe7810 */ /* 0x000fe40007ffe0ff */
[----:B------:R-:W-:Y:S01]  /*6eb40*/  ISETP.LT.AND P0, PT, R159, c[0x0][0x178], !P6 ;  /* 0x00005e009f007a0c */ /* 0x000fe20007701270 */
[----:B------:R-:W-:Y:S01]  /*6eb50*/  IMAD.WIDE R186, R3, 0x4, R182 ;  /* 0x0000000403ba7825 */ /* 0x000fe200078e02b6 */
[----:B------:R-:W-:-:S03]  /*6eb60*/  ISETP.GE.AND P3, PT, R190, c[0x0][0x17c], PT ;  /* 0x00005f00be007a0c */ /* 0x000fc60003f66270 */
[----:B------:R-:W-:Y:S01]  /*6eb70*/  IMAD.WIDE R188, R3, 0x4, R180 ;  /* 0x0000000403bc7825 */ /* 0x000fe200078e02b4 */
[----:B------:R-:W-:Y:S01]  /*6eb80*/  ISETP.LT.AND P6, PT, R119, c[0x0][0x178], !P6 ;  /* 0x00005e0077007a0c */ /* 0x000fe200077c1270 */
[----:B------:R1:W-:Y:S01]  /*6eb90*/  @P4 STG.E [R186.64], R192 ;  /* 0x000000c0ba004986 */ /* 0x0003e2000c101904 */
[----:B------:R-:W-:-:S03]  /*6eba0*/  ISETP.LT.AND P1, PT, R158, c[0x0][0x178], !P3 ;  /* 0x00005e009e007a0c */ /* 0x000fc60005f21270 */
[----:B------:R1:W-:Y:S01]  /*6ebb0*/  @P5 STG.E [R188.64], R193 ;  /* 0x000000c1bc005986 */ /* 0x0003e2000c101904 */
[----:B------:R-:W-:Y:S01]  /*6ebc0*/  ISETP.LT.AND P5, PT, R227, c[0x0][0x178], !P3 ;  /* 0x00005e00e3007a0c */ /* 0x000fe20005fa1270 */
[----:B------:R-:W-:Y:S01]  /*6ebd0*/  IMAD.WIDE R184, R3, 0x4, R6 ;  /* 0x0000000403b87825 */ /* 0x000fe200078e0206 */
[----:B------:R-:W-:-:S03]  /*6ebe0*/  ISETP.LT.AND P4, PT, R159, c[0x0][0x178], !P3 ;  /* 0x00005e009f007a0c */ /* 0x000fc60005f81270 */
[C---:B-1----:R-:W-:Y:S01]  /*6ebf0*/  IMAD.WIDE R186, R3.reuse, 0x4, R4 ;  /* 0x0000000403ba7825 */ /* 0x042fe200078e0204 */
[----:B------:R-:W-:Y:S02]  /*6ec00*/  IADD3 R3, R3, c[0x0][0x198], RZ ;  /* 0x0000660003037a10 */ /* 0x000fe40007ffe0ff */
[----:B------:R-:W-:Y:S02]  /*6ec10*/  ISETP.LT.AND P3, PT, R119, c[0x0][0x178], !P3 ;  /* 0x00005e0077007a0c */ /* 0x000fe40005f61270 */
[----:B------:R-:W-:Y:S01]  /*6ec20*/  IADD3 R191, R123, 0x1a, RZ ;  /* 0x0000001a7bbf7810 */ /* 0x000fe20007ffe0ff */
[----:B------:R-:W-:Y:S01]  /*6ec30*/  IMAD.WIDE R188, R3, 0x4, R6 ;  /* 0x0000000403bc7825 */ /* 0x000fe200078e0206 */
[C---:B------:R-:W-:Y:S02]  /*6ec40*/  IADD3 R0, R123.reuse, 0x1d, RZ ;  /* 0x0000001d7b007810 */ /* 0x040fe40007ffe0ff */
[----:B------:R-:W-:Y:S02]  /*6ec50*/  IADD3 R190, R123, 0x1b, RZ ;  /* 0x0000001b7bbe7810 */ /* 0x000fe40007ffe0ff */
[----:B------:R-:W-:-:S02]  /*6ec60*/  ISETP.GE.AND P2, PT, R191, c[0x0][0x17c], PT ;  /* 0x00005f00bf007a0c */ /* 0x000fc40003f46270 */
[----:B------:R-:W3:Y:S04]  /*6ec70*/  LDL.LU R191, [R1+0x60c] ;  /* 0x00060c0001bf7983 */ /* 0x000ee80000300800 */
[----:B----4-:R1:W-:Y:S04]  /*6ec80*/  @P0 STG.E [R184.64], R194 ;  /* 0x000000c2b8000986 */ /* 0x0103e8000c101904 */
[----:B--2---:R2:W-:Y:S01]  /*6ec90*/  @P6 STG.E [R186.64], R195 ;  /* 0x000000c3ba006986 */ /* 0x0045e2000c101904 */
[----:B-1----:R-:W-:-:S04]  /*6eca0*/  IMAD.WIDE R184, R3, 0x4, R182 ;  /* 0x0000000403b87825 */ /* 0x002fc800078e02b6 */
[----:B--2---:R-:W-:Y:S01]  /*6ecb0*/  IMAD.WIDE R186, R3, 0x4, R180 ;  /* 0x0000000403ba7825 */ /* 0x004fe200078e02b4 */
[----:B---3--:R1:W-:Y:S01]  /*6ecc0*/  @P5 STG.E [R184.64], R246 ;  /* 0x000000f6b8005986 */ /* 0x0083e2000c101904 */
[----:B------:R-:W-:-:S03]  /*6ecd0*/  ISETP.GE.AND P0, PT, R0, c[0x0][0x17c], PT ;  /* 0x00005f0000007a0c */ /* 0x000fc60003f06270 */
[----:B------:R-:W-:Y:S01]  /*6ece0*/  @P1 STG.E [R186.64], R245 ;  /* 0x000000f5ba001986 */ /* 0x000fe2000c101904 */
[C---:B------:R-:W-:Y:S01]  /*6ecf0*/  IADD3 R0, R3.reuse, c[0x0][0x198], RZ ;  /* 0x0000660003007a10 */ /* 0x040fe20007ffe0ff */
[----:B-1----:R-:W-:Y:S02]  /*6ed00*/  IMAD.WIDE R184, R3, 0x4, R4 ;  /* 0x0000000403b87825 */ /* 0x002fe400078e0204 */
[----:B------:R1:W-:Y:S01]  /*6ed10*/  @P4 STG.E [R188.64], R244 ;  /* 0x000000f4bc004986 */ /* 0x0003e2000c101904 */
[----:B------:R-:W-:-:S03]  /*6ed20*/  ISETP.GE.AND P4, PT, R190, c[0x0][0x17c], PT ;  /* 0x00005f00be007a0c */ /* 0x000fc60003f86270 */
[----:B------:R2:W-:Y:S04]  /*6ed30*/  @P3 STG.E [R184.64], R250 ;  /* 0x000000fab8003986 */ /* 0x0005e8000c101904 */
[----:B-1----:R-:W3:Y:S04]  /*6ed40*/  LDL.LU R244, [R1+0x58c] ;  /* 0x00058c0001f47983 */ /* 0x002ee80000300800 */
[----:B------:R-:W4:Y:S04]  /*6ed50*/  LDL.LU R3, [R1+0x608] ;  /* 0x0006080001037983 */ /* 0x000f280000300800 */
[----:B------:R-:W3:Y:S04]  /*6ed60*/  LDL.LU R190, [R1+0x64c] ;  /* 0x00064c0001be7983 */ /* 0x000ee80000300800 */
[----:B--2---:R-:W2:Y:S01]  /*6ed70*/  LDL.LU R185, [R1+0x648] ;  /* 0x0006480001b97983 */ /* 0x004ea20000300800 */
[----:B------:R-:W-:-:S02]  /*6ed80*/  ISETP.LT.AND P6, PT, R227, c[0x0][0x178], !P2 ;  /* 0x00005e00e3007a0c */ /* 0x000fc400057c1270 */
[----:B------:R-:W-:Y:S01]  /*6ed90*/  ISETP.LT.AND P5, PT, R158, c[0x0][0x178], !P2 ;  /* 0x00005e009e007a0c */ /* 0x000fe200057a1270 */
[C---:B------:R-:W-:Y:S01]  /*6eda0*/  IMAD.WIDE R186, R0.reuse, 0x4, R182 ;  /* 0x0000000400ba7825 */ /* 0x040fe200078e02b6 */
[----:B------:R-:W3:Y:S03]  /*6edb0*/  LDL.LU R250, [R1+0x4fc] ;  /* 0x0004fc0001fa7983 */ /* 0x000ee60000300800 */
[C---:B------:R-:W-:Y:S01]  /*6edc0*/  IMAD.WIDE R188, R0.reuse, 0x4, R180 ;  /* 0x0000000400bc7825 */ /* 0x040fe200078e02b4 */
[----:B------:R-:W3:Y:S04]  /*6edd0*/  LDL.LU R192, [R1+0x6b8] ;  /* 0x0006b80001c07983 */ /* 0x000ee80000300800 */
[----:B------:R-:W3:Y:S04]  /*6ede0*/  LDL.LU R193, [R1+0x638] ;  /* 0x0006380001c17983 */ /* 0x000ee80000300800 */
[----:B------:R-:W3:Y:S04]  /*6edf0*/  LDL.LU R194, [R1+0x5f8] ;  /* 0x0005f80001c27983 */ /* 0x000ee80000300800 */
[----:B------:R-:W3:Y:S04]  /*6ee00*/  LDL.LU R195, [R1+0x548] ;  /* 0x0005480001c37983 */ /* 0x000ee80000300800 */
[----:B------:R-:W3:Y:S04]  /*6ee10*/  LDL.LU R246, [R1+0x6bc] ;  /* 0x0006bc0001f67983 */ /* 0x000ee80000300800 */
[----:B------:R-:W3:Y:S04]  /*6ee20*/  LDL.LU R245, [R1+0x63c] ;  /* 0x00063c0001f57983 */ /* 0x000ee80000300800 */
[----:B--2---:R1:W-:Y:S04]  /*6ee30*/  @P6 STG.E [R186.64], R185 ;  /* 0x000000b9ba006986 */ /* 0x0043e8000c101904 */
[----:B----4-:R2:W-:Y:S01]  /*6ee40*/  @P5 STG.E [R188.64], R3 ;  /* 0x00000003bc005986 */ /* 0x0105e2000c101904 */
[----:B-1----:R-:W-:-:S03]  /*6ee50*/  IMAD.WIDE R184, R0, 0x4, R6 ;  /* 0x0000000400b87825 */ /* 0x002fc600078e0206 */
[----:B--2---:R-:W2:Y:S01]  /*6ee60*/  LDL.LU R189, [R1+0x4f8] ;  /* 0x0004f80001bd7983 */ /* 0x004ea20000300800 */
[C---:B------:R-:W-:Y:S01]  /*6ee70*/  IADD3 R3, R0.reuse, c[0x0][0x198], RZ ;  /* 0x0000660000037a10 */ /* 0x040fe20007ffe0ff */
[----:B------:R-:W-:Y:S02]  /*6ee80*/  IMAD.WIDE R186, R0, 0x4, R4 ;  /* 0x0000000400ba7825 */ /* 0x000fe400078e0204 */
[----:B------:R-:W4:Y:S01]  /*6ee90*/  LDL.LU R0, [R1+0x588] ;  /* 0x0005880001007983 */ /* 0x000f220000300800 */
[----:B------:R-:W-:Y:S02]  /*6eea0*/  ISETP.LT.AND P1, PT, R159, c[0x0][0x178], !P2 ;  /* 0x00005e009f007a0c */ /* 0x000fe40005721270 */
[----:B------:R-:W-:Y:S02]  /*6eeb0*/  ISETP.LT.AND P2, PT, R119, c[0x0][0x178], !P2 ;  /* 0x00005e0077007a0c */ /* 0x000fe40005741270 */
[----:B------:R-:W-:Y:S02]  /*6eec0*/  ISETP.LT.AND P6, PT, R227, c[0x0][0x178], !P4 ;  /* 0x00005e00e3007a0c */ /* 0x000fe400067c1270 */
[----:B------:R-:W-:-:S02]  /*6eed0*/  ISETP.LT.AND P3, PT, R158, c[0x0][0x178], !P4 ;  /* 0x00005e009e007a0c */ /* 0x000fc40006761270 */
[----:B------:R-:W-:Y:S02]  /*6eee0*/  ISETP.LT.AND P5, PT, R159, c[0x0][0x178], !P4 ;  /* 0x00005e009f007a0c */ /* 0x000fe400067a1270 */
[----:B------:R-:W-:Y:S02]  /*6eef0*/  IADD3 R188, R123, 0x1c, RZ ;  /* 0x0000001c7bbc7810 */ /* 0x000fe40007ffe0ff */
[----:B------:R-:W-:Y:S01]  /*6ef00*/  ISETP.LT.AND P4, PT, R119, c[0x0][0x178], !P4 ;  /* 0x00005e0077007a0c */ /* 0x000fe20006781270 */
[----:B----4-:R1:W-:Y:S01]  /*6ef10*/  @P1 STG.E [R184.64], R0 ;  /* 0x00000000b8001986 */ /* 0x0103e2000c101904 */
[----:B------:R-:W-:-:S03]  /*6ef20*/  ISETP.GE.AND P1, PT, R188, c[0x0][0x17c], PT ;  /* 0x00005f00bc007a0c */ /* 0x000fc60003f26270 */
[----:B--2---:R2:W-:Y:S01]  /*6ef30*/  @P2 STG.E [R186.64], R189 ;  /* 0x000000bdba002986 */ /* 0x0045e2000c101904 */
[----:B-1----:R-:W-:-:S04]  /*6ef40*/  IMAD.WIDE R184, R3, 0x4, R182 ;  /* 0x0000000403b87825 */ /* 0x002fc800078e02b6 */
[C---:B--2---:R-:W-:Y:S01]  /*6ef50*/  IMAD.WIDE R188, R3.reuse, 0x4, R180 ;  /* 0x0000000403bc7825 */ /* 0x044fe200078e02b4 */
[----:B---3--:R1:W-:Y:S03]  /*6ef60*/  @P6 STG.E [R184.64], R190 ;  /* 0x000000beb8006986 */ /* 0x0083e6000c101904 */
[C---:B------:R-:W-:Y:S01]  /*6ef70*/  IMAD.WIDE R186, R3.reuse, 0x4, R6 ;  /* 0x0000000403ba7825 */ /* 0x040fe200078e0206 */
[----:B------:R-:W-:Y:S04]  /*6ef80*/  @P3 STG.E [R188.64], R191 ;  /* 0x000000bfbc003986 */ /* 0x000fe8000c101904 */
[----:B------:R2:W-:Y:S01]  /*6ef90*/  @P5 STG.E [R186.64], R244 ;  /* 0x000000f4ba005986 */ /* 0x0005e2000c101904 */
[----:B-1----:R-:W-:-:S03]  /*6efa0*/  IMAD.WIDE R184, R3, 0x4, R4 ;  /* 0x0000000403b87825 */ /* 0x002fc600078e0204 */
[----:B--2---:R-:W2:Y:S04]  /*6efb0*/  LDL.LU R244, [R1+0x5fc] ;  /* 0x0005fc0001f47983 */ /* 0x004ea80000300800 */
[----:B------:R1:W-:Y:S04]  /*6efc0*/  @P4 STG.E [R184.64], R250 ;  /* 0x000000fab8004986 */ /* 0x0003e8000c101904 */
[----:B-1----:R-:W3:Y:S01]  /*6efd0*/  LDL.LU R250, [R1+0x54c] ;  /* 0x00054c0001fa7983 */ /* 0x002ee20000300800 */
[----:B------:R-:W-:Y:S02]  /*6efe0*/  ISETP.LT.AND P2, PT, R227, c[0x0][0x178], !P1 ;  /* 0x00005e00e3007a0c */ /* 0x000fe40004f41270 */
[----:B------:R-:W-:-:S02]  /*6eff0*/  ISETP.LT.AND P3, PT, R158, c[0x0][0x178], !P1 ;  /* 0x00005e009e007a0c */ /* 0x000fc40004f61270 */
[----:B------:R-:W-:Y:S02]  /*6f000*/  IADD3 R3, R3, c[0x0][0x198], RZ ;  /* 0x0000660003037a10 */ /* 0x000fe40007ffe0ff */
[----:B------:R-:W-:Y:S02]  /*6f010*/  ISETP.LT.AND P4, PT, R159, c[0x0][0x178], !P1 ;  /* 0x00005e009f007a0c */ /* 0x000fe40004f81270 */
[----:B------:R-:W-:Y:S01]  /*6f020*/  ISETP.LT.AND P1, PT, R119, c[0x0][0x178], !P1 ;  /* 0x00005e0077007a0c */ /* 0x000fe20004f21270 */
[----:B------:R-:W-:-:S04]  /*6f030*/  IMAD.WIDE R184, R3, 0x4, R182 ;  /* 0x0000000403b87825 */ /* 0x000fc800078e02b6 */
[----:B------:R-:W-:Y:S01]  /*6f040*/  IMAD.WIDE R186, R3, 0x4, R180 ;  /* 0x0000000403ba7825 */ /* 0x000fe200078e02b4 */
[----:B------:R-:W-:Y:S01]  /*6f050*/  ISETP.LT.AND P6, PT, R227, c[0x0][0x178], !P0 ;  /* 0x00005e00e3007a0c */ /* 0x000fe200047c1270 */
[----:B------:R1:W-:Y:S01]  /*6f060*/  @P2 STG.E [R184.64], R192 ;  /* 0x000000c0b8002986 */ /* 0x0003e2000c101904 */
[----:B------:R-:W-:-:S03]  /*6f070*/  ISETP.LT.AND P5, PT, R158, c[0x0][0x178], !P0 ;  /* 0x00005e009e007a0c */ /* 0x000fc600047a1270 */
[----:B------:R4:W-:Y:S01]  /*6f080*/  @P3 STG.E [R186.64], R193 ;  /* 0x000000c1ba003986 */ /* 0x0009e2000c101904 */
[----:B------:R-:W-:Y:S02]  /*6f090*/  ISETP.LT.AND P3, PT, R159, c[0x0][0x178], !P0 ;  /* 0x00005e009f007a0c */ /* 0x000fe40004761270 */
[----:B------:R-:W-:Y:S02]  /*6f0a0*/  IADD3 R188, R123, 0x1e, RZ ;  /* 0x0000001e7bbc7810 */ /* 0x000fe40007ffe0ff */
[C---:B------:R-:W-:Y:S01]  /*6f0b0*/  IADD3 R0, R3.reuse, c[0x0][0x198], RZ ;  /* 0x0000660003007a10 */ /* 0x040fe20007ffe0ff */
[----:B-1----:R-:W-:-:S04]  /*6f0c0*/  IMAD.WIDE R184, R3, 0x4, R6 ;  /* 0x0000000403b87825 */ /* 0x002fc800078e0206 */
[----:B----4-:R-:W-:Y:S01]  /*6f0d0*/  IMAD.WIDE R186, R3, 0x4, R4 ;  /* 0x0000000403ba7825 */ /* 0x010fe200078e0204 */
[----:B------:R1:W-:Y:S01]  /*6f0e0*/  @P4 STG.E [R184.64], R194 ;  /* 0x000000c2b8004986 */ /* 0x0003e2000c101904 */
[----:B------:R-:W-:Y:S02]  /*6f0f0*/  ISETP.GE.AND P2, PT, R188, c[0x0][0x17c], PT ;  /* 0x00005f00bc007a0c */ /* 0x000fe40003f46270 */
[C---:B------:R-:W-:Y:S01]  /*6f100*/  IMAD.WIDE R188, R0.reuse, 0x4, R182 ;  /* 0x0000000400bc7825 */ /* 0x040fe200078e02b6 */
[----:B------:R-:W-:Y:S01]  /*6f110*/  @P1 STG.E [R186.64], R195 ;  /* 0x000000c3ba001986 */ /* 0x000fe2000c101904 */
[----:B------:R-:W-:Y:S02]  /*6f120*/  ISETP.LT.AND P1, PT, R119, c[0x0][0x178], !P0 ;  /* 0x00005e0077007a0c */ /* 0x000fe40004721270 */
[C---:B------:R-:W-:Y:S01]  /*6f130*/  IMAD.WIDE R190, R0.reuse, 0x4, R180 ;  /* 0x0000000400be7825 */ /* 0x040fe200078e02b4 */
[----:B------:R4:W-:Y:S03]  /*6f140*/  @P6 STG.E [R188.64], R246 ;  /* 0x000000f6bc006986 */ /* 0x0009e6000c101904 */
[C---:B-1----:R-:W-:Y:S01]  /*6f150*/  IMAD.WIDE R184, R0.reuse, 0x4, R6 ;  /* 0x0000000400b87825 */ /* 0x042fe200078e0206 */
[----:B------:R1:W-:Y:S01]  /*6f160*/  @P5 STG.E [R190.64], R245 ;  /* 0x000000f5be005986 */ /* 0x0003e2000c101904 */
[----:B------:R-:W-:-:S03]  /*6f170*/  IADD3 R3, R0, c[0x0][0x198], RZ ;  /* 0x0000660000037a10 */ /* 0x000fc60007ffe0ff */
[----:B------:R-:W3:Y:S04]  /*6f180*/  LDL.LU R193, [R1+0x568] ;  /* 0x0005680001c17983 */ /* 0x000ee80000300800 */
[----:B----4-:R-:W4:Y:S04]  /*6f190*/  LDL.LU R246, [R1+0x6cc] ;  /* 0x0006cc0001f67983 */ /* 0x010f280000300800 */
[----:B-1----:R-:W4:Y:S04]  /*6f1a0*/  LDL.LU R245, [R1+0x65c] ;  /* 0x00065c0001f57983 */ /* 0x002f280000300800 */
[----:B--2---:R1:W-:Y:S02]  /*6f1b0*/  @P3 STG.E [R184.64], R244 ;  /* 0x000000f4b8003986 */ /* 0x0043e4000c101904 */
[----:B-1----:R-:W-:-:S02]  /*6f1c0*/  IMAD.WIDE R184, R0, 0x4, R4 ;  /* 0x0000000400b87825 */ /* 0x002fc400078e0204 */
[----:B------:R-:W2:Y:S04]  /*6f1d0*/  LDL.LU R0, [R1+0x628] ;  /* 0x0006280001007983 */ /* 0x000ea80000300800 */
[----:B---3--:R1:W-:Y:S04]  /*6f1e0*/  @P1 STG.E [R184.64], R250 ;  /* 0x000000fab8001986 */ /* 0x0083e8000c101904 */
[----:B-1----:R-:W3:Y:S04]  /*6f1f0*/  LDL.LU R184, [R1+0x6c8] ;  /* 0x0006c80001b87983 */ /* 0x002ee80000300800 */
[----:B------:R-:W2:Y:S04]  /*6f200*/  LDL.LU R185, [R1+0x658] ;  /* 0x0006580001b97983 */ /* 0x000ea80000300800 */
[----:B------:R-:W4:Y:S01]  /*6f210*/  LDL.LU R244, [R1+0x62c] ;  /* 0x00062c0001f47983 */ /* 0x000f220000300800 */
[----:B------:R-:W-:-:S02]  /*6f220*/  ISETP.LT.AND P6, PT, R227, c[0x0][0x178], !P2 ;  /* 0x00005e00e3007a0c */ /* 0x000fc400057c1270 */
[----:B------:R-:W-:Y:S02]  /*6f230*/  ISETP.LT.AND P5, PT, R158, c[0x0][0x178], !P2 ;  /* 0x00005e009e007a0c */ /* 0x000fe400057a1270 */
[----:B------:R-:W-:Y:S02]  /*6f240*/  ISETP.LT.AND P4, PT, R159, c[0x0][0x178], !P2 ;  /* 0x00005e009f007a0c */ /* 0x000fe40005781270 */
[C---:B------:R-:W-:Y:S02]  /*6f250*/  IADD3 R186, R123.reuse, 0x20, RZ ;  /* 0x000000207bba7810 */ /* 0x040fe40007ffe0ff */
[----:B------:R-:W-:Y:S01]  /*6f260*/  IADD3 R188, R123, 0x1f, RZ ;  /* 0x0000001f7bbc7810 */ /* 0x000fe20007ffe0ff */
[C---:B------:R-:W-:Y:S01]  /*6f270*/  IMAD.WIDE R190, R3.reuse, 0x4, R6 ;  /* 0x0000000403be7825 */ /* 0x040fe200078e0206 */
[----:B------:R-:W-:Y:S01]  /*6f280*/  ISETP.GE.AND P0, PT, R186, c[0x0][0x17c], PT ;  /* 0x00005f00ba007a0c */ /* 0x000fe20003f06270 */
[----:B------:R-:W4:Y:S01]  /*6f290*/  LDL.LU R250, [R1+0x56c] ;  /* 0x00056c0001fa7983 */ /* 0x000f220000300800 */
[----:B------:R-:W-:Y:S01]  /*6f2a0*/  ISETP.GE.AND P3, PT, R188, c[0x0][0x17c], PT ;  /* 0x00005f00bc007a0c */ /* 0x000fe20003f66270 */
[----:B------:R-:W-:Y:S01]  /*6f2b0*/  IMAD.WIDE R186, R3, 0x4, R182 ;  /* 0x0000000403ba7825 */ /* 0x000fe200078e02b6 */
[----:B------:R-:W-:Y:S01]  /*6f2c0*/  ISETP.LT.AND P2, PT, R119, c[0x0][0x178], !P2 ;  /* 0x00005e0077007a0c */ /* 0x000fe20005741270 */
[----:B------:R-:W4:Y:S02]  /*6f2d0*/  LDL.LU R192, [R1+0x120] ;  /* 0x0001200001c07983 */ /* 0x000f240000300800 */
[----:B------:R-:W-:Y:S01]  /*6f2e0*/  IMAD.WIDE R188, R3, 0x4, R180 ;  /* 0x0000000403bc7825 */ /* 0x000fe200078e02b4 */
[----:B------:R-:W-:Y:S01]  /*6f2f0*/  ISETP.LT.AND P1, PT, R119, c[0x0][0x178], !P3 ;  /* 0x00005e0077007a0c */ /* 0x000fe20005f21270 */
[----:B------:R-:W4:Y:S04]  /*6f300*/  LDL.LU R194, [R1+0x50] ;  /* 0x0000500001c27983 */ /* 0x000f280000300800 */
[----:B------:R-:W4:Y:S04]  /*6f310*/  LDL.LU R195, [R1+0x10] ;  /* 0x0000100001c37983 */ /* 0x000f280000300800 */
[----:B---3--:R-:W-:Y:S04]  /*6f320*/  @P6 STG.E [R186.64], R184 ;  /* 0x000000b8ba006986 */ /* 0x008fe8000c101904 */
[----:B--2---:R1:W-:Y:S01]  /*6f330*/  @P5 STG.E [R188.64], R185 ;  /* 0x000000b9bc005986 */ /* 0x0043e2000c101904 */
[----:B------:R-:W-:-:S03]  /*6f340*/  ISETP.LT.AND P6, PT, R158, c[0x0][0x178], !P3 ;  /* 0x00005e009e007a0c */ /* 0x000fc60005fc1270 */
[----:B------:R2:W-:Y:S01]  /*6f350*/  @P4 STG.E [R190.64], R0 ;  /* 0x00000000be004986 */ /* 0x0005e2000c101904 */
[----:B------:R-:W-:Y:S02]  /*6f360*/  ISETP.LT.AND P4, PT, R227, c[0x0][0x178], !P3 ;  /* 0x00005e00e3007a0c */ /* 0x000fe40005f81270 */
[----:B------:R-:W-:Y:S01]  /*6f370*/  ISETP.LT.AND P3, PT, R159, c[0x0][0x178], !P3 ;  /* 0x00005e009f007a0c */ /* 0x000fe20005f61270 */
[C---:B-1----:R-:W-:Y:S01]  /*6f380*/  IMAD.WIDE R184, R3.reuse, 0x4, R4 ;  /* 0x0000000403b87825 */ /* 0x042fe200078e0204 */
[----:B--2---:R-:W-:-:S04]  /*6f390*/  IADD3 R190, R3, c[0x0][0x198], RZ ;  /* 0x0000660003be7a10 */ /* 0x004fc80007ffe0ff */
[----:B------:R1:W-:Y:S01]  /*6f3a0*/  @P2 STG.E [R184.64], R193 ;  /* 0x000000c1b8002986 */ /* 0x0003e2000c101904 */
[----:B------:R-:W-:-:S04]  /*6f3b0*/  IMAD.WIDE R186, R190, 0x4, R182 ;  /* 0x00000004beba7825 */ /* 0x000fc800078e02b6 */
[C---:B------:R-:W-:Y:S01]  /*6f3c0*/  IMAD.WIDE R188, R190.reuse, 0x4, R180 ;  /* 0x00000004bebc7825 */ /* 0x040fe200078e02b4 */
[----:B----4-:R2:W-:Y:S03]  /*6f3d0*/  @P4 STG.E [R186.64], R246 ;  /* 0x000000f6ba004986 */ /* 0x0105e6000c101904 */
[----:B-1----:R-:W-:Y:S01]  /*6f3e0*/  IMAD.WIDE R184, R190, 0x4, R6 ;  /* 0x00000004beb87825 */ /* 0x002fe200078e0206 */
[----:B------:R1:W-:Y:S04]  /*6f3f0*/  @P6 STG.E [R188.64], R245 ;  /* 0x000000f5bc006986 */ /* 0x0003e8000c101904 */
[----:B------:R3:W-:Y:S04]  /*6f400*/  @P3 STG.E [R184.64], R244 ;  /* 0x000000f4b8003986 */ /* 0x0007e8000c101904 */
[----:B--2---:R-:W2:Y:S04]  /*6f410*/  LDL.LU R246, [R1+0x124] ;  /* 0x0001240001f67983 */ /* 0x004ea80000300800 */
[----:B-1----:R-:W4:Y:S04]  /*6f420*/  LDL.LU R245, [R1+0x54] ;  /* 0x0000540001f57983 */ /* 0x002f280000300800 */
[----:B---3--:R-:W3:Y:S01]  /*6f430*/  LDL.LU R244, [R1+0x14] ;  /* 0x0000140001f47983 */ /* 0x008ee20000300800 */
[----:B------:R-:W-:-:S02]  /*6f440*/  IADD3 R0, R123, 0x21, RZ ;  /* 0x000000217b007810 */ /* 0x000fc40007ffe0ff */
[----:B------:R-:W-:Y:S02]  /*6f450*/  ISETP.LT.AND P5, PT, R227, c[0x0][0x178], !P0 ;  /* 0x00005e00e3007a0c */ /* 0x000fe400047a1270 */
[----:B------:R-:W-:Y:S01]  /*6f460*/  ISETP.LT.AND P6, PT, R158, c[0x0][0x178], !P0 ;  /* 0x00005e009e007a0c */ /* 0x000fe200047c1270 */
[----:B------:R-:W-:Y:S01]  /*6f470*/  IMAD.WIDE R186, R190, 0x4, R4 ;  /* 0x00000004beba7825 */ /* 0x000fe200078e0204 */
[----:B------:R-:W-:Y:S02]  /*6f480*/  ISETP.GE.AND P2, PT, R0, c[0x0][0x17c], PT ;  /* 0x00005f0000007a0c */ /* 0x000fe40003f46270 */
[----:B------:R-:W-:Y:S02]  /*6f490*/  IADD3 R0, R190, c[0x0][0x198], RZ ;  /* 0x00006600be007a10 */ /* 0x000fe40007ffe0ff */
[----:B------:R-:W-:Y:S01]  /*6f4a0*/  ISETP.LT.AND P4, PT, R159, c[0x0][0x178], !P0 ;  /* 0x00005e009f007a0c */ /* 0x000fe20004781270 */
[----:B------:R1:W-:Y:S01]  /*6f4b0*/  @P1 STG.E [R186.64], R250 ;  /* 0x000000faba001986 */ /* 0x0003e2000c101904 */
[----:B------:R-:W-:Y:S01]  /*6f4c0*/  ISETP.LT.AND P1, PT, R119, c[0x0][0x178], !P0 ;  /* 0x00005e0077007a0c */ /* 0x000fe20004721270 */
[----:B------:R-:W-:Y:S01]  /*6f4d0*/  IMAD.WIDE R188, R0, 0x4, R182 ;  /* 0x0000000400bc7825 */ /* 0x000fe200078e02b6 */
[----:B------:R-:W-:-:S02]  /*6f4e0*/  IADD3 R3, R123, 0x24, RZ ;  /* 0x000000247b037810 */ /* 0x000fc40007ffe0ff */
[----:B------:R-:W-:Y:S01]  /*6f4f0*/  ISETP.LT.AND P3, PT, R227, c[0x0][0x178], !P2 ;  /* 0x00005e00e3007a0c */ /* 0x000fe20005761270 */
[C---:B------:R-:W-:Y:S01]  /*6f500*/  IMAD.WIDE R184, R0.reuse, 0x4, R6 ;  /* 0x0000000400b87825 */ /* 0x040fe200078e0206 */
[----:B------:R1:W-:Y:S03]  /*6f510*/  @P5 STG.E [R188.64], R192 ;  /* 0x000000c0bc005986 */ /* 0x0003e6000c101904 */
[----:B-1----:R-:W-:Y:S01]  /*6f520*/  IMAD.WIDE R186, R0, 0x4, R180 ;  /* 0x0000000400ba7825 */ /* 0x002fe200078e02b4 */
[----:B------:R-:W-:Y:S01]  /*6f530*/  ISETP.LT.AND P5, PT, R158, c[0x0][0x178], !P2 ;  /* 0x00005e009e007a0c */ /* 0x000fe200057a1270 */
[----:B------:R-:W3:Y:S01]  /*6f540*/  LDL.LU R250, [R1+0x6d0] ;  /* 0x0006d00001fa7983 */ /* 0x000ee20000300800 */
[----:B------:R-:W-:Y:S02]  /*6f550*/  ISETP.GE.AND P0, PT, R3, c[0x0][0x17c], PT ;  /* 0x00005f0003007a0c */ /* 0x000fe40003f06270 */
[----:B------:R-:W-:Y:S01]  /*6f560*/  IADD3 R3, R0, c[0x0][0x198], RZ ;  /* 0x0000660000037a10 */ /* 0x000fe20007ffe0ff */
[----:B------:R1:W-:Y:S01]  /*6f570*/  @P6 STG.E [R186.64], R194 ;  /* 0x000000c2ba006986 */ /* 0x0003e2000c101904 */
[----:B------:R-:W-:-:S03]  /*6f580*/  ISETP.LT.AND P6, PT, R159, c[0x0][0x178], !P2 ;  /* 0x00005e009f007a0c */ /* 0x000fc600057c1270 */
[----:B------:R1:W-:Y:S01]  /*6f590*/  @P4 STG.E [R184.64], R195 ;  /* 0x000000c3b8004986 */ /* 0x0003e2000c101904 */
[----:B------:R-:W-:Y:S01]  /*6f5a0*/  IMAD.WIDE R188, R3, 0x4, R180 ;  /* 0x0000000403bc7825 */ /* 0x000fe200078e02b4 */
[----:B------:R-:W-:Y:S02]  /*6f5b0*/  IADD3 R190, R123, 0x22, RZ ;  /* 0x000000227bbe7810 */ /* 0x000fe40007ffe0ff */
[----:B------:R-:W3:Y:S01]  /*6f5c0*/  LDL.LU R193, [R1] ;  /* 0x0000000001c17983 */ /* 0x000ee20000300800 */
[----:B-1----:R-:W-:-:S04]  /*6f5d0*/  IMAD.WIDE R186, R3, 0x4, R182 ;  /* 0x0000000403ba7825 */ /* 0x002fc800078e02b6 */
[----:B------:R-:W-:-:S05]  /*6f5e0*/  IMAD.WIDE R184, R0, 0x4, R4 ;  /* 0x0000000400b87825 */ /* 0x000fca00078e0204 */
[----:B------:R1:W-:Y:S01]  /*6f5f0*/  @P1 STG.E [R184.64], R248 ;  /* 0x000000f8b8001986 */ /* 0x0003e2000c101904 */
[----:B------:R-:W-:Y:S01]  /*6f600*/  ISETP.GE.AND P4, PT, R190, c[0x0][0x17c], PT ;  /* 0x00005f00be007a0c */ /* 0x000fe20003f86270 */
[C---:B------:R-:W-:Y:S01]  /*6f610*/  IMAD.WIDE R190, R3.reuse, 0x4, R4 ;  /* 0x0000000403be7825 */ /* 0x040fe200078e0204 */
[----:B------:R-:W-:-:S03]  /*6f620*/  IADD3 R0, R3, c[0x0][0x198], RZ ;  /* 0x0000660003007a10 */ /* 0x000fc60007ffe0ff */
[----:B-1----:R-:W-:Y:S01]  /*6f630*/  IMAD.WIDE R184, R3, 0x4, R6 ;  /* 0x0000000403b87825 */ /* 0x002fe200078e0206 */
[----:B------:R-:W3:Y:S04]  /*6f640*/  LDL.LU R248, [R1+0x30] ;  /* 0x0000300001f87983 */ /* 0x000ee80000300800 */
[----:B--2---:R1:W-:Y:S04]  /*6f650*/  @P3 STG.E [R186.64], R246 ;  /* 0x000000f6ba003986 */ /* 0x0043e8000c101904 */
[----:B----4-:R2:W-:Y:S04]  /*6f660*/  @P5 STG.E [R188.64], R245 ;  /* 0x000000f5bc005986 */ /* 0x0105e8000c101904 */
[----:B---3--:R3:W-:Y:S04]  /*6f670*/  @P6 STG.E [R184.64], R244 ;  /* 0x000000f4b8006986 */ /* 0x0087e8000c101904 */
[----:B-1----:R-:W4:Y:S04]  /*6f680*/  LDL.LU R246, [R1+0x6d4] ;  /* 0x0006d40001f67983 */ /* 0x002f280000300800 */
[----:B------:R-:W4:Y:S04]  /*6f690*/  LDL.LU R194, [R1+0xa4] ;  /* 0x0000a40001c27983 */ /* 0x000f280000300800 */
[----:B--2---:R-:W2:Y:S04]  /*6f6a0*/  LDL.LU R245, [R1+0x34] ;  /* 0x0000340001f57983 */ /* 0x004ea80000300800 */
[----:B---3--:R-:W3:Y:S04]  /*6f6b0*/  LDL.LU R244, [R1+0x4] ;  /* 0x0000040001f47983 */ /* 0x008ee80000300800 */
[----:B------:R-:W2:Y:S04]  /*6f6c0*/  LDL.LU R192, [R1+0x20] ;  /* 0x0000200001c07983 */ /* 0x000ea80000300800 */
[----:B------:R-:W2:Y:S04]  /*6f6d0*/  LDL.LU R195, [R1+0x704] ;  /* 0x0007040001c37983 */ /* 0x000ea80000300800 */
[----:B------:R-:W2:Y:S01]  /*6f6e0*/  LDL.LU R3, [R1+0xa0] ;  /* 0x0000a00001037983 */ /* 0x000ea20000300800 */
[----:B------:R-:W-:-:S02]  /*6f6f0*/  ISETP.LT.AND P2, PT, R119, c[0x0][0x178], !P2 ;  /* 0x00005e0077007a0c */ /* 0x000fc40005741270 */
[----:B------:R-:W-:Y:S02]  /*6f700*/  ISETP.LT.AND P5, PT, R227, c[0x0][0x178], !P4 ;  /* 0x00005e00e3007a0c */ /* 0x000fe400067a1270 */
[----:B------:R-:W-:Y:S02]  /*6f710*/  ISETP.LT.AND P3, PT, R158, c[0x0][0x178], !P4 ;  /* 0x00005e009e007a0c */ /* 0x000fe40006761270 */
[----:B------:R-:W-:Y:S02]  /*6f720*/  ISETP.LT.AND P1, PT, R159, c[0x0][0x178], !P4 ;  /* 0x00005e009f007a0c */ /* 0x000fe40006721270 */
[----:B------:R-:W-:Y:S02]  /*6f730*/  ISETP.LT.AND P4, PT, R119, c[0x0][0x178], !P4 ;  /* 0x00005e0077007a0c */ /* 0x000fe40006781270 */
[----:B------:R-:W-:Y:S01]  /*6f740*/  IADD3 R186, R123, 0x23, RZ ;  /* 0x000000237bba7810 */ /* 0x000fe20007ffe0ff */
[----:B------:R-:W-:-:S03]  /*6f750*/  IMAD.WIDE R184, R0, 0x4, R182 ;  /* 0x0000000400b87825 */ /* 0x000fc600078e02b6 */
[----:B------:R-:W-:Y:S01]  /*6f760*/  ISETP.GE.AND P6, PT, R186, c[0x0][0x17c], PT ;  /* 0x00005f00ba007a0c */ /* 0x000fe20003fc6270 */
[C---:B------:R-:W-:Y:S01]  /*6f770*/  IMAD.WIDE R186, R0.reuse, 0x4, R180 ;  /* 0x0000000400ba7825 */ /* 0x040fe200078e02b4 */
[----:B------:R1:W-:Y:S03]  /*6f780*/  @P2 STG.E [R190.64], R249 ;  /* 0x000000f9be002986 */ /* 0x0003e6000c101904 */
[C---:B------:R-:W-:Y:S01]  /*6f790*/  IMAD.WIDE R188, R0.reuse, 0x4, R6 ;  /* 0x0000000400bc7825 */ /* 0x040fe200078e0206 */
[----:B------:R1:W-:Y:S03]  /*6f7a0*/  @P5 STG.E [R184.64], R250 ;  /* 0x000000fab8005986 */ /* 0x0003e6000c101904 */
[----:B-1----:R-:W-:Y:S01]  /*6f7b0*/  IMAD.WIDE R190, R0, 0x4, R4 ;  /* 0x0000000400be7825 */ /* 0x002fe200078e0204 */
[----:B------:R-:W3:Y:S04]  /*6f7c0*/  LDL.LU R249, [R1+0x60] ;  /* 0x0000600001f97983 */ /* 0x000ee80000300800 */
[----:B------:R-:W3:Y:S01]  /*6f7d0*/  LDL.LU R250, [R1+0x21ac] ;  /* 0x0021ac0001fa7983 */ /* 0x000ee20000300800 */
[----:B------:R-:W-:-:S03]  /*6f7e0*/  ISETP.LT.AND P2, PT, R227, c[0x0][0x178], !P6 ;  /* 0x00005e00e3007a0c */ /* 0x000fc60007741270 */
[----:B--2---:R-:W-:Y:S04]  /*6f7f0*/  @P3 STG.E [R186.64], R3 ;  /* 0x00000003ba003986 */ /* 0x004fe8000c101904 */
[----:B------:R-:W-:Y:S04]  /*6f800*/  @P1 STG.E [R188.64], R248 ;  /* 0x000000f8bc001986 */ /* 0x000fe8000c101904 */
[----:B------:R1:W-:Y:S04]  /*6f810*/  @P4 STG.E [R190.64], R193 ;  /* 0x000000c1be004986 */ /* 0x0003e8000c101904 */
[----:B-1----:R-:W2:Y:S01]  /*6f820*/  LDL.LU R190, [R1+0x700] ;  /* 0x0007000001be7983 */ /* 0x002ea20000300800 */
[----:B------:R-:W-:-:S02]  /*6f830*/  IADD3 R3, R0, c[0x0][0x198], RZ ;  /* 0x0000660000037a10 */ /* 0x000fc40007ffe0ff */
[----:B------:R-:W-:Y:S01]  /*6f840*/  ISETP.LT.AND P4, PT, R158, c[0x0][0x178], !P6 ;  /* 0x00005e009e007a0c */ /* 0x000fe20007781270 */
[----:B------:R-:W2:Y:S01]  /*6f850*/  LDL.LU R191, [R1+0x3b0] ;  /* 0x0003b00001bf7983 */ /* 0x000ea20000300800 */
[----:B------:R-:W-:Y:S01]  /*6f860*/  ISETP.LT.AND P3, PT, R159, c[0x0][0x178], !P6 ;  /* 0x00005e009f007a0c */ /* 0x000fe20007761270 */
[----:B------:R-:W-:Y:S01]  /*6f870*/  IMAD.WIDE R188, R3, 0x4, R182 ;  /* 0x0000000403bc7825 */ /* 0x000fe200078e02b6 */
[----:B------:R-:W-:-:S03]  /*6f880*/  ISETP.LT.AND P6, PT, R119, c[0x0][0x178], !P6 ;  /* 0x00005e0077007a0c */ /* 0x000fc600077c1270 */
[C---:B------:R-:W-:Y:S01]  /*6f890*/  IMAD.WIDE R184, R3.reuse, 0x4, R180 ;  /* 0x0000000403b87825 */ /* 0x040fe200078e02b4 */
[----:B----4-:R1:W-:Y:S03]  /*6f8a0*/  @P2 STG.E [R188.64], R246 ;  /* 0x000000f6bc002986 */ /* 0x0103e6000c101904 */
[C---:B------:R-:W-:Y:S02]  /*6f8b0*/  IMAD.WIDE R186, R3.reuse, 0x4, R6 ;  /* 0x0000000403ba7825 */ /* 0x040fe400078e0206 */
[----:B------:R-:W-:Y:S04]  /*6f8c0*/  @P4 STG.E [R184.64], R194 ;  /* 0x000000c2b8004986 */ /* 0x000fe8000c101904 */
[----:B-1----:R-:W4:Y:S01]  /*6f8d0*/  LDL.LU R246, [R1+0x3b4] ;  /* 0x0003b40001f67983 */ /* 0x002f220000300800 */
[----:B------:R-:W-:-:S03]  /*6f8e0*/  IMAD.WIDE R188, R3, 0x4, R4 ;  /* 0x0000000403bc7825 */ /* 0x000fc600078e0204 */
[----:B------:R1:W-:Y:S04]  /*6f8f0*/  @P3 STG.E [R186.64], R245 ;  /* 0x000000f5ba003986 */ /* 0x0003e8000c101904 */
[----:B---3--:R3:W-:Y:S04]  /*6f900*/  @P6 STG.E [R188.64], R244 ;  /* 0x000000f4bc006986 */ /* 0x0087e8000c101904 */
[----:B-1----:R-:W4:Y:S04]  /*6f910*/  LDL.LU R245, [R1+0x64] ;  /* 0x0000640001f57983 */ /* 0x002f280000300800 */
[----:B---3--:R-:W3:Y:S01]  /*6f920*/  LDL.LU R244, [R1+0x24] ;  /* 0x0000240001f47983 */ /* 0x008ee20000300800 */
[----:B------:R-:W-:-:S02]  /*6f930*/  IADD3 R0, R123, 0x25, RZ ;  /* 0x000000257b007810 */ /* 0x000fc40007ffe0ff */
[----:B------:R-:W-:Y:S01]  /*6f940*/  ISETP.LT.AND P5, PT, R227, c[0x0][0x178], !P0 ;  /* 0x00005e00e3007a0c */ /* 0x000fe200047a1270 */
[----:B------:R-:W3:Y:S01]  /*6f950*/  LDL.LU R248, [R1+0x740] ;  /* 0x0007400001f87983 */ /* 0x000ee20000300800 */
[----:B------:R-:W-:Y:S02]  /*6f960*/  ISETP.GE.AND P1, PT, R0, c[0x0][0x17c], PT ;  /* 0x00005f0000007a0c */ /* 0x000fe40003f26270 */
[----:B------:R-:W-:Y:S01]  /*6f970*/  IADD3 R0, R3, c[0x0][0x198], RZ ;  /* 0x0000660003007a10 */ /* 0x000fe20007ffe0ff */
[----:B------:R-:W3:Y:S04]  /*6f980*/  LDL.LU R193, [R1+0x6e0] ;  /* 0x0006e00001c17983 */ /* 0x000ee80000300800 */
[----:B------:R-:W-:Y:S01]  /*6f990*/  IMAD.WIDE R184, R0, 0x4, R182 ;  /* 0x0000000400b87825 */ /* 0x000fe200078e02b6 */
[----:B------:R-:W-:Y:S01]  /*6f9a0*/  ISETP.LT.AND P3, PT, R158, c[0x0][0x178], !P0 ;  /* 0x00005e009e007a0c */ /* 0x000fe20004761270 */
[----:B------:R-:W3:Y:S01]  /*6f9b0*/  LDL.LU R194, [R1+0xe0] ;  /* 0x0000e00001c27983 */ /* 0x000ee20000300800 */
[----:B------:R-:W-:-:S02]  /*6f9c0*/  ISETP.LT.AND P4, PT, R159, c[0x0][0x178], !P0 ;  /* 0x00005e009f007a0c */ /* 0x000fc40004781270 */
[----:B------:R-:W-:Y:S01]  /*6f9d0*/  IADD3 R188, R123, 0x26, RZ ;  /* 0x000000267bbc7810 */ /* 0x000fe20007ffe0ff */
[----:B------:R-:W-:Y:S01]  /*6f9e0*/  IMAD.WIDE R186, R0, 0x4, R180 ;  /* 0x0000000400ba7825 */ /* 0x000fe200078e02b4 */
[----:B------:R-:W-:Y:S02]  /*6f9f0*/  ISETP.LT.AND P6, PT, R227, c[0x0][0x178], !P1 ;  /* 0x00005e00e3007a0c */ /* 0x000fe40004fc1270 */
[----:B------:R-:W-:Y:S01]  /*6fa00*/  ISETP.GE.AND P2, PT, R188, c[0x0][0x17c], PT ;  /* 0x00005f00bc007a0c */ /* 0x000fe20003f46270 */
[C---:B------:R-:W-:Y:S01]  /*6fa10*/  IMAD.WIDE R188, R0.reuse, 0x4, R4 ;  /* 0x0000000400bc7825 */ /* 0x040fe200078e0204 */
[----:B------:R-:W-:Y:S01]  /*6fa20*/  IADD3 R3, R0, c[0x0][0x198], RZ ;  /* 0x0000660000037a10 */ /* 0x000fe20007ffe0ff */
[----:B--2---:R1:W-:Y:S01]  /*6fa30*/  @P5 STG.E [R184.64], R190 ;  /* 0x000000beb8005986 */ /* 0x0043e2000c101904 */
[----:B------:R-:W-:Y:S02]  /*6fa40*/  ISETP.LT.AND P5, PT, R119, c[0x0][0x178], !P0 ;  /* 0x00005e0077007a0c */ /* 0x000fe400047a1270 */
[----:B------:R-:W-:Y:S01]  /*6fa50*/  ISETP.LT.AND P0, PT, R158, c[0x0][0x178], !P1 ;  /* 0x00005e009e007a0c */ /* 0x000fe20004f01270 */
[----:B------:R2:W-:Y:S01]  /*6fa60*/  @P3 STG.E [R186.64], R191 ;  /* 0x000000bfba003986 */ /* 0x0005e2000c101904 */
[----:B-1----:R-:W-:-:S04]  /*6fa70*/  IMAD.WIDE R184, R0, 0x4, R6 ;  /* 0x0000000400b87825 */ /* 0x002fc800078e0206 */
[----:B--2---:R-:W-:Y:S01]  /*6fa80*/  IMAD.WIDE R186, R3, 0x4, R182 ;  /* 0x0000000403ba7825 */ /* 0x004fe200078e02b6 */
[----:B------:R1:W-:Y:S04]  /*6fa90*/  @P4 STG.E [R184.64], R249 ;  /* 0x000000f9b8004986 */ /* 0x0003e8000c101904 */
[----:B------:R-:W-:Y:S01]  /*6faa0*/  @P5 STG.E [R188.64], R192 ;  /* 0x000000c0bc005986 */ /* 0x000fe2000c101904 */
[----:B------:R-:W-:-:S03]  /*6fab0*/  ISETP.LT.AND P5, PT, R159, c[0x0][0x178], !P1 ;  /* 0x00005e009f007a0c */ /* 0x000fc60004fa1270 */
[----:B------:R2:W-:Y:S01]  /*6fac0*/  @P6 STG.E [R186.64], R195 ;  /* 0x000000c3ba006986 */ /* 0x0005e2000c101904 */
[----:B-1----:R-:W-:Y:S01]  /*6fad0*/  IMAD.WIDE R184, R3, 0x4, R180 ;  /* 0x0000000403b87825 */ /* 0x002fe200078e02b4 */
[----:B------:R-:W-:-:S04]  /*6fae0*/  ISETP.LT.AND P1, PT, R119, c[0x0][0x178], !P1 ;  /* 0x00005e0077007a0c */ /* 0x000fc80004f21270 */
[----:B----4-:R1:W-:Y:S04]  /*6faf0*/  @P0 STG.E [R184.64], R246 ;  /* 0x000000f6b8000986 */ /* 0x0103e8000c101904 */
[----:B--2---:R-:W2:Y:S01]  /*6fb00*/  LDL.LU R195, [R1+0x40] ;  /* 0x0000400001c37983 */ /* 0x004ea20000300800 */
[----:B------:R-:W-:-:S03]  /*6fb10*/  IMAD.WIDE R186, R3, 0x4, R4 ;  /* 0x0000000403ba7825 */ /* 0x000fc600078e0204 */
[----:B-1----:R-:W4:Y:S01]  /*6fb20*/  LDL.LU R246, [R1+0x744] ;  /* 0x0007440001f67983 */ /* 0x002f220000300800 */
[----:B------:R-:W-:-:S03]  /*6fb30*/  IMAD.WIDE R184, R3, 0x4, R6 ;  /* 0x0000000403b87825 */ /* 0x000fc600078e0206 */
[----:B------:R-:W4:Y:S04]  /*6fb40*/  LDL.LU R192, [R1+0x6e4] ;  /* 0x0006e40001c07983 */ /* 0x000f280000300800 */
[----:B------:R1:W-:Y:S04]  /*6fb50*/  @P5 STG.E [R184.64], R245 ;  /* 0x000000f5b8005986 */ /* 0x0003e8000c101904 */
[----:B---3--:R3:W-:Y:S04]  /*6fb60*/  @P1 STG.E [R186.64], R244 ;  /* 0x000000f4ba001986 */ /* 0x0087e8000c101904 */
[----:B-1----:R-:W4:Y:S04]  /*6fb70*/  LDL.LU R245, [R1+0xe4] ;  /* 0x0000e40001f57983 */ /* 0x002f280000300800 */
[----:B---3--:R-:W3:Y:S01]  /*6fb80*/  LDL.LU R244, [R1+0x44] ;  /* 0x0000440001f47983 */ /* 0x008ee20000300800 */
[----:B------:R-:W-:-:S02]  /*6fb90*/  ISETP.LT.AND P4, PT, R227, c[0x0][0x178], !P2 ;  /* 0x00005e00e3007a0c */ /* 0x000fc40005781270 */
[----:B------:R-:W-:Y:S01]  /*6fba0*/  ISETP.LT.AND P6, PT, R158, c[0x0][0x178], !P2 ;  /* 0x00005e009e007a0c */ /* 0x000fe200057c1270 */
[----:B------:R-:W3:Y:S01]  /*6fbb0*/  LDL.LU R191, [R1+0x760] ;  /* 0x0007600001bf7983 */ /* 0x000ee20000300800 */
[----:B------:R-:W-:Y:S02]  /*6fbc0*/  ISETP.LT.AND P3, PT, R159, c[0x0][0x178], !P2 ;  /* 0x00005e009f007a0c */ /* 0x000fe40005761270 */
[----:B------:R-:W-:Y:S02]  /*6fbd0*/  IADD3 R188, R123, 0x27, RZ ;  /* 0x000000277bbc7810 */ /* 0x000fe40007ffe0ff */
[----:B------:R-:W-:Y:S02]  /*6fbe0*/  IADD3 R0, R3, c[0x0][0x198], RZ ;  /* 0x0000660003007a10 */ /* 0x000fe40007ffe0ff */
[----:B------:R-:W-:Y:S02]  /*6fbf0*/  IADD3 R189, R123, 0x2e, RZ ;  /* 0x0000002e7bbd7810 */ /* 0x000fe40007ffe0ff */
[----:B------:R-:W-:Y:S01]  /*6fc00*/  ISETP.GE.AND P5, PT, R188, c[0x0][0x17c], PT ;  /* 0x00005f00bc007a0c */ /* 0x000fe20003fa6270 */
[----:B------:R-:W-:Y:S01]  /*6fc10*/  IMAD.WIDE R184, R0, 0x4, R182 ;  /* 0x0000000400b87825 */ /* 0x000fe200078e02b6 */
[----:B------:R-:W-:-:S02]  /*6fc20*/  ISETP.LT.AND P2, PT, R119, c[0x0][0x178], !P2 ;  /* 0x00005e0077007a0c */ /* 0x000fc40005741270 */
[----:B------:R-:W-:Y:S01]  /*6fc30*/  ISETP.GE.AND P0, PT, R189, c[0x0][0x17c], PT ;  /* 0x00005f00bd007a0c */ /* 0x000fe20003f06270 */
[----:B------:R-:W-:Y:S01]  /*6fc40*/  IMAD.WIDE R186, R0, 0x4, R180 ;  /* 0x0000000400ba7825 */ /* 0x000fe200078e02b4 */
[----:B------:R-:W-:-:S03]  /*6fc50*/  ISETP.LT.AND P1, PT, R227, c[0x0][0x178], !P5 ;  /* 0x00005e00e3007a0c */ /* 0x000fc60006f21270 */
[C---:B------:R-:W-:Y:S01]  /*6fc60*/  IMAD.WIDE R188, R0.reuse, 0x4, R6 ;  /* 0x0000000400bc7825 */ /* 0x040fe200078e0206 */
[----:B------:R1:W-:Y:S01]  /*6fc70*/  @P4 STG.E [R184.64], R248 ;  /* 0x000000f8b8004986 */ /* 0x0003e2000c101904 */
[----:B------:R-:W-:-:S03]  /*6fc80*/  IADD3 R3, R0, c[0x0][0x198], RZ ;  /* 0x0000660000037a10 */ /* 0x000fc60007ffe0ff */
[----:B------:R1:W-:Y:S01]  /*6fc90*/  @P6 STG.E [R186.64], R193 ;  /* 0x000000c1ba006986 */ /* 0x0003e2000c101904 */
[----:B------:R-:W-:-:S03]  /*6fca0*/  ISETP.LT.AND P6, PT, R159, c[0x0][0x178], !P5 ;  /* 0x00005e009f007a0c */ /* 0x000fc60006fc1270 */
[----:B------:R1:W-:Y:S01]  /*6fcb0*/  @P3 STG.E [R188.64], R194 ;  /* 0x000000c2bc003986 */ /* 0x0003e2000c101904 */
[----:B------:R-:W-:Y:S01]  /*6fcc0*/  ISETP.LT.AND P3, PT, R158, c[0x0][0x178], !P5 ;  /* 0x00005e009e007a0c */ /* 0x000fe20006f61270 */
[----:B-1----:R-:W-:Y:S02]  /*6fcd0*/  IMAD.WIDE R184, R0, 0x4, R4 ;  /* 0x0000000400b87825 */ /* 0x002fe400078e0204 */
[----:B------:R-:W3:Y:S02]  /*6fce0*/  LDL.LU R193, [R1+0x720] ;  /* 0x0007200001c17983 */ /* 0x000ee40000300800 */
[----:B------:R-:W-:Y:S01]  /*6fcf0*/  IMAD.WIDE R186, R3, 0x4, R182 ;  /* 0x0000000403ba7825 */ /* 0x000fe200078e02b6 */
[----:B------:R-:W-:Y:S01]  /*6fd00*/  ISETP.LT.AND P5, PT, R119, c[0x0][0x178], !P5 ;  /* 0x00005e0077007a0c */ /* 0x000fe20006fa1270 */
[----:B------:R-:W3:Y:S01]  /*6fd10*/  LDL.LU R194, [R1+0x3f0] ;  /* 0x0003f00001c27983 */ /* 0x000ee20000300800 */
[----:B------:R-:W-:-:S04]  /*6fd20*/  IADD3 R188, R123, 0x28, RZ ;  /* 0x000000287bbc7810 */ /* 0x000fc80007ffe0ff */
[----:B------:R-:W-:Y:S01]  /*6fd30*/  ISETP.GE.AND P4, PT, R188, c[0x0][0x17c], PT ;  /* 0x00005f00bc007a0c */ /* 0x000fe20003f86270 */
[C---:B------:R-:W-:Y:S01]  /*6fd40*/  IMAD.WIDE R188, R3.reuse, 0x4, R4 ;  /* 0x0000000403bc7825 */ /* 0x040fe200078e0204 */
[----:B--2---:R1:W-:Y:S04]  /*6fd50*/  @P2 STG.E [R184.64], R195 ;  /* 0x000000c3b8002986 */ /* 0x0043e8000c101904 */
[----:B----4-:R2:W-:Y:S04]  /*6fd60*/  @P1 STG.E [R186.64], R246 ;  /* 0x000000f6ba001986 */ /* 0x0105e8000c101904 */
[----:B-1----:R-:W4:Y:S01]  /*6fd70*/  LDL.LU R195, [R1+0xc0] ;  /* 0x0000c00001c37983 */ /* 0x002f220000300800 */
[----:B------:R-:W-:-:S03]  /*6fd80*/  IMAD.WIDE R184, R3, 0x4, R180 ;  /* 0x0000000403b87825 */ /* 0x000fc600078e02b4 */
[----:B--2---:R-:W2:Y:S01]  /*6fd90*/  LDL.LU R246, [R1+0x764] ;  /* 0x0007640001f67983 */ /* 0x004ea20000300800 */
[----:B------:R-:W-:-:S03]  /*6fda0*/  IMAD.WIDE R186, R3, 0x4, R6 ;  /* 0x0000000403ba7825 */ /* 0x000fc600078e0206 */
[----:B------:R-:W-:Y:S04]  /*6fdb0*/  @P3 STG.E [R184.64], R192 ;  /* 0x000000c0b8003986 */ /* 0x000fe8000c101904 */
[----:B------:R1:W-:Y:S04]  /*6fdc0*/  @P6 STG.E [R186.64], R245 ;  /* 0x000000f5ba006986 */ /* 0x0003e8000c101904 */
[----:B---3--:R3:W-:Y:S04]  /*6fdd0*/  @P5 STG.E [R188.64], R244 ;  /* 0x000000f4bc005986 */ /* 0x0087e8000c101904 */
[----:B-1----:R-:W2:Y:S04]  /*6fde0*/  LDL.LU R245, [R1+0x724] ;  /* 0x0007240001f57983 */ /* 0x002ea80000300800 */
[----:B------:R-:W2:Y:S04]  /*6fdf0*/  LDL.LU R249, [R1+0x3f4] ;  /* 0x0003f40001f97983 */ /* 0x000ea80000300800 */
[----:B---3--:R-:W3:Y:S01]  /*6fe00*/  LDL.LU R244, [R1+0xc4] ;  /* 0x0000c40001f47983 */ /* 0x008ee20000300800 */
[----:B------:R-:W-:-:S02]  /*6fe10*/  IADD3 R0, R123, 0x29, RZ ;  /* 0x000000297b007810 */ /* 0x000fc40007ffe0ff */
[----:B------:R-:W-:Y:S01]  /*6fe20*/  ISETP.LT.AND P1, PT, R227, c[0x0][0x178], !P4 ;  /* 0x00005e00e3007a0c */ /* 0x000fe20006721270 */
[----:B------:R-:W3:Y:S01]  /*6fe30*/  LDL.LU R248, [R1+0x790] ;  /* 0x0007900001f87983 */ /* 0x000ee20000300800 */
[----:B------:R-:W-:Y:S02]  /*6fe40*/  ISETP.GE.AND P2, PT, R0, c[0x0][0x17c], PT ;  /* 0x00005f0000007a0c */ /* 0x000fe40003f46270 */
[----:B------:R-:W-:Y:S01]  /*6fe50*/  IADD3 R0, R3, c[0x0][0x198], RZ ;  /* 0x0000660003007a10 */ /* 0x000fe20007ffe0ff */
[----:B------:R-:W3:Y:S01]  /*6fe60*/  LDL.LU R192, [R1+0x750] ;  /* 0x0007500001c07983 */ /* 0x000ee20000300800 */
[----:B------:R-:W-:Y:S02]  /*6fe70*/  ISETP.LT.AND P3, PT, R158, c[0x0][0x178], !P4 ;  /* 0x00005e009e007a0c */ /* 0x000fe40006761270 */
[----:B------:R-:W-:Y:S01]  /*6fe80*/  ISETP.LT.AND P6, PT, R159, c[0x0][0x178], !P4 ;  /* 0x00005e009f007a0c */ /* 0x000fe200067c1270 */
[----:B------:R-:W-:Y:S01]  /*6fe90*/  IMAD.WIDE R184, R0, 0x4, R182 ;  /* 0x0000000400b87825 */ /* 0x000fe200078e02b6 */
[----:B------:R-:W-:-:S02]  /*6fea0*/  ISETP.LT.AND P4, PT, R119, c[0x0][0x178], !P4 ;  /* 0x00005e0077007a0c */ /* 0x000fc40006781270 */
[----:B------:R-:W-:Y:S01]  /*6feb0*/  IADD3 R3, R123, 0x2a, RZ ;  /* 0x0000002a7b037810 */ /* 0x000fe20007ffe0ff */
[C---:B------:R-:W-:Y:S01]  /*6fec0*/  IMAD.WIDE R186, R0.reuse, 0x4, R180 ;  /* 0x0000000400ba7825 */ /* 0x040fe200078e02b4 */
[----:B------:R-:W-:Y:S01]  /*6fed0*/  ISETP.LT.AND P5, PT, R227, c[0x0][0x178], !P2 ;  /* 0x00005e00e3007a0c */ /* 0x000fe200057a1270 */
[----:B------:R1:W-:Y:S01]  /*6fee0*/  @P1 STG.E [R184.64], R191 ;  /* 0x000000bfb8001986 */ /* 0x0003e2000c101904 */
[----:B------:R-:W-:Y:S02]  /*6fef0*/  ISETP.GE.AND P1, PT, R3, c[0x0][0x17c], PT ;  /* 0x00005f0003007a0c */ /* 0x000fe40003f26270 */
[C---:B------:R-:W-:Y:S01]  /*6ff00*/  IADD3 R3, R0.reuse, c[0x0][0x198], RZ ;  /* 0x0000660000037a10 */ /* 0x040fe20007ffe0ff */
[----:B------:R-:W-:Y:S01]  /*6ff10*/  IMAD.WIDE R188, R0, 0x4, R4 ;  /* 0x0000000400bc7825 */ /* 0x000fe200078e0204 */
[----:B------:R1:W-:Y:S01]  /*6ff20*/  @P3 STG.E [R186.64], R193 ;  /* 0x000000c1ba003986 */ /* 0x0003e2000c101904 */
[----:B------:R-:W-:Y:S02]  /*6ff30*/  ISETP.LT.AND P3, PT, R158, c[0x0][0x178], !P2 ;  /* 0x00005e009e007a0c */ /* 0x000fe40005761270 */
[----:B-1----:R-:W-:-:S04]  /*6ff40*/  IMAD.WIDE R184, R0, 0x4, R6 ;  /* 0x0000000400b87825 */ /* 0x002fc800078e0206 */
[C---:B------:R-:W-:Y:S01]  /*6ff50*/  IMAD.WIDE R186, R3.reuse, 0x4, R182 ;  /* 0x0000000403ba7825 */ /* 0x040fe200078e02b6 */
[----:B------:R1:W-:Y:S04]  /*6ff60*/  @P6 STG.E [R184.64], R194 ;  /* 0x000000c2b8006986 */ /* 0x0003e8000c101904 */
[----:B------:R-:W3:Y:S04]  /*6ff70*/  LDL.LU R193, [R1+0x6f0] ;  /* 0x0006f00001c17983 */ /* 0x000ee80000300800 */
[----:B-1----:R-:W3:Y:S01]  /*6ff80*/  LDL.LU R194, [R1+0x180] ;  /* 0x0001800001c27983 */ /* 0x002ee20000300800 */
[----:B------:R-:W-:-:S03]  /*6ff90*/  IMAD.WIDE R184, R3, 0x4, R6 ;  /* 0x0000000403b87825 */ /* 0x000fc600078e0206 */
[----:B----4-:R1:W-:Y:S01]  /*6ffa0*/  @P4 STG.E [R188.64], R195 ;  /* 0x000000c3bc004986 */ /* 0x0103e2000c101904 */
[----:B------:R-:W-:Y:S02]  /*6ffb0*/  ISETP.LT.AND P4, PT, R159, c[0x0][0x178], !P2 ;  /* 0x00005e009f007a0c */ /* 0x000fe40005781270 */
[----:B------:R-:W-:Y:S01]  /*6ffc0*/  ISETP.LT.AND P2, PT, R119, c[0x0][0x178], !P2 ;  /* 0x00005e0077007a0c */ /* 0x000fe20005741270 */
[----:B--2---:R2:W-:Y:S04]  /*6ffd0*/  @P5 STG.E [R186.64], R246 ;  /* 0x000000f6ba005986 */ /* 0x0045e8000c101904 */
[----:B-1----:R-:W4:Y:S01]  /*6ffe0*/  LDL.LU R195, [R1+0x794] ;  /* 0x0007940001c37983 */ /* 0x002f220000300800 */
[----:B------:R-:W-:-:S04]  /*6fff0*/  IMAD.WIDE R188, R3, 0x4, R4 ;  /* 0x0000000403bc7825 */ /* 0x000fc800078e0204 */
[----:B--2---:R-:W-:Y:S01]  /*70000*/  IMAD.WIDE R186, R3, 0x4, R180 ;  /* 0x0000000403ba7825 */ /* 0x004fe200078e02b4 */
[----:B------:R-:W2:Y:S04]  /*70010*/  LDL.LU R246, [R1+0x754] ;  /* 0x0007540001f67983 */ /* 0x000ea80000300800 */
[----:B------:R1:W-:Y:S04]  /*70020*/  @P3 STG.E [R186.64], R245 ;  /* 0x000000f5ba003986 */ /* 0x0003e8000c101904 */
[----:B------:R-:W-:Y:S04]  /*70030*/  @P4 STG.E [R184.64], R249 ;  /* 0x000000f9b8004986 */ /* 0x000fe8000c101904 */
[----:B-1----:R-:W2:Y:S04]  /*70040*/  LDL.LU R245, [R1+0x6f4] ;  /* 0x0006f40001f57983 */ /* 0x002ea80000300800 */
[----:B---3--:R1:W-:Y:S04]  /*70050*/  @P2 STG.E [R188.64], R244 ;  /* 0x000000f4bc002986 */ /* 0x0083e8000c101904 */
[----:B-1----:R-:W3:Y:S01]  /*70060*/  LDL.LU R244, [R1+0x184] ;  /* 0x0001840001f47983 */ /* 0x002ee20000300800 */
[----:B------:R-:W-:-:S02]  /*70070*/  ISETP.LT.AND P5, PT, R227, c[0x0][0x178], !P1 ;  /* 0x00005e00e3007a0c */ /* 0x000fc40004fa1270 */
[----:B------:R-:W-:Y:S02]  /*70080*/  ISETP.LT.AND P6, PT, R158, c[0x0][0x178], !P1 ;  /* 0x00005e009e007a0c */ /* 0x000fe40004fc1270 */
[----:B------:R-:W-:Y:S02]  /*70090*/  IADD3 R0, R3, c[0x0][0x198], RZ ;  /* 0x0000660003007a10 */ /* 0x000fe40007ffe0ff */
[----:B------:R-:W-:-:S03]  /*700a0*/  IADD3 R190, R123, 0x2b, RZ ;  /* 0x0000002b7bbe7810 */ /* 0x000fc60007ffe0ff */
[----:B------:R-:W-:Y:S01]  /*700b0*/  IMAD.WIDE R186, R0, 0x4, R182 ;  /* 0x0000000400ba7825 */ /* 0x000fe200078e02b6 */
[----:B------:R-:W-:Y:S02]  /*700c0*/  ISETP.GE.AND P3, PT, R190, c[0x0][0x17c], PT ;  /* 0x00005f00be007a0c */ /* 0x000fe40003f66270 */
[----:B------:R-:W-:Y:S01]  /*700d0*/  ISETP.LT.AND P2, PT, R159, c[0x0][0x178], !P1 ;  /* 0x00005e009f007a0c */ /* 0x000fe20004f41270 */
[----:B------:R-:W-:Y:S01]  /*700e0*/  IMAD.WIDE R184, R0, 0x4, R180 ;  /* 0x0000000400b87825 */ /* 0x000fe200078e02b4 */
[----:B------:R1:W-:Y:S01]  /*700f0*/  @P5 STG.E [R186.64], R248 ;  /* 0x000000f8ba005986 */ /* 0x0003e2000c101904 */
[----:B------:R-:W-:Y:S02]  /*70100*/  ISETP.LT.AND P1, PT, R119, c[0x0][0x178], !P1 ;  /* 0x00005e0077007a0c */ /* 0x000fe40004f21270 */
[----:B------:R-:W-:Y:S01]  /*70110*/  ISETP.LT.AND P5, PT, R227, c[0x0][0x178], !P3 ;  /* 0x00005e00e3007a0c */ /* 0x000fe20005fa1270 */
[----:B------:R1:W-:Y:S01]  /*70120*/  @P6 STG.E [R184.64], R192 ;  /* 0x000000c0b8006986 */ /* 0x0003e2000c101904 */
[----:B------:R-:W-:-:S02]  /*70130*/  ISETP.LT.AND P4, PT, R158, c[0x0][0x178], !P3 ;  /* 0x00005e009e007a0c */ /* 0x000fc40005f81270 */
[----:B------:R-:W-:Y:S02]  /*70140*/  ISETP.LT.AND P6, PT, R159, c[0x0][0x178], !P3 ;  /* 0x00005e009f007a0c */ /* 0x000fe40005fc1270 */
[C---:B------:R-:W-:Y:S02]  /*70150*/  IADD3 R3, R0.reuse, c[0x0][0x198], RZ ;  /* 0x0000660000037a10 */ /* 0x040fe40007ffe0ff */
[----:B------:R-:W-:Y:S01]  /*70160*/  ISETP.LT.AND P3, PT, R119, c[0x0][0x178], !P3 ;  /* 0x00005e0077007a0c */ /* 0x000fe20005f61270 */
[----:B-1----:R-:W-:-:S04]  /*70170*/  IMAD.WIDE R186, R0, 0x4, R4 ;  /* 0x0000000400ba7825 */ /* 0x002fc800078e0204 */
[----:B------:R-:W-:-:S04]  /*70180*/  IMAD.WIDE R184, R0, 0x4, R6 ;  /* 0x0000000400b87825 */ /* 0x000fc800078e0206 */
[C---:B------:R-:W-:Y:S01]  /*70190*/  IMAD.WIDE R188, R3.reuse, 0x4, R182 ;  /* 0x0000000403bc7825 */ /* 0x040fe200078e02b6 */
[----:B------:R1:W-:Y:S03]  /*701a0*/  @P2 STG.E [R184.64], R193 ;  /* 0x000000c1b8002986 */ /* 0x0003e6000c101904 */
[C---:B------:R-:W-:Y:S01]  /*701b0*/  IMAD.WIDE R190, R3.reuse, 0x4, R180 ;  /* 0x0000000403be7825 */ /* 0x040fe200078e02b4 */
[----:B------:R1:W-:Y:S03]  /*701c0*/  @P1 STG.E [R186.64], R194 ;  /* 0x000000c2ba001986 */ /* 0x0003e6000c101904 */
[C---:B-1----:R-:W-:Y:S01]  /*701d0*/  IMAD.WIDE R184, R3.reuse, 0x4, R6 ;  /* 0x0000000403b87825 */ /* 0x042fe200078e0206 */
[----:B------:R-:W3:Y:S01]  /*701e0*/  LDL.LU R193, [R1+0x7c4] ;  /* 0x0007c40001c17983 */ /* 0x000ee20000300800 */
[----:B------:R-:W-:-:S03]  /*701f0*/  IADD3 R0, R3, c[0x0][0x198], RZ ;  /* 0x0000660003007a10 */ /* 0x000fc60007ffe0ff */
[----:B------:R-:W3:Y:S04]  /*70200*/  LDL.LU R194, [R1+0x784] ;  /* 0x0007840001c27983 */ /* 0x000ee80000300800 */
[----:B----4-:R1:W-:Y:S04]  /*70210*/  @P5 STG.E [R188.64], R195 ;  /* 0x000000c3bc005986 */ /* 0x0103e8000c101904 */
[----:B--2---:R2:W-:Y:S04]  /*70220*/  @P4 STG.E [R190.64], R246 ;  /* 0x000000f6be004986 */ /* 0x0045e8000c101904 */
[----:B-1----:R-:W4:Y:S04]  /*70230*/  LDL.LU R195, [R1+0x734] ;  /* 0x0007340001c37983 */ /* 0x002f280000300800 */
[----:B--2---:R-:W2:Y:S04]  /*70240*/  LDL.LU R246, [R1+0x534] ;  /* 0x0005340001f67983 */ /* 0x004ea80000300800 */
[----:B------:R1:W-:Y:S02]  /*70250*/  @P6 STG.E [R184.64], R245 ;  /* 0x000000f5b8006986 */ /* 0x0003e4000c101904 */
[----:B-1----:R-:W-:-:S02]  /*70260*/  IMAD.WIDE R184, R3, 0x4, R4 ;  /* 0x0000000403b87825 */ /* 0x002fc400078e0204 */
[----:B------:R-:W2:Y:S04]  /*70270*/  LDL.LU R3, [R1+0x730] ;  /* 0x0007300001037983 */ /* 0x000ea80000300800 */
[----:B---3--:R1:W-:Y:S04]  /*70280*/  @P3 STG.E [R184.64], R244 ;  /* 0x000000f4b8003986 */ /* 0x0083e8000c101904 */
[----:B-1----:R-:W3:Y:S01]  /*70290*/  LDL.LU R184, [R1+0x7c0] ;  /* 0x0007c00001b87983 */ /* 0x002ee20000300800 */
[----:B------:R-:W-:Y:S01]  /*702a0*/  IADD3 R192, R123, 0x2c, RZ ;  /* 0x0000002c7bc07810 */ /* 0x000fe20007ffe0ff */
[----:B------:R-:W-:-:S02]  /*702b0*/  IMAD.WIDE R186, R0, 0x4, R182 ;  /* 0x0000000400ba7825 */ /* 0x000fc400078e02b6 */
[----:B------:R-:W2:Y:S01]  /*702c0*/  LDL.LU R185, [R1+0x780] ;  /* 0x0007800001b97983 */ /* 0x000ea20000300800 */
[----:B------:R-:W-:-:S04]  /*702d0*/  ISETP.GE.AND P2, PT, R192, c[0x0][0x17c], PT ;  /* 0x00005f00c0007a0c */ /* 0x000fc80003f46270 */
[----:B------:R-:W-:Y:S02]  /*702e0*/  ISETP.LT.AND P5, PT, R227, c[0x0][0x178], !P2 ;  /* 0x00005e00e3007a0c */ /* 0x000fe400057a1270 */
[----:B------:R-:W-:-:S04]  /*702f0*/  IADD3 R192, R123, 0x2d, RZ ;  /* 0x0000002d7bc07810 */ /* 0x000fc80007ffe0ff */
[----:B------:R-:W-:Y:S02]  /*70300*/  ISETP.GE.AND P6, PT, R192, c[0x0][0x17c], PT ;  /* 0x00005f00c0007a0c */ /* 0x000fe40003fc6270 */
[----:B------:R-:W2:Y:S04]  /*70310*/  LDL.LU R192, [R1+0x7d0] ;  /* 0x0007d00001c07983 */ /* 0x000ea80000300800 */
[----:B------:R-:W2:Y:S04]  /*70320*/  LDL.LU R249, [R1+0x7a0] ;  /* 0x0007a00001f97983 */ /* 0x000ea80000300800 */
[----:B------:R-:W2:Y:S04]  /*70330*/  LDL.LU R248, [R1+0x770] ;  /* 0x0007700001f87983 */ /* 0x000ea80000300800 */
[----:B------:R-:W4:Y:S04]  /*70340*/  LDL.LU R245, [R1+0x7d4] ;  /* 0x0007d40001f57983 */ /* 0x000f280000300800 */
[----:B------:R-:W4:Y:S04]  /*70350*/  LDL.LU R244, [R1+0x7a4] ;  /* 0x0007a40001f47983 */ /* 0x000f280000300800 */
[----:B---3--:R1:W-:Y:S04]  /*70360*/  @P5 STG.E [R186.64], R184 ;  /* 0x000000b8ba005986 */ /* 0x0083e8000c101904 */
[----:B-1----:R-:W3:Y:S01]  /*70370*/  LDL.LU R187, [R1+0x530] ;  /* 0x0005300001bb7983 */ /* 0x002ee20000300800 */
[----:B------:R-:W-:-:S02]  /*70380*/  ISETP.LT.AND P4, PT, R158, c[0x0][0x178], !P2 ;  /* 0x00005e009e007a0c */ /* 0x000fc40005781270 */
[----:B------:R-:W-:Y:S02]  /*70390*/  ISETP.LT.AND P1, PT, R159, c[0x0][0x178], !P2 ;  /* 0x00005e009f007a0c */ /* 0x000fe40005721270 */
[----:B------:R-:W-:Y:S01]  /*703a0*/  ISETP.LT.AND P2, PT, R119, c[0x0][0x178], !P2 ;  /* 0x00005e0077007a0c */ /* 0x000fe20005741270 */
[----:B------:R-:W-:Y:S01]  /*703b0*/  IMAD.WIDE R188, R0, 0x4, R180 ;  /* 0x0000000400bc7825 */ /* 0x000fe200078e02b4 */
[----:B------:R-:W-:-:S03]  /*703c0*/  ISETP.LT.AND P3, PT, R227, c[0x0][0x178], !P6 ;  /* 0x00005e00e3007a0c */ /* 0x000fc60007761270 */
[----:B------:R-:W-:-:S04]  /*703d0*/  IMAD.WIDE R190, R0, 0x4, R6 ;  /* 0x0000000400be7825 */ /* 0x000fc800078e0206 */
[----:B--2---:R1:W-:Y:S01]  /*703e0*/  @P4 STG.E [R188.64], R185 ;  /* 0x000000b9bc004986 */ /* 0x0043e2000c101904 */
[----:B------:R-:W-:-:S03]  /*703f0*/  ISETP.LT.AND P5, PT, R159, c[0x0][0x178], !P6 ;  /* 0x00005e009f007a0c */ /* 0x000fc600077a1270 */
[----:B------:R2:W-:Y:S01]  /*70400*/  @P1 STG.E [R190.64], R3 ;  /* 0x00000003be001986 */ /* 0x0005e2000c101904 */
[----:B------:R-:W-:Y:S02]  /*70410*/  ISETP.LT.AND P1, PT, R158, c[0x0][0x178], !P6 ;  /* 0x00005e009e007a0c */ /* 0x000fe40007721270 */
[----:B------:R-:W-:Y:S01]  /*70420*/  ISETP.LT.AND P6, PT, R119, c[0x0][0x178], !P6 ;  /* 0x00005e0077007a0c */ /* 0x000fe200077c1270 */
[C---:B-1----:R-:W-:Y:S01]  /*70430*/  IMAD.WIDE R184, R0.reuse, 0x4, R4 ;  /* 0x0000000400b87825 */ /* 0x042fe200078e0204 */
[----:B--2---:R-:W-:Y:S02]  /*70440*/  IADD3 R3, R0, c[0x0][0x198], RZ ;  /* 0x0000660000037a10 */ /* 0x004fe40007ffe0ff */
[----:B------:R-:W-:Y:S02]  /*70450*/  IADD3 R186, R123, 0x2f, RZ ;  /* 0x0000002f7bba7810 */ /* 0x000fe40007ffe0ff */
[C---:B------:R-:W-:Y:S01]  /*70460*/  IADD3 R0, R3.reuse, c[0x0][0x198], RZ ;  /* 0x0000660003007a10 */ /* 0x040fe20007ffe0ff */
[----:B------:R-:W-:Y:S01]  /*70470*/  IMAD.WIDE R190, R3, 0x4, R182 ;  /* 0x0000000403be7825 */ /* 0x000fe200078e02b6 */
[----:B------:R-:W-:-:S03]  /*70480*/  ISETP.GE.AND P4, PT, R186, c[0x0][0x17c], PT ;  /* 0x00005f00ba007a0c */ /* 0x000fc60003f86270 */
[----:B------:R-:W-:Y:S01]  /*70490*/  IMAD.WIDE R188, R3, 0x4, R180 ;  /* 0x0000000403bc7825 */ /* 0x000fe200078e02b4 */
[----:B---3--:R1:W-:Y:S01]  /*704a0*/  @P2 STG.E [R184.64], R187 ;  /* 0x000000bbb8002986 */ /* 0x0083e2000c101904 */
[----:B------:R-:W-:-:S03]  /*704b0*/  ISETP.LT.AND P2, PT, R227, c[0x0][0x178], !P0 ;  /* 0x00005e00e3007a0c */ /* 0x000fc60004741270 */
[----:B------:R2:W-:Y:S01]  /*704c0*/  @P3 STG.E [R190.64], R193 ;  /* 0x000000c1be003986 */ /* 0x0005e2000c101904 */
[----:B------:R-:W-:-:S03]  /*704d0*/  ISETP.LT.AND P3, PT, R158, c[0x0][0x178], !P0 ;  /* 0x00005e009e007a0c */ /* 0x000fc60004761270 */
[----:B------:R-:W-:Y:S01]  /*704e0*/  @P1 STG.E [R188.64], R194 ;  /* 0x000000c2bc001986 */ /* 0x000fe2000c101904 */
[----:B-1----:R-:W-:-:S04]  /*704f0*/  IMAD.WIDE R186, R3, 0x4, R6 ;  /* 0x0000000403ba7825 */ /* 0x002fc800078e0206 */
[----:B------:R-:W-:Y:S01]  /*70500*/  IMAD.WIDE R184, R3, 0x4, R4 ;  /* 0x0000000403b87825 */ /* 0x000fe200078e0204 */
[----:B----4-:R-:W-:Y:S03]  /*70510*/  @P5 STG.E [R186.64], R195 ;  /* 0x000000c3ba005986 */ /* 0x010fe6000c101904 */
[----:B--2---:R-:W-:Y:S01]  /*70520*/  IMAD.WIDE R190, R0, 0x4, R182 ;  /* 0x0000000400be7825 */ /* 0x004fe200078e02b6 */
[----:B------:R1:W-:Y:S04]  /*70530*/  @P6 STG.E [R184.64], R246 ;  /* 0x000000f6b8006986 */ /* 0x0003e8000c101904 */
[----:B------:R2:W-:Y:S01]  /*70540*/  @P2 STG.E [R190.64], R192 ;  /* 0x000000c0be002986 */ /* 0x0005e2000c101904 */
[----:B------:R-:W-:-:S02]  /*70550*/  ISETP.LT.AND P2, PT, R159, c[0x0][0x178], !P0 ;  /* 0x00005e009f007a0c */ /* 0x000fc40004741270 */
[----:B------:R-:W-:Y:S01]  /*70560*/  ISETP.LT.AND P0, PT, R119, c[0x0][0x178], !P0 ;  /* 0x00005e0077007a0c */ /* 0x000fe20004701270 */
[----:B-1----:R-:W3:Y:S01]  /*70570*/  LDL.LU R246, [R1+0x774] ;  /* 0x0007740001f67983 */ /* 0x002ee20000300800 */
[----:B------:R-:W-:Y:S01]  /*70580*/  IADD3 R184, R123, 0x30, RZ ;  /* 0x000000307bb87810 */ /* 0x000fe20007ffe0ff */
[----:B------:R-:W-:Y:S02]  /*70590*/  IMAD.WIDE R186, R0, 0x4, R180 ;  /* 0x0000000400ba7825 */ /* 0x000fe400078e02b4 */
[----:B------:R-:W4:Y:S01]  /*705a0*/  LDL.LU R193, [R1+0x128] ;  /* 0x0001280001c17983 */ /* 0x000f220000300800 */
[----:B------:R-:W-:Y:S01]  /*705b0*/  ISETP.GE.AND P1, PT, R184, c[0x0][0x17c], PT ;  /* 0x00005f00b8007a0c */ /* 0x000fe20003f26270 */
[C---:B------:R-:W-:Y:S02]  /*705c0*/  IMAD.WIDE R184, R0.reuse, 0x4, R6 ;  /* 0x0000000400b87825 */ /* 0x040fe400078e0206 */
[----:B------:R-:W4:Y:S02]  /*705d0*/  LDL.LU R194, [R1+0x58] ;  /* 0x0000580001c27983 */ /* 0x000f240000300800 */
[----:B------:R-:W-:-:S02]  /*705e0*/  IMAD.WIDE R188, R0, 0x4, R4 ;  /* 0x0000000400bc7825 */ /* 0x000fc400078e0204 */
[----:B------:R-:W4:Y:S01]  /*705f0*/  LDL.LU R195, [R1+0x18] ;  /* 0x0000180001c37983 */ /* 0x000f220000300800 */
[----:B------:R-:W-:-:S03]  /*70600*/  ISETP.LT.AND P6, PT, R227, c[0x0][0x178], !P4 ;  /* 0x00005e00e3007a0c */ /* 0x000fc600067c1270 */
[----:B------:R-:W-:Y:S01]  /*70610*/  @P3 STG.E [R186.64], R249 ;  /* 0x000000f9ba003986 */ /* 0x000fe2000c101904 */
[----:B------:R-:W-:-:S03]  /*70620*/  IADD3 R3, R0, c[0x0][0x198], RZ ;  /* 0x0000660000037a10 */ /* 0x000fc60007ffe0ff */
[----:B------:R-:W-:Y:S01]  /*70630*/  @P2 STG.E [R184.64], R248 ;  /* 0x000000f8b8002986 */ /* 0x000fe2000c101904 */
[----:B------:R-:W-:-:S03]  /*70640*/  ISETP.LT.AND P5, PT, R158, c[0x0][0x178], !P4 ;  /* 0x00005e009e007a0c */ /* 0x000fc600067a1270 */
[----:B------:R1:W-:Y:S01]  /*70650*/  @P0 STG.E [R188.64], R250 ;  /* 0x000000fabc000986 */ /* 0x0003e2000c101904 */
[----:B--2---:R-:W-:-:S03]  /*70660*/  IMAD.WIDE R190, R3, 0x4, R182 ;  /* 0x0000000403be7825 */ /* 0x004fc600078e02b6 */
[----:B-1----:R-:W2:Y:S01]  /*70670*/  LDL.LU R250, [R1+0x21a8] ;  /* 0x0021a80001fa7983 */ /* 0x002ea20000300800 */
[----:B------:R-:W-:-:S03]  /*70680*/  IMAD.WIDE R186, R3, 0x4, R180 ;  /* 0x0000000403ba7825 */ /* 0x000fc600078e02b4 */
[----:B------:R1:W-:Y:S04]  /*70690*/  @P6 STG.E [R190.64], R245 ;  /* 0x000000f5be006986 */ /* 0x0003e8000c101904 */
[----:B------:R1:W-:Y:S04]  /*706a0*/  @P5 STG.E [R186.64], R244 ;  /* 0x000000f4ba005986 */ /* 0x0003e8000c101904 */
[----:B-1----:R-:W2:Y:S04]  /*706b0*/  LDL.LU R245, [R1+0x12c] ;  /* 0x00012c0001f57983 */ /* 0x002ea80000300800 */
[----:B------:R-:W2:Y:S01]  /*706c0*/  LDL.LU R244, [R1+0x5c] ;  /* 0x00005c0001f47983 */ /* 0x000ea20000300800 */
[----:B------:R-:W-:-:S02]  /*706d0*/  ISETP.LT.AND P6, PT, R159, c[0x0][0x178], !P4 ;  /* 0x00005e009f007a0c */ /* 0x000fc400067c1270 */
[----:B------:R-:W-:Y:S02]  /*706e0*/  ISETP.LT.AND P4, PT, R119, c[0x0][0x178], !P4 ;  /* 0x00005e0077007a0c */ /* 0x000fe40006781270 */
[----:B------:R-:W-:Y:S01]  /*706f0*/  ISETP.LT.AND P5, PT, R227, c[0x0][0x178], !P1 ;  /* 0x00005e00e3007a0c */ /* 0x000fe20004fa1270 */
[----:B------:R-:W-:Y:S01]  /*70700*/  IMAD.WIDE R184, R3, 0x4, R6 ;  /* 0x0000000403b87825 */ /* 0x000fe200078e0206 */
[----:B------:R-:W-:Y:S02]  /*70710*/  ISETP.LT.AND P3, PT, R158, c[0x0][0x178], !P1 ;  /* 0x00005e009e007a0c */ /* 0x000fe40004f61270 */
[----:B------:R-:W-:Y:S01]  /*70720*/  ISETP.LT.AND P0, PT, R159, c[0x0][0x178], !P1 ;  /* 0x00005e009f007a0c */ /* 0x000fe20004f01270 */
[C---:B------:R-:W-:Y:S01]  /*70730*/  IMAD.WIDE R186, R3.reuse, 0x4, R4 ;  /* 0x0000000403ba7825 */ /* 0x040fe200078e0204 */
[----:B------:R-:W-:Y:S02]  /*70740*/  IADD3 R0, R3, c[0x0][0x198], RZ ;  /* 0x0000660003007a10 */ /* 0x000fe40007ffe0ff */
[----:B------:R-:W-:-:S03]  /*70750*/  ISETP.LT.AND P1, PT, R119, c[0x0][0x178], !P1 ;  /* 0x00005e0077007a0c */ /* 0x000fc60004f21270 */
[C---:B------:R-:W-:Y:S01]  /*70760*/  IMAD.WIDE R188, R0.reuse, 0x4, R182 ;  /* 0x0000000400bc7825 */ /* 0x040fe200078e02b6 */
[C---:B------:R-:W-:Y:S02]  /*70770*/  IADD3 R190, R123.reuse, 0x31, RZ ;  /* 0x000000317bbe7810 */ /* 0x040fe40007ffe0ff */
[----:B------:R-:W-:Y:S02]  /*70780*/  IADD3 R191, R123, 0x33, RZ ;  /* 0x000000337bbf7810 */ /* 0x000fe40007ffe0ff */
[----:B------:R-:W-:Y:S02]  /*70790*/  IADD3 R3, R0, c[0x0][0x198], RZ ;  /* 0x0000660000037a10 */ /* 0x000fe40007ffe0ff */
[----:B------:R-:W-:Y:S01]  /*707a0*/  ISETP.GE.AND P2, PT, R191, c[0x0][0x17c], PT ;  /* 0x00005f00bf007a0c */ /* 0x000fe20003f46270 */
[----:B---3--:R1:W-:Y:S04]  /*707b0*/  @P6 STG.E [R184.64], R246 ;  /* 0x000000f6b8006986 */ /* 0x0083e8000c101904 */
[----:B------:R3:W-:Y:S01]  /*707c0*/  @P4 STG.E [R186.64], R251 ;  /* 0x000000fbba004986 */ /* 0x0007e2000c101904 */
[----:B------:R-:W-:-:S03]  /*707d0*/  ISETP.GE.AND P6, PT, R190, c[0x0][0x17c], PT ;  /* 0x00005f00be007a0c */ /* 0x000fc60003fc6270 */
[----:B----4-:R-:W-:Y:S01]  /*707e0*/  @P5 STG.E [R188.64], R193 ;  /* 0x000000c1bc005986 */ /* 0x010fe2000c101904 */
[----:B-1----:R-:W-:-:S04]  /*707f0*/  IMAD.WIDE R184, R0, 0x4, R6 ;  /* 0x0000000400b87825 */ /* 0x002fc800078e0206 */
[----:B---3--:R-:W-:Y:S01]  /*70800*/  IMAD.WIDE R186, R0, 0x4, R180 ;  /* 0x0000000400ba7825 */ /* 0x008fe200078e02b4 */
[----:B------:R-:W3:Y:S01]  /*70810*/  LDL.LU R251, [R1+0x21a4] ;  /* 0x0021a40001fb7983 */ /* 0x000ee20000300800 */
[----:B------:R-:W-:-:S03]  /*70820*/  IADD3 R190, R123, 0x32, RZ ;  /* 0x000000327bbe7810 */ /* 0x000fc60007ffe0ff */
[----:B------:R-:W-:Y:S01]  /*70830*/  @P3 STG.E [R186.64], R194 ;  /* 0x000000c2ba003986 */ /* 0x000fe2000c101904 */
[----:B------:R-:W-:-:S03]  /*70840*/  ISETP.LT.AND P4, PT, R227, c[0x0][0x178], !P6 ;  /* 0x00005e00e3007a0c */ /* 0x000fc60007781270 */
[----:B------:R-:W4:Y:S04]  /*70850*/  LDL.LU R246, [R1+0x1c] ;  /* 0x00001c0001f67983 */ /* 0x000f280000300800 */
[----:B------:R1:W-:Y:S01]  /*70860*/  @P0 STG.E [R184.64], R195 ;  /* 0x000000c3b8000986 */ /* 0x0003e2000c101904 */
[----:B------:R-:W-:-:S03]  /*70870*/  ISETP.GE.AND P3, PT, R190, c[0x0][0x17c], PT ;  /* 0x00005f00be007a0c */ /* 0x000fc60003f66270 */
[----:B------:R-:W3:Y:S01]  /*70880*/  LDL.LU R191, [R1+0x38] ;  /* 0x0000380001bf7983 */ /* 0x000ee20000300800 */
[----:B------:R-:W-:-:S03]  /*70890*/  ISETP.LT.AND P5, PT, R158, c[0x0][0x178], !P6 ;  /* 0x00005e009e007a0c */ /* 0x000fc600077a1270 */
[----:B------:R-:W3:Y:S01]  /*708a0*/  LDL.LU R190, [R1+0xa8] ;  /* 0x0000a80001be7983 */ /* 0x000ee20000300800 */
[----:B-1----:R-:W-:-:S05]  /*708b0*/  IMAD.WIDE R184, R0, 0x4, R4 ;  /* 0x0000000400b87825 */ /* 0x002fca00078e0204 */
[----:B--2---:R1:W-:Y:S01]  /*708c0*/  @P1 STG.E [R184.64], R250 ;  /* 0x000000fab8001986 */ /* 0x0043e2000c101904 */
[----:B------:R-:W-:-:S03]  /*708d0*/  IMAD.WIDE R186, R3, 0x4, R182 ;  /* 0x0000000403ba7825 */ /* 0x000fc600078e02b6 */
[----:B-1----:R-:W2:Y:S01]  /*708e0*/  LDL.LU R250, [R1+0x6d8] ;  /* 0x0006d80001fa7983 */ /* 0x002ea20000300800 */
[----:B------:R-:W-:-:S03]  /*708f0*/  IMAD.WIDE R188, R3, 0x4, R180 ;  /* 0x0000000403bc7825 */ /* 0x000fc600078e02b4 */
[----:B------:R1:W-:Y:S04]  /*70900*/  @P4 STG.E [R186.64], R245 ;  /* 0x000000f5ba004986 */ /* 0x0003e8000c101904 */
[----:B------:R-:W2:Y:S04]  /*70910*/  LDL.LU R192, [R1+0x8] ;  /* 0x0000080001c07983 */ /* 0x000ea80000300800 */
[----:B------:R1:W-:Y:S04]  /*70920*/  @P5 STG.E [R188.64], R244 ;  /* 0x000000f4bc005986 */ /* 0x0003e8000c101904 */
[----:B-1----:R-:W2:Y:S04]  /*70930*/  LDL.LU R245, [R1+0x6dc] ;  /* 0x0006dc0001f57983 */ /* 0x002ea80000300800 */
[----:B------:R-:W2:Y:S04]  /*70940*/  LDL.LU R244, [R1+0xac] ;  /* 0x0000ac0001f47983 */ /* 0x000ea80000300800 */
[----:B------:R-:W2:Y:S01]  /*70950*/  LDL.LU R195, [R1+0x3c] ;  /* 0x00003c0001c37983 */ /* 0x000ea20000300800 */
[----:B------:R-:W-:-:S02]  /*70960*/  ISETP.LT.AND P0, PT, R159, c[0x0][0x178], !P6 ;  /* 0x00005e009f007a0c */ /* 0x000fc40007701270 */
[----:B------:R-:W-:Y:S01]  /*70970*/  ISETP.LT.AND P6, PT, R119, c[0x0][0x178], !P6 ;  /* 0x00005e0077007a0c */ /* 0x000fe200077c1270 */
[----:B------:R-:W-:Y:S01]  /*70980*/  IMAD.WIDE R184, R3, 0x4, R6 ;  /* 0x0000000403b87825 */ /* 0x000fe200078e0206 */
[----:B------:R-:W-:Y:S02]  /*70990*/  ISETP.LT.AND P5, PT, R227, c[0x0][0x178], !P3 ;  /* 0x00005e00e3007a0c */ /* 0x000fe40005fa1270 */
[----:B------:R-:W-:Y:S01]  /*709a0*/  ISETP.LT.AND P1, PT, R158, c[0x0][0x178], !P3 ;  /* 0x00005e009e007a0c */ /* 0x000fe20005f21270 */
[----:B------:R-:W-:Y:S01]  /*709b0*/  IMAD.WIDE R186, R3, 0x4, R4 ;  /* 0x0000000403ba7825 */ /* 0x000fe200078e0204 */
[----:B------:R-:W-:Y:S02]  /*709c0*/  IADD3 R188, R123, 0x36, RZ ;  /* 0x000000367bbc7810 */ /* 0x000fe40007ffe0ff */
[----:B------:R-:W-:Y:S02]  /*709d0*/  IADD3 R0, R3, c[0x0][0x198], RZ ;  /* 0x0000660003007a10 */ /* 0x000fe40007ffe0ff */
[----:B------:R-:W-:-:S02]  /*709e0*/  ISETP.LT.AND P4, PT, R159, c[0x0][0x178], !P3 ;  /* 0x00005e009f007a0c */ /* 0x000fc40005f81270 */
[----:B------:R-:W-:Y:S02]  /*709f0*/  ISETP.LT.AND P3, PT, R119, c[0x0][0x178], !P3 ;  /* 0x00005e0077007a0c */ /* 0x000fe40005f61270 */
[----:B------:R-:W-:Y:S01]  /*70a00*/  IADD3 R3, R0, c[0x0][0x198], RZ ;  /* 0x0000660000037a10 */ /* 0x000fe20007ffe0ff */
[----:B----4-:R1:W-:Y:S01]  /*70a10*/  @P0 STG.E [R184.64], R246 ;  /* 0x000000f6b8000986 */ /* 0x0103e2000c101904 */
[----:B------:R-:W-:Y:S01]  /*70a20*/  ISETP.GE.AND P0, PT, R188, c[0x0][0x17c], PT ;  /* 0x00005f00bc007a0c */ /* 0x000fe20003f06270 */
[----:B------:R-:W-:Y:S02]  /*70a30*/  IMAD.WIDE R188, R0, 0x4, R182 ;  /* 0x0000000400bc7825 */ /* 0x000fe400078e02b6 */
[----:B---3--:R3:W-:Y:S01]  /*70a40*/  @P6 STG.E [R186.64], R251 ;  /* 0x000000fbba006986 */ /* 0x0087e2000c101904 */
[----:B------:R-:W-:-:S03]  /*70a50*/  ISETP.LT.AND P6, PT, R227, c[0x0][0x178], !P2 ;  /* 0x00005e00e3007a0c */ /* 0x000fc600057c1270 */
[----:B-1----:R-:W4:Y:S01]  /*70a60*/  LDL.LU R246, [R1+0xc] ;  /* 0x00000c0001f67983 */ /* 0x002f220000300800 */
[----:B------:R-:W-:-:S03]  /*70a70*/  IMAD.WIDE R184, R0, 0x4, R180 ;  /* 0x0000000400b87825 */ /* 0x000fc600078e02b4 */
[----:B------:R-:W4:Y:S01]  /*70a80*/  LDL.LU R249, [R1+0x708] ;  /* 0x0007080001f97983 */ /* 0x000f220000300800 */
[----:B---3--:R-:W-:-:S03]  /*70a90*/  IMAD.WIDE R186, R0, 0x4, R6 ;  /* 0x0000000400ba7825 */ /* 0x008fc600078e0206 */
[----:B------:R-:W3:Y:S04]  /*70aa0*/  LDL.LU R248, [R1+0x3b8] ;  /* 0x0003b80001f87983 */ /* 0x000ee80000300800 */
[----:B------:R-:W3:Y:S04]  /*70ab0*/  LDL.LU R193, [R1+0x68] ;  /* 0x0000680001c17983 */ /* 0x000ee80000300800 */
[----:B------:R-:W3:Y:S04]  /*70ac0*/  LDL.LU R194, [R1+0x28] ;  /* 0x0000280001c27983 */ /* 0x000ee80000300800 */
[----:B--2---:R-:W-:Y:S01]  /*70ad0*/  @P5 STG.E [R188.64], R250 ;  /* 0x000000fabc005986 */ /* 0x004fe2000c101904 */
[----:B------:R-:W-:-:S03]  /*70ae0*/  ISETP.LT.AND P5, PT, R158, c[0x0][0x178], !P2 ;  /* 0x00005e009e007a0c */ /* 0x000fc600057a1270 */
[----:B------:R1:W-:Y:S01]  /*70af0*/  @P1 STG.E [R184.64], R190 ;  /* 0x000000beb8001986 */ /* 0x0003e2000c101904 */
[----:B------:R-:W-:-:S03]  /*70b00*/  ISETP.LT.AND P1, PT, R159, c[0x0][0x178], !P2 ;  /* 0x00005e009f007a0c */ /* 0x000fc60005721270 */
[----:B------:R2:W-:Y:S01]  /*70b10*/  @P4 STG.E [R186.64], R191 ;  /* 0x000000bfba004986 */ /* 0x0005e2000c101904 */
[----:B-1----:R-:W-:-:S04]  /*70b20*/  IMAD.WIDE R184, R0, 0x4, R4 ;  /* 0x0000000400b87825 */ /* 0x002fc800078e0204 */
[C---:B--2---:R-:W-:Y:S01]  /*70b30*/  IMAD.WIDE R186, R3.reuse, 0x4, R182 ;  /* 0x0000000403ba7825 */ /* 0x044fe200078e02b6 */
[----:B------:R-:W-:Y:S03]  /*70b40*/  @P3 STG.E [R184.64], R192 ;  /* 0x000000c0b8003986 */ /* 0x000fe6000c101904 */
[C---:B------:R-:W-:Y:S01]  /*70b50*/  IMAD.WIDE R188, R3.reuse, 0x4, R180 ;  /* 0x0000000403bc7825 */ /* 0x040fe200078e02b4 */
[----:B------:R1:W-:Y:S04]  /*70b60*/  @P6 STG.E [R186.64], R245 ;  /* 0x000000f5ba006986 */ /* 0x0003e8000c101904 */
[----:B------:R2:W-:Y:S04]  /*70b70*/  @P5 STG.E [R188.64], R244 ;  /* 0x000000f4bc005986 */ /* 0x0005e8000c101904 */
[----:B-1----:R-:W3:Y:S01]  /*70b80*/  LDL.LU R245, [R1+0x70c] ;  /* 0x00070c0001f57983 */ /* 0x002ee20000300800 */
[----:B------:R-:W-:-:S03]  /*70b90*/  IMAD.WIDE R186, R3, 0x4, R6 ;  /* 0x0000000403ba7825 */ /* 0x000fc600078e0206 */
[----:B--2---:R-:W3:Y:S04]  /*70ba0*/  LDL.LU R244, [R1+0x3bc] ;  /* 0x0003bc0001f47983 */ /* 0x004ee80000300800 */
[----:B------:R1:W-:Y:S04]  /*70bb0*/  @P1 STG.E [R186.64], R195 ;  /* 0x000000c3ba001986 */ /* 0x0003e8000c101904 */
[----:B-1----:R-:W3:Y:S01]  /*70bc0*/  LDL.LU R195, [R1+0x6c] ;  /* 0x00006c0001c37983 */ /* 0x002ee20000300800 */
[----:B------:R-:W-:-:S04]  /*70bd0*/  IADD3 R190, R123, 0x34, RZ ;  /* 0x000000347bbe7810 */ /* 0x000fc80007ffe0ff */
[----:B------:R-:W-:Y:S02]  /*70be0*/  ISETP.GE.AND P4, PT, R190, c[0x0][0x17c], PT ;  /* 0x00005f00be007a0c */ /* 0x000fe40003f86270 */
[----:B------:R-:W-:Y:S02]  /*70bf0*/  ISETP.LT.AND P2, PT, R119, c[0x0][0x178], !P2 ;  /* 0x00005e0077007a0c */ /* 0x000fe40005741270 */
[----:B------:R-:W-:Y:S02]  /*70c00*/  ISETP.LT.AND P6, PT, R227, c[0x0][0x178], !P4 ;  /* 0x00005e00e3007a0c */ /* 0x000fe400067c1270 */
[----:B------:R-:W-:Y:S02]  /*70c10*/  IADD3 R0, R3, c[0x0][0x198], RZ ;  /* 0x0000660003007a10 */ /* 0x000fe40007ffe0ff */
[----:B------:R-:W-:Y:S02]  /*70c20*/  ISETP.LT.AND P3, PT, R158, c[0x0][0x178], !P4 ;  /* 0x00005e009e007a0c */ /* 0x000fe40006761270 */
[----:B------:R-:W-:Y:S01]  /*70c30*/  ISETP.LT.AND P5, PT, R159, c[0x0][0x178], !P4 ;  /* 0x00005e009f007a0c */ /* 0x000fe200067a1270 */
[----:B------:R-:W-:Y:S01]  /*70c40*/  IMAD.WIDE R184, R3, 0x4, R4 ;  /* 0x0000000403b87825 */ /* 0x000fe200078e0204 */
[----:B------:R-:W-:-:S02]  /*70c50*/  IADD3 R190, R123, 0x35, RZ ;  /* 0x000000357bbe7810 */ /* 0x000fc40007ffe0ff */
[----:B------:R-:W-:Y:S01]  /*70c60*/  ISETP.LT.AND P4, PT, R119, c[0x0][0x178], !P4 ;  /* 0x00005e0077007a0c */ /* 0x000fe20006781270 */
[----:B------:R-:W-:Y:S01]  /*70c70*/  IMAD.WIDE R188, R0, 0x4, R182 ;  /* 0x0000000400bc7825 */ /* 0x000fe200078e02b6 */
[----:B------:R-:W-:-:S03]  /*70c80*/  ISETP.GE.AND P1, PT, R190, c[0x0][0x17c], PT ;  /* 0x00005f00be007a0c */ /* 0x000fc60003f26270 */
[C---:B------:R-:W-:Y:S01]  /*70c90*/  IMAD.WIDE R186, R0.reuse, 0x4, R180 ;  /* 0x0000000400ba7825 */ /* 0x040fe200078e02b4 */
[----:B------:R-:W-:Y:S01]  /*70ca0*/  IADD3 R3, R0, c[0x0][0x198], RZ ;  /* 0x0000660000037a10 */ /* 0x000fe20007ffe0ff */
[----:B----4-:R1:W-:Y:S01]  /*70cb0*/  @P2 STG.E [R184.64], R246 ;  /* 0x000000f6b8002986 */ /* 0x0103e2000c101904 */
[----:B------:R-:W-:-:S03]  /*70cc0*/  ISETP.LT.AND P2, PT, R227, c[0x0][0x178], !P1 ;  /* 0x00005e00e3007a0c */ /* 0x000fc60004f41270 */
[----:B------:R4:W-:Y:S04]  /*70cd0*/  @P6 STG.E [R188.64], R249 ;  /* 0x000000f9bc006986 */ /* 0x0009e8000c101904 */
[----:B---3--:R3:W-:Y:S01]  /*70ce0*/  @P3 STG.E [R186.64], R248 ;  /* 0x000000f8ba003986 */ /* 0x0087e2000c101904 */
[----:B-1----:R-:W-:-:S03]  /*70cf0*/  IMAD.WIDE R184, R0, 0x4, R6 ;  /* 0x0000000400b87825 */ /* 0x002fc600078e0206 */
[----:B------:R-:W2:Y:S01]  /*70d00*/  LDL.LU R246, [R1+0x2c] ;  /* 0x00002c0001f67983 */ /* 0x000ea20000300800 */
[----:B----4-:R-:W-:-:S03]  /*70d10*/  IMAD.WIDE R188, R0, 0x4, R4 ;  /* 0x0000000400bc7825 */ /* 0x010fc600078e0204 */
[----:B------:R1:W-:Y:S01]  /*70d20*/  @P5 STG.E [R184.64], R193 ;  /* 0x000000c1b8005986 */ /* 0x0003e2000c101904 */
[----:B------:R-:W-:-:S03]  /*70d30*/  ISETP.LT.AND P3, PT, R158, c[0x0][0x178], !P1 ;  /* 0x00005e009e007a0c */ /* 0x000fc60004f61270 */
[----:B------:R-:W-:Y:S01]  /*70d40*/  @P4 STG.E [R188.64], R194 ;  /* 0x000000c2bc004986 */ /* 0x000fe2000c101904 */
[----:B------:R-:W-:Y:S01]  /*70d50*/  ISETP.LT.AND P4, PT, R159, c[0x0][0x178], !P1 ;  /* 0x00005e009f007a0c */ /* 0x000fe20004f81270 */
[C---:B---3--:R-:W-:Y:S02]  /*70d60*/  IMAD.WIDE R186, R3.reuse, 0x4, R180 ;  /* 0x0000000403ba7825 */ /* 0x048fe400078e02b4 */
[----:B------:R-:W3:Y:S02]  /*70d70*/  LDL.LU R251, [R1+0xe8] ;  /* 0x0000e80001fb7983 */ /* 0x000ee40000300800 */
[C---:B-1----:R-:W-:Y:S02]  /*70d80*/  IMAD.WIDE R184, R3.reuse, 0x4, R182 ;  /* 0x0000000403b87825 */ /* 0x042fe400078e02b6 */
[----:B------:R-:W4:Y:S01]  /*70d90*/  LDL.LU R250, [R1+0x48] ;  /* 0x0000480001fa7983 */ /* 0x000f220000300800 */
[----:B------:R-:W-:-:S03]  /*70da0*/  IADD3 R0, R3, c[0x0][0x198], RZ ;  /* 0x0000660003007a10 */ /* 0x000fc60007ffe0ff */
[----:B------:R-:W3:Y:S04]  /*70db0*/  LDL.LU R192, [R1+0x74c] ;  /* 0x00074c0001c07983 */ /* 0x000ee80000300800 */
[----:B------:R1:W-:Y:S04]  /*70dc0*/  @P2 STG.E [R184.64], R245 ;  /* 0x000000f5b8002986 */ /* 0x0003e8000c101904 */
[----:B------:R1:W-:Y:S02]  /*70dd0*/  @P3 STG.E [R186.64], R244 ;  /* 0x000000f4ba003986 */ /* 0x0003e4000c101904 */
[----:B-1----:R-:W-:-:S02]  /*70de0*/  IMAD.WIDE R184, R3, 0x4, R6 ;  /* 0x0000000403b87825 */ /* 0x002fc400078e0206 */
[----:B------:R-:W3:Y:S02]  /*70df0*/  LDL.LU R245, [R1+0x6ec] ;  /* 0x0006ec0001f57983 */ /* 0x000ee40000300800 */
[----:B------:R-:W-:Y:S02]  /*70e00*/  IMAD.WIDE R186, R3, 0x4, R4 ;  /* 0x0000000403ba7825 */ /* 0x000fe400078e0204 */
[----:B------:R-:W3:Y:S04]  /*70e10*/  LDL.LU R244, [R1+0xec] ;  /* 0x0000ec0001f47983 */ /* 0x000ee80000300800 */
[----:B------:R-:W3:Y:S04]  /*70e20*/  LDL.LU R3, [R1+0x6e8] ;  /* 0x0006e80001037983 */ /* 0x000ee80000300800 */
[----:B------:R1:W-:Y:S04]  /*70e30*/  @P4 STG.E [R184.64], R195 ;  /* 0x000000c3b8004986 */ /* 0x0003e8000c101904 */
[----:B-1----:R-:W3:Y:S01]  /*70e40*/  LDL.LU R185, [R1+0x748] ;  /* 0x0007480001b97983 */ /* 0x002ee20000300800 */
[----:B------:R-:W-:-:S02]  /*70e50*/  ISETP.LT.AND P1, PT, R119, c[0x0][0x178], !P1 ;  /* 0x00005e0077007a0c */ /* 0x000fc40004f21270 */
[----:B------:R-:W-:Y:S02]  /*70e60*/  ISETP.LT.AND P6, PT, R227, c[0x0][0x178], !P0 ;  /* 0x00005e00e3007a0c */ /* 0x000fe400047c1270 */
[----:B------:R-:W-:Y:S02]  /*70e70*/  ISETP.LT.AND P5, PT, R158, c[0x0][0x178], !P0 ;  /* 0x00005e009e007a0c */ /* 0x000fe400047a1270 */
[----:B------:R-:W-:Y:S01]  /*70e80*/  IADD3 R188, R123, 0x37, RZ ;  /* 0x000000377bbc7810 */ /* 0x000fe20007ffe0ff */
[----:B------:R-:W-:Y:S01]  /*70e90*/  IMAD.WIDE R190, R0, 0x4, R180 ;  /* 0x0000000400be7825 */ /* 0x000fe200078e02b4 */
[C---:B------:R-:W-:Y:S01]  /*70ea0*/  ISETP.LT.AND P3, PT, R159.reuse, c[0x0][0x178], !P0 ;  /* 0x00005e009f007a0c */ /* 0x040fe20004761270 */
[----:B------:R-:W4:Y:S01]  /*70eb0*/  LDL.LU R195, [R1+0x4c] ;  /* 0x00004c0001c37983 */ /* 0x000f220000300800 */
[----:B------:R-:W-:Y:S01]  /*70ec0*/  ISETP.GE.AND P2, PT, R188, c[0x0][0x17c], PT ;  /* 0x00005f00bc007a0c */ /* 0x000fe20003f46270 */
[----:B------:R-:W-:Y:S02]  /*70ed0*/  IMAD.WIDE R188, R0, 0x4, R182 ;  /* 0x0000000400bc7825 */ /* 0x000fe400078e02b6 */
[----:B------:R-:W4:Y:S01]  /*70ee0*/  LDL.LU R249, [R1+0x768] ;  /* 0x0007680001f97983 */ /* 0x000f220000300800 */
[----:B------:R-:W-:-:S03]  /*70ef0*/  ISETP.LT.AND P4, PT, R159, c[0x0][0x178], !P2 ;  /* 0x00005e009f007a0c */ /* 0x000fc60005781270 */
[----:B------:R-:W4:Y:S04]  /*70f00*/  LDL.LU R248, [R1+0x728] ;  /* 0x0007280001f87983 */ /* 0x000f280000300800 */
[----:B------:R-:W4:Y:S04]  /*70f10*/  LDL.LU R193, [R1+0x3f8] ;  /* 0x0003f80001c17983 */ /* 0x000f280000300800 */
[----:B------:R-:W4:Y:S04]  /*70f20*/  LDL.LU R194, [R1+0xc8] ;  /* 0x0000c80001c27983 */ /* 0x000f280000300800 */
[----:B--2---:R1:W-:Y:S01]  /*70f30*/  @P1 STG.E [R186.64], R246 ;  /* 0x000000f6ba001986 */ /* 0x0043e2000c101904 */
[----:B------:R-:W-:-:S02]  /*70f40*/  ISETP.LT.AND P1, PT, R119, c[0x0][0x178], !P0 ;  /* 0x00005e0077007a0c */ /* 0x000fc40004721270 */
[----:B-1----:R-:W-:Y:S01]  /*70f50*/  IADD3 R186, R123, 0x39, RZ ;  /* 0x000000397bba7810 */ /* 0x002fe20007ffe0ff */
[----:B------:R-:W2:Y:S03]  /*70f60*/  LDL.LU R246, [R1+0x76c] ;  /* 0x00076c0001f67983 */ /* 0x000ea60000300800 */
[----:B------:R-:W-:Y:S01]  /*70f70*/  ISETP.GE.AND P0, PT, R186, c[0x0][0x17c], PT ;  /* 0x00005f00ba007a0c */ /* 0x000fe20003f06270 */
[----:B---3--:R1:W-:Y:S01]  /*70f80*/  @P6 STG.E [R188.64], R185 ;  /* 0x000000b9bc006986 */ /* 0x0083e2000c101904 */
[----:B------:R-:W-:-:S03]  /*70f90*/  ISETP.LT.AND P6, PT, R227, c[0x0][0x178], !P2 ;  /* 0x00005e00e3007a0c */ /* 0x000fc600057c1270 */
[----:B------:R3:W-:Y:S01]  /*70fa0*/  @P5 STG.E [R190.64], R3 ;  /* 0x00000003be005986 */ /* 0x0007e2000c101904 */
[----:B------:R-:W-:Y:S01]  /*70fb0*/  ISETP.LT.AND P5, PT, R158, c[0x0][0x178], !P2 ;  /* 0x00005e009e007a0c */ /* 0x000fe200057a1270 */
[C---:B-1----:R-:W-:Y:S01]  /*70fc0*/  IMAD.WIDE R184, R0.reuse, 0x4, R6 ;  /* 0x0000000400b87825 */ /* 0x042fe200078e0206 */
[----:B------:R-:W-:Y:S02]  /*70fd0*/  IADD3 R188, R123, 0x38, RZ ;  /* 0x000000387bbc7810 */ /* 0x000fe40007ffe0ff */
[----:B---3--:R-:W-:Y:S02]  /*70fe0*/  IADD3 R3, R0, c[0x0][0x198], RZ ;  /* 0x0000660000037a10 */ /* 0x008fe40007ffe0ff */
[----:B------:R1:W-:Y:S01]  /*70ff0*/  @P3 STG.E [R184.64], R251 ;  /* 0x000000fbb8003986 */ /* 0x0003e2000c101904 */
[----:B------:R-:W-:Y:S02]  /*71000*/  ISETP.GE.AND P3, PT, R188, c[0x0][0x17c], PT ;  /* 0x00005f00bc007a0c */ /* 0x000fe40003f66270 */
[----:B------:R-:W-:-:S04]  /*71010*/  IMAD.WIDE R186, R3, 0x4, R182 ;  /* 0x0000000403ba7825 */ /* 0x000fc800078e02b6 */
[----:B------:R-:W-:-:S04]  /*71020*/  IMAD.WIDE R188, R3, 0x4, R180 ;  /* 0x0000000403bc7825 */ /* 0x000fc800078e02b4 */
[----:B-1----:R-:W-:-:S04]  /*71030*/  IMAD.WIDE R184, R0, 0x4, R4 ;  /* 0x0000000400b87825 */ /* 0x002fc800078e0204 */
[----:B------:R-:W-:Y:S01]  /*71040*/  IMAD.WIDE R190, R3, 0x4, R6 ;  /* 0x0000000403be7825 */ /* 0x000fe200078e0206 */
[----:B----4-:R-:W-:Y:S04]  /*71050*/  @P1 STG.E [R184.64], R250 ;  /* 0x000000fab8001986 */ /* 0x010fe8000c101904 */
[----:B------:R-:W-:Y:S04]  /*71060*/  @P6 STG.E [R186.64], R192 ;  /* 0x000000c0ba006986 */ /* 0x000fe8000c101904 */
[----:B------:R1:W-:Y:S04]  /*71070*/  @P5 STG.E [R188.64], R245 ;  /* 0x000000f5bc005986 */ /* 0x0003e8000c101904 */
[----:B------:R3:W-:Y:S04]  /*71080*/  @P4 STG.E [R190.64], R244 ;  /* 0x000000f4be004986 */ /* 0x0007e8000c101904 */
[----:B-1----:R-:W4:Y:S04]  /*71090*/  LDL.LU R245, [R1+0x72c] ;  /* 0x00072c0001f57983 */ /* 0x002f280000300800 */
[----:B---3--:R-:W3:Y:S01]  /*710a0*/  LDL.LU R244, [R1+0x3fc] ;  /* 0x0003fc0001f47983 */ /* 0x008ee20000300800 */
[----:B------:R-:W-:-:S02]  /*710b0*/  ISETP.LT.AND P2, PT, R119, c[0x0][0x178], !P2 ;  /* 0x00005e0077007a0c */ /* 0x000fc40005741270 */
[----:B------:R-:W-:Y:S02]  /*710c0*/  ISETP.LT.AND P4, PT, R227, c[0x0][0x178], !P3 ;  /* 0x00005e00e3007a0c */ /* 0x000fe40005f81270 */
        /* <DEDUP_REMOVED lines=11> */
[----:B------:R-:W-:-:S03]  /*71180*/  ISETP.GE.AND P2, PT, R0, c[0x0][0x17c], PT ;  /* 0x00005f0000007a0c */ /* 0x000fc60003f46270 */
[----:B------:R1:W-:Y:S01]  /*71190*/  @P6 STG.E [R188.64], R248 ;  /* 0x000000f8bc006986 */ /* 0x0003e2000c101904 */
[----:B------:R-:W-:Y:S02]  /*711a0*/  ISETP.LT.AND P6, PT, R158, c[0x0][0x178], !P0 ;  /* 0x00005e009e007a0c */ /* 0x000fe400047c1270 */
[----:B------:R-:W-:Y:S01]  /*711b0*/  ISETP.LT.AND P4, PT, R159, c[0x0][0x178], !P0 ;  /* 0x00005e009f007a0c */ /* 0x000fe20004781270 */
[C---:B-1----:R-:W-:Y:S01]  /*711c0*/  IMAD.WIDE R184, R190.reuse, 0x4, R6 ;  /* 0x00000004beb87825 */ /* 0x042fe200078e0206 */
[C---:B------:R-:W-:Y:S01]  /*711d0*/  IADD3 R0, R190.reuse, c[0x0][0x198], RZ ;  /* 0x00006600be007a10 */ /* 0x040fe20007ffe0ff */
[----:B------:R-:W3:Y:S02]  /*711e0*/  LDL.LU R195, [R1+0xcc] ;  /* 0x0000cc0001c37983 */ /* 0x000ee40000300800 */
[----:B------:R-:W-:Y:S02]  /*711f0*/  IMAD.WIDE R186, R190, 0x4, R4 ;  /* 0x00000004beba7825 */ /* 0x000fe400078e0204 */
[----:B------:R1:W-:Y:S02]  /*71200*/  @P3 STG.E [R184.64], R193 ;  /* 0x000000c1b8003986 */ /* 0x0003e4000c101904 */
[----:B------:R-:W-:-:S02]  /*71210*/  IMAD.WIDE R188, R0, 0x4, R182 ;  /* 0x0000000400bc7825 */ /* 0x000fc400078e02b6 */
[----:B------:R1:W-:Y:S01]  /*71220*/  @P1 STG.E [R186.64], R194 ;  /* 0x000000c2ba001986 */ /* 0x0003e2000c101904 */
[----:B------:R-:W-:-:S03]  /*71230*/  IADD3 R3, R123, 0x3d, RZ ;  /* 0x0000003d7b037810 */ /* 0x000fc60007ffe0ff */
[----:B------:R-:W3:Y:S01]  /*71240*/  LDL.LU R191, [R1+0x758] ;  /* 0x0007580001bf7983 */ /* 0x000ee20000300800 */
[----:B-1----:R-:W-:-:S03]  /*71250*/  IMAD.WIDE R184, R0, 0x4, R180 ;  /* 0x0000000400b87825 */ /* 0x002fc600078e02b4 */
[----:B------:R-:W3:Y:S01]  /*71260*/  LDL.LU R251, [R1+0x6f8] ;  /* 0x0006f80001fb7983 */ /* 0x000ee20000300800 */
[----:B------:R-:W-:-:S03]  /*71270*/  IMAD.WIDE R186, R0, 0x4, R6 ;  /* 0x0000000400ba7825 */ /* 0x000fc600078e0206 */
[----:B------:R-:W3:Y:S01]  /*71280*/  LDL.LU R249, [R1+0x188] ;  /* 0x0001880001f97983 */ /* 0x000ee20000300800 */
[----:B------:R-:W-:-:S03]  /*71290*/  ISETP.LT.AND P1, PT, R119, c[0x0][0x178], !P0 ;  /* 0x00005e0077007a0c */ /* 0x000fc60004721270 */
[----:B------:R-:W3:Y:S01]  /*712a0*/  LDL.LU R248, [R1+0x79c] ;  /* 0x00079c0001f87983 */ /* 0x000ee20000300800 */
[----:B------:R-:W-:Y:S02]  /*712b0*/  ISETP.GE.AND P0, PT, R3, c[0x0][0x17c], PT ;  /* 0x00005f0003007a0c */ /* 0x000fe40003f06270 */
[C---:B------:R-:W-:Y:S01]  /*712c0*/  IADD3 R3, R0.reuse, c[0x0][0x198], RZ ;  /* 0x0000660000037a10 */ /* 0x040fe20007ffe0ff */
[----:B--2---:R1:W-:Y:S04]  /*712d0*/  @P5 STG.E [R188.64], R246 ;  /* 0x000000f6bc005986 */ /* 0x0043e8000c101904 */
[----:B-1----:R-:W2:Y:S04]  /*712e0*/  LDL.LU R246, [R1+0x75c] ;  /* 0x00075c0001f67983 */ /* 0x002ea80000300800 */
[----:B----4-:R1:W-:Y:S04]  /*712f0*/  @P6 STG.E [R184.64], R245 ;  /* 0x000000f5b8006986 */ /* 0x0103e8000c101904 */
[----:B---3--:R3:W-:Y:S04]  /*71300*/  @P4 STG.E [R186.64], R244 ;  /* 0x000000f4ba004986 */ /* 0x0087e8000c101904 */
[----:B-1----:R-:W4:Y:S01]  /*71310*/  LDL.LU R245, [R1+0x6fc] ;  /* 0x0006fc0001f57983 */ /* 0x002f220000300800 */
[----:B------:R-:W-:-:S03]  /*71320*/  IMAD.WIDE R184, R0, 0x4, R4 ;  /* 0x0000000400b87825 */ /* 0x000fc600078e0204 */
[----:B---3--:R-:W3:Y:S04]  /*71330*/  LDL.LU R244, [R1+0x18c] ;  /* 0x00018c0001f47983 */ /* 0x008ee80000300800 */
[----:B------:R-:W2:Y:S01]  /*71340*/  LDL.LU R0, [R1+0x798] ;  /* 0x0007980001007983 */ /* 0x000ea20000300800 */
[----:B------:R-:W-:Y:S02]  /*71350*/  ISETP.LT.AND P3, PT, R227, c[0x0][0x178], !P2 ;  /* 0x00005e00e3007a0c */ /* 0x000fe40005761270 */
[----:B------:R-:W-:Y:S01]  /*71360*/  ISETP.LT.AND P5, PT, R158, c[0x0][0x178], !P2 ;  /* 0x00005e009e007a0c */ /* 0x000fe200057a1270 */
[----:B------:R-:W-:Y:S01]  /*71370*/  IMAD.WIDE R186, R3, 0x4, R182 ;  /* 0x0000000403ba7825 */ /* 0x000fe200078e02b6 */
[----:B------:R-:W-:Y:S01]  /*71380*/  IADD3 R190, R123, 0x3b, RZ ;  /* 0x0000003b7bbe7810 */ /* 0x000fe20007ffe0ff */
[----:B------:R-:W3:Y:S01]  /*71390*/  LDL.LU R250, [R1+0x7c8] ;  /* 0x0007c80001fa7983 */ /* 0x000ee20000300800 */
[----:B------:R-:W-:Y:S01]  /*713a0*/  ISETP.LT.AND P6, PT, R159, c[0x0][0x178], !P2 ;  /* 0x00005e009f007a0c */ /* 0x000fe200057c1270 */
[----:B------:R-:W-:Y:S01]  /*713b0*/  IMAD.WIDE R188, R3, 0x4, R180 ;  /* 0x0000000403bc7825 */ /* 0x000fe200078e02b4 */
[----:B------:R-:W-:Y:S01]  /*713c0*/  ISETP.GE.AND P4, PT, R190, c[0x0][0x17c], PT ;  /* 0x00005f00be007a0c */ /* 0x000fe20003f86270 */
[----:B------:R-:W3:Y:S01]  /*713d0*/  LDL.LU R192, [R1+0x788] ;  /* 0x0007880001c07983 */ /* 0x000ee20000300800 */
[----:B------:R-:W-:-:S03]  /*713e0*/  ISETP.LT.AND P2, PT, R119, c[0x0][0x178], !P2 ;  /* 0x00005e0077007a0c */ /* 0x000fc60005741270 */
        /* <DEDUP_REMOVED lines=9> */
[----:B------:R-:W-:-:S03]  /*71480*/  ISETP.LT.AND P5, PT, R227, c[0x0][0x178], !P4 ;  /* 0x00005e00e3007a0c */ /* 0x000fc600067a1270 */
[----:B------:R4:W-:Y:S01]  /*71490*/  @P6 STG.E [R184.64], R251 ;  /* 0x000000fbb8006986 */ /* 0x0009e2000c101904 */
[----:B-1----:R-:W-:Y:S02]  /*714a0*/  IADD3 R0, R3, c[0x0][0x198], RZ ;  /* 0x0000660003007a10 */ /* 0x002fe40007ffe0ff */
[----:B------:R-:W-:Y:S01]  /*714b0*/  IADD3 R186, R123, 0x3c, RZ ;  /* 0x0000003c7bba7810 */ /* 0x000fe20007ffe0ff */
[----:B--2---:R-:W-:-:S03]  /*714c0*/  IMAD.WIDE R190, R3, 0x4, R4 ;  /* 0x0000000403be7825 */ /* 0x004fc600078e0204 */
[----:B------:R-:W-:Y:S01]  /*714d0*/  ISETP.GE.AND P6, PT, R186, c[0x0][0x17c], PT ;  /* 0x00005f00ba007a0c */ /* 0x000fe20003fc6270 */
[C---:B----4-:R-:W-:Y:S01]  /*714e0*/  IMAD.WIDE R184, R0.reuse, 0x4, R182 ;  /* 0x0000000400b87825 */ /* 0x050fe200078e02b6 */
[----:B------:R-:W-:Y:S03]  /*714f0*/  @P2 STG.E [R190.64], R249 ;  /* 0x000000f9be002986 */ /* 0x000fe6000c101904 */
[C---:B------:R-:W-:Y:S01]  /*71500*/  IMAD.WIDE R186, R0.reuse, 0x4, R180 ;  /* 0x0000000400ba7825 */ /* 0x040fe200078e02b4 */
[----:B------:R-:W-:Y:S03]  /*71510*/  @P5 STG.E [R184.64], R248 ;  /* 0x000000f8b8005986 */ /* 0x000fe6000c101904 */
[C---:B------:R-:W-:Y:S01]  /*71520*/  IMAD.WIDE R188, R0.reuse, 0x4, R6 ;  /* 0x0000000400bc7825 */ /* 0x040fe200078e0206 */
[----:B------:R1:W-:Y:S04]  /*71530*/  @P3 STG.E [R186.64], R246 ;  /* 0x000000f6ba003986 */ /* 0x0003e8000c101904 */
[----:B------:R2:W-:Y:S04]  /*71540*/  @P1 STG.E [R188.64], R245 ;  /* 0x000000f5bc001986 */ /* 0x0005e8000c101904 */
[----:B-1----:R-:W4:Y:S04]  /*71550*/  LDL.LU R246, [R1+0x78c] ;  /* 0x00078c0001f67983 */ /* 0x002f280000300800 */
[----:B--2---:R-:W2:Y:S01]  /*71560*/  LDL.LU R245, [R1+0x73c] ;  /* 0x00073c0001f57983 */ /* 0x004ea20000300800 */
[----:B------:R-:W-:Y:S01]  /*71570*/  ISETP.LT.AND P4, PT, R119, c[0x0][0x178], !P4 ;  /* 0x00005e0077007a0c */ /* 0x000fe20006781270 */
[----:B------:R-:W-:-:S12]  /*71580*/  IMAD.WIDE R190, R0, 0x4, R4 ;  /* 0x0000000400be7825 */ /* 0x000fd800078e0204 */
[----:B---3--:R1:W-:Y:S04]  /*71590*/  @P4 STG.E [R190.64], R244 ;  /* 0x000000f4be004986 */ /* 0x0083e8000c101904 */
[----:B-1----:R-:W3:Y:S01]  /*715a0*/  LDL.LU R244, [R1+0x53c] ;  /* 0x00053c0001f47983 */ /* 0x002ee20000300800 */
[----:B------:R-:W-:Y:S02]  /*715b0*/  ISETP.LT.AND P2, PT, R227, c[0x0][0x178], !P6 ;  /* 0x00005e00e3007a0c */ /* 0x000fe40007741270 */
[----:B------:R-:W-:Y:S01]  /*715c0*/  ISETP.LT.AND P4, PT, R158, c[0x0][0x178], !P6 ;  /* 0x00005e009e007a0c */ /* 0x000fe20007781270 */
[----:B------:R-:W3:Y:S01]  /*715d0*/  LDL.LU R249, [R1+0x7d8] ;  /* 0x0007d80001f97983 */ /* 0x000ee20000300800 */
[----:B------:R-:W-:Y:S02]  /*715e0*/  ISETP.LT.AND P3, PT, R159, c[0x0][0x178], !P6 ;  /* 0x00005e009f007a0c */ /* 0x000fe40007761270 */
[----:B------:R-:W-:Y:S01]  /*715f0*/  IADD3 R3, R0, c[0x0][0x198], RZ ;  /* 0x0000660000037a10 */ /* 0x000fe20007ffe0ff */
[----:B------:R-:W3:Y:S01]  /*71600*/  LDL.LU R248, [R1+0x7a8] ;  /* 0x0007a80001f87983 */ /* 0x000ee20000300800 */
[----:B------:R-:W-:-:S03]  /*71610*/  IADD3 R0, R123, 0x3e, RZ ;  /* 0x0000003e7b007810 */ /* 0x000fc60007ffe0ff */
[----:B------:R-:W-:Y:S01]  /*71620*/  IMAD.WIDE R188, R3, 0x4, R182 ;  /* 0x0000000403bc7825 */ /* 0x000fe200078e02b6 */
[----:B------:R-:W-:-:S03]  /*71630*/  ISETP.LT.AND P6, PT, R119, c[0x0][0x178], !P6 ;  /* 0x00005e0077007a0c */ /* 0x000fc600077c1270 */
[----:B------:R-:W-:Y:S01]  /*71640*/  IMAD.WIDE R184, R3, 0x4, R180 ;  /* 0x0000000403b87825 */ /* 0x000fe200078e02b4 */
[----:B------:R-:W-:-:S03]  /*71650*/  ISETP.LT.AND P5, PT, R227, c[0x0][0x178], !P0 ;  /* 0x00005e00e3007a0c */ /* 0x000fc600047a1270 */
[C---:B------:R-:W-:Y:S01]  /*71660*/  IMAD.WIDE R186, R3.reuse, 0x4, R6 ;  /* 0x0000000403ba7825 */ /* 0x040fe200078e0206 */
[----:B------:R-:W-:Y:S01]  /*71670*/  ISETP.GE.AND P1, PT, R0, c[0x0][0x17c], PT ;  /* 0x00005f0000007a0c */ /* 0x000fe20003f26270 */
[----:B------:R1:W-:Y:S01]  /*71680*/  @P2 STG.E [R188.64], R250 ;  /* 0x000000fabc002986 */ /* 0x0003e2000c101904 */
[----:B------:R-:W-:-:S03]  /*71690*/  IADD3 R0, R3, c[0x0][0x198], RZ ;  /* 0x0000660003007a10 */ /* 0x000fc60007ffe0ff */
[----:B------:R1:W-:Y:S01]  /*716a0*/  @P4 STG.E [R184.64], R192 ;  /* 0x000000c0b8004986 */ /* 0x0003e2000c101904 */
[----:B------:R-:W-:-:S03]  /*716b0*/  ISETP.LT.AND P4, PT, R159, c[0x0][0x178], !P0 ;  /* 0x00005e009f007a0c */ /* 0x000fc60004781270 */
[----:B------:R1:W-:Y:S01]  /*716c0*/  @P3 STG.E [R186.64], R193 ;  /* 0x000000c1ba003986 */ /* 0x0003e2000c101904 */
[----:B------:R-:W-:Y:S01]  /*716d0*/  ISETP.LT.AND P3, PT, R158, c[0x0][0x178], !P0 ;  /* 0x00005e009e007a0c */ /* 0x000fe20004761270 */
[----:B-1----:R-:W-:-:S04]  /*716e0*/  IMAD.WIDE R188, R3, 0x4, R4 ;  /* 0x0000000403bc7825 */ /* 0x002fc800078e0204 */
[C---:B------:R-:W-:Y:S01]  /*716f0*/  IMAD.WIDE R184, R0.reuse, 0x4, R182 ;  /* 0x0000000400b87825 */ /* 0x040fe200078e02b6 */
[----:B------:R1:W-:Y:S03]  /*71700*/  @P6 STG.E [R188.64], R194 ;  /* 0x000000c2bc006986 */ /* 0x0003e6000c101904 */
[C---:B------:R-:W-:Y:S01]  /*71710*/  IMAD.WIDE R186, R0.reuse, 0x4, R180 ;  /* 0x0000000400ba7825 */ /* 0x040fe200078e02b4 */
[----:B------:R-:W3:Y:S04]  /*71720*/  LDL.LU R193, [R1+0x778] ;  /* 0x0007780001c17983 */ /* 0x000ee80000300800 */
[----:B------:R1:W-:Y:S04]  /*71730*/  @P5 STG.E [R184.64], R195 ;  /* 0x000000c3b8005986 */ /* 0x0003e8000c101904 */
[----:B-1----:R-:W3:Y:S01]  /*71740*/  LDL.LU R194, [R1+0x718] ;  /* 0x0007180001c27983 */ /* 0x002ee20000300800 */
[----:B------:R-:W-:-:S03]  /*71750*/  IMAD.WIDE R184, R0, 0x4, R6 ;  /* 0x0000000400b87825 */ /* 0x000fc600078e0206 */
[----:B------:R-:W3:Y:S01]  /*71760*/  LDL.LU R195, [R1+0x7dc] ;  /* 0x0007dc0001c37983 */ /* 0x000ee20000300800 */
[----:B------:R-:W-:Y:S02]  /*71770*/  ISETP.LT.AND P5, PT, R119, c[0x0][0x178], !P0 ;  /* 0x00005e0077007a0c */ /* 0x000fe400047a1270 */
[----:B------:R-:W-:-:S04]  /*71780*/  IADD3 R188, R123, 0x3f, RZ ;  /* 0x0000003f7bbc7810 */ /* 0x000fc80007ffe0ff */
[----:B------:R-:W-:Y:S01]  /*71790*/  ISETP.GE.AND P2, PT, R188, c[0x0][0x17c], PT ;  /* 0x00005f00bc007a0c */ /* 0x000fe20003f46270 */
[----:B------:R-:W-:Y:S01]  /*717a0*/  IMAD.WIDE R188, R0, 0x4, R4 ;  /* 0x0000000400bc7825 */ /* 0x000fe200078e0204 */
[----:B----4-:R1:W-:Y:S04]  /*717b0*/  @P3 STG.E [R186.64], R246 ;  /* 0x000000f6ba003986 */ /* 0x0103e8000c101904 */
[----:B--2---:R2:W-:Y:S04]  /*717c0*/  @P4 STG.E [R184.64], R245 ;  /* 0x000000f5b8004986 */ /* 0x0045e8000c101904 */
[----:B-1----:R-:W4:Y:S04]  /*717d0*/  LDL.LU R246, [R1+0x7ac] ;  /* 0x0007ac0001f67983 */ /* 0x002f280000300800 */
[----:B--2---:R-:W2:Y:S04]  /*717e0*/  LDL.LU R245, [R1+0x77c] ;  /* 0x00077c0001f57983 */ /* 0x004ea80000300800 */
[----:B---3--:R1:W-:Y:S04]  /*717f0*/  @P5 STG.E [R188.64], R244 ;  /* 0x000000f4bc005986 */ /* 0x0083e8000c101904 */
[----:B-1----:R-:W3:Y:S01]  /*71800*/  LDL.LU R244, [R1+0x71c] ;  /* 0x00071c0001f47983 */ /* 0x002ee20000300800 */
[----:B------:R-:W-:-:S02]  /*71810*/  ISETP.LT.AND P6, PT, R227, c[0x0][0x178], !P1 ;  /* 0x00005e00e3007a0c */ /* 0x000fc40004fc1270 */
[----:B------:R-:W-:Y:S01]  /*71820*/  ISETP.LT.AND P0, PT, R158, c[0x0][0x178], !P1 ;  /* 0x00005e009e007a0c */ /* 0x000fe20004f01270 */
[----:B------:R-:W3:Y:S01]  /*71830*/  LDL.LU R191, [R1+0x240] ;  /* 0x0002400001bf7983 */ /* 0x000ee20000300800 */
[----:B------:R-:W-:Y:S02]  /*71840*/  IADD3 R3, R0, c[0x0][0x198], RZ ;  /* 0x0000660000037a10 */ /* 0x000fe40007ffe0ff */
[----:B------:R-:W-:Y:S01]  /*71850*/  ISETP.LT.AND P5, PT, R159, c[0x0][0x178], !P1 ;  /* 0x00005e009f007a0c */ /* 0x000fe20004fa1270 */
[----:B------:R-:W3:Y:S01]  /*71860*/  LDL.LU R251, [R1+0x110] ;  /* 0x0001100001fb7983 */ /* 0x000ee20000300800 */
[----:B------:R-:W-:Y:S01]  /*71870*/  ISETP.LT.AND P1, PT, R119, c[0x0][0x178], !P1 ;  /* 0x00005e0077007a0c */ /* 0x000fe20004f21270 */
[----:B------:R-:W-:Y:S01]  /*71880*/  IMAD.WIDE R186, R3, 0x4, R182 ;  /* 0x0000000403ba7825 */ /* 0x000fe200078e02b6 */
[----:B------:R-:W-:Y:S01]  /*71890*/  ISETP.LT.AND P4, PT, R227, c[0x0][0x178], !P2 ;  /* 0x00005e00e3007a0c */ /* 0x000fe20005781270 */
[----:B------:R-:W3:Y:S02]  /*718a0*/  LDL.LU R250, [R1+0xb0] ;  /* 0x0000b00001fa7983 */ /* 0x000ee40000300800 */
[----:B------:R-:W-:-:S02]  /*718b0*/  IMAD.WIDE R184, R3, 0x4, R180 ;  /* 0x0000000403b87825 */ /* 0x000fc400078e02b4 */
[----:B------:R1:W-:Y:S01]  /*718c0*/  @P6 STG.E [R186.64], R249 ;  /* 0x000000f9ba006986 */ /* 0x0003e2000c101904 */
[----:B------:R-:W-:Y:S02]  /*718d0*/  ISETP.LT.AND P6, PT, R158, c[0x0][0x178], !P2 ;  /* 0x00005e009e007a0c */ /* 0x000fe400057c1270 */
[----:B------:R-:W-:Y:S01]  /*718e0*/  ISETP.LT.AND P3, PT, R159, c[0x0][0x178], !P2 ;  /* 0x00005e009f007a0c */ /* 0x000fe20005761270 */
[----:B------:R1:W-:Y:S01]  /*718f0*/  @P0 STG.E [R184.64], R248 ;  /* 0x000000f8b8000986 */ /* 0x0003e2000c101904 */
[----:B------:R-:W-:Y:S01]  /*71900*/  IADD3 R188, R123, 0x47, RZ ;  /* 0x000000477bbc7810 */ /* 0x000fe20007ffe0ff */
[----:B-1----:R-:W-:-:S04]  /*71910*/  IMAD.WIDE R186, R3, 0x4, R4 ;  /* 0x0000000403ba7825 */ /* 0x002fc800078e0204 */
[C-C-:B------:R-:W-:Y:S01]  /*71920*/  IMAD.WIDE R184, R3.reuse, 0x4, R6.reuse ;  /* 0x0000000403b87825 */ /* 0x140fe200078e0206 */
[----:B------:R-:W-:Y:S02]  /*71930*/  IADD3 R3, R3, c[0x0][0x198], RZ ;  /* 0x0000660003037a10 */ /* 0x000fe40007ffe0ff */
[----:B------:R-:W-:Y:S02]  /*71940*/  ISETP.GE.AND P0, PT, R188, c[0x0][0x17c], PT ;  /* 0x00005f00bc007a0c */ /* 0x000fe40003f06270 */
[----:B------:R1:W-:Y:S01]  /*71950*/  @P5 STG.E [R184.64], R193 ;  /* 0x000000c1b8005986 */ /* 0x0003e2000c101904 */
[----:B------:R-:W-:-:S03]  /*71960*/  IMAD.WIDE R188, R3, 0x4, R6 ;  /* 0x0000000403bc7825 */ /* 0x000fc600078e0206 */
[----:B------:R1:W-:Y:S02]  /*71970*/  @P1 STG.E [R186.64], R194 ;  /* 0x000000c2ba001986 */ /* 0x0003e4000c101904 */
[----:B-1----:R-:W-:-:S04]  /*71980*/  IMAD.WIDE R184, R3, 0x4, R182 ;  /* 0x0000000403b87825 */ /* 0x002fc800078e02b6 */
[----:B------:R-:W-:Y:S01]  /*71990*/  IMAD.WIDE R186, R3, 0x4, R180 ;  /* 0x0000000403ba7825 */ /* 0x000fe200078e02b4 */
[----:B------:R1:W-:Y:S01]  /*719a0*/  @P4 STG.E [R184.64], R195 ;  /* 0x000000c3b8004986 */ /* 0x0003e2000c101904 */
[----:B------:R-:W-:Y:S02]  /*719b0*/  ISETP.LT.AND P2, PT, R119, c[0x0][0x178], !P2 ;  /* 0x00005e0077007a0c */ /* 0x000fe40005741270 */
[----:B-1----:R-:W-:Y:S01]  /*719c0*/  IMAD.WIDE R184, R3, 0x4, R4 ;  /* 0x0000000403b87825 */ /* 0x002fe200078e0204 */
[----:B----4-:R1:W-:Y:S04]  /*719d0*/  @P6 STG.E [R186.64], R246 ;  /* 0x000000f6ba006986 */ /* 0x0103e8000c101904 */
[----:B--2---:R2:W-:Y:S04]  /*719e0*/  @P3 STG.E [R188.64], R245 ;  /* 0x000000f5bc003986 */ /* 0x0045e8000c101904 */
[----:B-1----:R-:W4:Y:S04]  /*719f0*/  LDL.LU R246, [R1+0x70] ;  /* 0x0000700001f67983 */ /* 0x002f280000300800 */
[----:B--2---:R-:W2:Y:S04]  /*71a00*/  LDL.LU R245, [R1+0x244] ;  /* 0x0002440001f57983 */ /* 0x004ea80000300800 */
[----:B------:R-:W2:Y:S04]  /*71a10*/  LDL.LU R192, [R1+0x114] ;  /* 0x0001140001c07983 */ /* 0x000ea80000300800 */
[----:B------:R-:W2:Y:S04]  /*71a20*/  LDL.LU R195, [R1+0xb4] ;  /* 0x0000b40001c37983 */ /* 0x000ea80000300800 */
[----:B---3--:R1:W-:Y:S04]  /*71a30*/  @P2 STG.E [R184.64], R244 ;  /* 0x000000f4b8002986 */ /* 0x0083e8000c101904 */
[----:B-1----:R-:W3:Y:S01]  /*71a40*/  LDL.LU R244, [R1+0x74] ;  /* 0x0000740001f47983 */ /* 0x002ee20000300800 */
[----:B------:R-:W-:-:S02]  /*71a50*/  IADD3 R0, R123, 0x40, RZ ;  /* 0x000000407b007810 */ /* 0x000fc40007ffe0ff */
[----:B------:R-:W-:Y:S01]  /*71a60*/  IADD3 R188, R123, 0x41, RZ ;  /* 0x000000417bbc7810 */ /* 0x000fe20007ffe0ff */
[----:B------:R-:W3:Y:S01]  /*71a70*/  LDL.LU R249, [R1+0x250] ;  /* 0x0002500001f97983 */ /* 0x000ee20000300800 */
[----:B------:R-:W-:Y:S02]  /*71a80*/  ISETP.GE.AND P5, PT, R0, c[0x0][0x17c], PT ;  /* 0x00005f0000007a0c */ /* 0x000fe40003fa6270 */
[----:B------:R-:W-:Y:S01]  /*71a90*/  ISETP.GE.AND P4, PT, R188, c[0x0][0x17c], PT ;  /* 0x00005f00bc007a0c */ /* 0x000fe20003f86270 */
[----:B------:R-:W3:Y:S01]  /*71aa0*/  LDL.LU R248, [R1+0x150] ;  /* 0x0001500001f87983 */ /* 0x000ee20000300800 */
[----:B------:R-:W-:Y:S02]  /*71ab0*/  ISETP.LT.AND P1, PT, R227, c[0x0][0x178], !P5 ;  /* 0x00005e00e3007a0c */ /* 0x000fe40006f21270 */
[----:B------:R-:W-:Y:S01]  /*71ac0*/  IADD3 R0, R3, c[0x0][0x198], RZ ;  /* 0x0000660003007a10 */ /* 0x000fe20007ffe0ff */
[----:B------:R-:W3:Y:S01]  /*71ad0*/  LDL.LU R193, [R1+0xd0] ;  /* 0x0000d00001c17983 */ /* 0x000ee20000300800 */
[----:B------:R-:W-:-:S02]  /*71ae0*/  ISETP.LT.AND P3, PT, R158, c[0x0][0x178], !P5 ;  /* 0x00005e009e007a0c */ /* 0x000fc40006f61270 */
[----:B------:R-:W-:Y:S01]  /*71af0*/  ISETP.LT.AND P6, PT, R159, c[0x0][0x178], !P5 ;  /* 0x00005e009f007a0c */ /* 0x000fe20006fc1270 */
[C---:B------:R-:W-:Y:S01]  /*71b00*/  IMAD.WIDE R186, R0.reuse, 0x4, R182 ;  /* 0x0000000400ba7825 */ /* 0x040fe200078e02b6 */
[----:B------:R-:W-:Y:S01]  /*71b10*/  IADD3 R3, R123, 0x42, RZ ;  /* 0x000000427b037810 */ /* 0x000fe20007ffe0ff */
[----:B------:R-:W3:Y:S01]  /*71b20*/  LDL.LU R194, [R1+0x80] ;  /* 0x0000800001c27983 */ /* 0x000ee20000300800 */
[----:B------:R-:W-:Y:S01]  /*71b30*/  ISETP.LT.AND P5, PT, R119, c[0x0][0x178], !P5 ;  /* 0x00005e0077007a0c */ /* 0x000fe20006fa1270 */
[----:B------:R-:W-:Y:S02]  /*71b40*/  IMAD.WIDE R184, R0, 0x4, R6 ;  /* 0x0000000400b87825 */ /* 0x000fe400078e0206 */
[----:B------:R1:W-:Y:S01]  /*71b50*/  @P1 STG.E [R186.64], R191 ;  /* 0x000000bfba001986 */ /* 0x0003e2000c101904 */
[----:B------:R-:W-:Y:S02]  /*71b60*/  ISETP.LT.AND P1, PT, R227, c[0x0][0x178], !P4 ;  /* 0x00005e00e3007a0c */ /* 0x000fe40006721270 */
[----:B------:R-:W-:-:S02]  /*71b70*/  ISETP.GE.AND P2, PT, R3, c[0x0][0x17c], PT ;  /* 0x00005f0003007a0c */ /* 0x000fc40003f46270 */
[C---:B------:R-:W-:Y:S01]  /*71b80*/  IADD3 R3, R0.reuse, c[0x0][0x198], RZ ;  /* 0x0000660000037a10 */ /* 0x040fe20007ffe0ff */
[----:B-1----:R-:W-:-:S05]  /*71b90*/  IMAD.WIDE R186, R0, 0x4, R180 ;  /* 0x0000000400ba7825 */ /* 0x002fca00078e02b4 */
[----:B------:R-:W-:Y:S01]  /*71ba0*/  @P3 STG.E [R186.64], R251 ;  /* 0x000000fbba003986 */ /* 0x000fe2000c101904 */
[----:B------:R-:W-:Y:S01]  /*71bb0*/  ISETP.LT.AND P3, PT, R158, c[0x0][0x178], !P4 ;  /* 0x00005e009e007a0c */ /* 0x000fe20006761270 */
[----:B------:R-:W-:Y:S02]  /*71bc0*/  IMAD.WIDE R188, R0, 0x4, R4 ;  /* 0x0000000400bc7825 */ /* 0x000fe400078e0204 */
[----:B------:R1:W-:Y:S01]  /*71bd0*/  @P6 STG.E [R184.64], R250 ;  /* 0x000000fab8006986 */ /* 0x0003e2000c101904 */
[----:B------:R-:W-:Y:S01]  /*71be0*/  ISETP.LT.AND P6, PT, R159, c[0x0][0x178], !P4 ;  /* 0x00005e009f007a0c */ /* 0x000fe200067c1270 */
[----:B-1----:R-:W-:-:S04]  /*71bf0*/  IMAD.WIDE R184, R3, 0x4, R182 ;  /* 0x0000000403b87825 */ /* 0x002fc800078e02b6 */
[----:B------:R-:W-:Y:S01]  /*71c00*/  IMAD.WIDE R186, R3, 0x4, R180 ;  /* 0x0000000403ba7825 */ /* 0x000fe200078e02b4 */
[----:B------:R-:W-:Y:S01]  /*71c10*/  ISETP.LT.AND P4, PT, R119, c[0x0][0x178], !P4 ;  /* 0x00005e0077007a0c */ /* 0x000fe20006781270 */
[----:B----4-:R1:W-:Y:S04]  /*71c20*/  @P5 STG.E [R188.64], R246 ;  /* 0x000000f6bc005986 */ /* 0x0103e8000c101904 */
[----:B--2---:R2:W-:Y:S04]  /*71c30*/  @P1 STG.E [R184.64], R245 ;  /* 0x000000f5b8001986 */ /* 0x0045e8000c101904 */
[----:B-1----:R-:W4:Y:S04]  /*71c40*/  LDL.LU R246, [R1+0x254] ;  /* 0x0002540001f67983 */ /* 0x002f280000300800 */
[----:B--2---:R-:W2:Y:S01]  /*71c50*/  LDL.LU R245, [R1+0x154] ;  /* 0x0001540001f57983 */ /* 0x004ea20000300800 */
[----:B------:R-:W-:-:S03]  /*71c60*/  IMAD.WIDE R184, R3, 0x4, R6 ;  /* 0x0000000403b87825 */ /* 0x000fc600078e0206 */
[----:B------:R-:W-:Y:S04]  /*71c70*/  @P3 STG.E [R186.64], R192 ;  /* 0x000000c0ba003986 */ /* 0x000fe8000c101904 */
[----:B------:R1:W-:Y:S04]  /*71c80*/  @P6 STG.E [R184.64], R195 ;  /* 0x000000c3b8006986 */ /* 0x0003e8000c101904 */
[----:B-1----:R-:W2:Y:S01]  /*71c90*/  LDL.LU R195, [R1+0xd4] ;  /* 0x0000d40001c37983 */ /* 0x002ea20000300800 */
[----:B------:R-:W-:-:S05]  /*71ca0*/  IMAD.WIDE R188, R3, 0x4, R4 ;  /* 0x0000000403bc7825 */ /* 0x000fca00078e0204 */
[----:B---3--:R1:W-:Y:S04]  /*71cb0*/  @P4 STG.E [R188.64], R244 ;  /* 0x000000f4bc004986 */ /* 0x0083e8000c101904 */
[----:B-1----:R-:W3:Y:S01]  /*71cc0*/  LDL.LU R244, [R1+0x84] ;  /* 0x0000840001f47983 */ /* 0x002ee20000300800 */
[----:B------:R-:W-:Y:S02]  /*71cd0*/  IADD3 R0, R123, 0x43, RZ ;  /* 0x000000437b007810 */ /* 0x000fe40007ffe0ff */
[----:B------:R-:W-:Y:S02]  /*71ce0*/  ISETP.LT.AND P5, PT, R227, c[0x0][0x178], !P2 ;  /* 0x00005e00e3007a0c */ /* 0x000fe400057a1270 */
[----:B------:R-:W-:Y:S02]  /*71cf0*/  ISETP.GE.AND P1, PT, R0, c[0x0][0x17c], PT ;  /* 0x00005f0000007a0c */ /* 0x000fe40003f26270 */
[----:B------:R-:W-:-:S02]  /*71d00*/  IADD3 R0, R3, c[0x0][0x198], RZ ;  /* 0x0000660003007a10 */ /* 0x000fc40007ffe0ff */
[----:B------:R-:W-:Y:S02]  /*71d10*/  ISETP.LT.AND P3, PT, R158, c[0x0][0x178], !P2 ;  /* 0x00005e009e007a0c */ /* 0x000fe40005761270 */
[----:B------:R-:W-:Y:S01]  /*71d20*/  ISETP.LT.AND P4, PT, R159, c[0x0][0x178], !P2 ;  /* 0x00005e009f007a0c */ /* 0x000fe20005781270 */
[----:B------:R-:W-:Y:S01]  /*71d30*/  IMAD.WIDE R186, R0, 0x4, R182 ;  /* 0x0000000400ba7825 */ /* 0x000fe200078e02b6 */
[----:B------:R-:W-:-:S04]  /*71d40*/  ISETP.LT.AND P2, PT, R119, c[0x0][0x178], !P2 ;  /* 0x00005e0077007a0c */ /* 0x000fc80005741270 */
[----:B------:R1:W-:Y:S01]  /*71d50*/  @P5 STG.E [R186.64], R249 ;  /* 0x000000f9ba005986 */ /* 0x0003e2000c101904 */
[----:B------:R-:W-:Y:S01]  /*71d60*/  ISETP.LT.AND P5, PT, R227, c[0x0][0x178], !P1 ;  /* 0x00005e00e3007a0c */ /* 0x000fe20004fa1270 */
[----:B------:R-:W-:Y:S01]  /*71d70*/  IMAD.WIDE R184, R0, 0x4, R6 ;  /* 0x0000000400b87825 */ /* 0x000fe200078e0206 */
[----:B------:R-:W-:-:S03]  /*71d80*/  ISETP.LT.AND P6, PT, R158, c[0x0][0x178], !P1 ;  /* 0x00005e009e007a0c */ /* 0x000fc60004fc1270 */
[C---:B------:R-:W-:Y:S01]  /*71d90*/  IMAD.WIDE R188, R0.reuse, 0x4, R4 ;  /* 0x0000000400bc7825 */ /* 0x040fe200078e0204 */
[----:B------:R-:W-:-:S03]  /*71da0*/  IADD3 R3, R0, c[0x0][0x198], RZ ;  /* 0x0000660000037a10 */ /* 0x000fc60007ffe0ff */
[----:B-1----:R-:W-:Y:S01]  /*71db0*/  IMAD.WIDE R186, R0, 0x4, R180 ;  /* 0x0000000400ba7825 */ /* 0x002fe200078e02b4 */
[----:B------:R-:W3:Y:S04]  /*71dc0*/  LDL.LU R249, [R1+0x90] ;  /* 0x0000900001f97983 */ /* 0x000ee80000300800 */
[----:B------:R1:W-:Y:S04]  /*71dd0*/  @P3 STG.E [R186.64], R248 ;  /* 0x000000f8ba003986 */ /* 0x0003e8000c101904 */
[----:B------:R1:W-:Y:S04]  /*71de0*/  @P4 STG.E [R184.64], R193 ;  /* 0x000000c1b8004986 */ /* 0x0003e8000c101904 */
[----:B------:R-:W-:Y:S01]  /*71df0*/  @P2 STG.E [R188.64], R194 ;  /* 0x000000c2bc002986 */ /* 0x000fe2000c101904 */
[----:B------:R-:W-:Y:S01]  /*71e00*/  ISETP.LT.AND P2, PT, R159, c[0x0][0x178], !P1 ;  /* 0x00005e009f007a0c */ /* 0x000fe20004f41270 */
[----:B-1----:R-:W-:-:S02]  /*71e10*/  IMAD.WIDE R186, R3, 0x4, R182 ;  /* 0x0000000403ba7825 */ /* 0x002fc400078e02b6 */
[----:B------:R-:W3:Y:S02]  /*71e20*/  LDL.LU R248, [R1+0x264] ;  /* 0x0002640001f87983 */ /* 0x000ee40000300800 */
[C---:B------:R-:W-:Y:S01]  /*71e30*/  IMAD.WIDE R184, R3.reuse, 0x4, R180 ;  /* 0x0000000403b87825 */ /* 0x040fe200078e02b4 */
[----:B------:R-:W-:Y:S02]  /*71e40*/  IADD3 R0, R3, c[0x0][0x198], RZ ;  /* 0x0000660003007a10 */ /* 0x000fe40007ffe0ff */
[----:B------:R-:W-:Y:S02]  /*71e50*/  IADD3 R192, R123, 0x45, RZ ;  /* 0x000000457bc07810 */ /* 0x000fe40007ffe0ff */
[----:B------:R-:W-:Y:S01]  /*71e60*/  ISETP.LT.AND P1, PT, R119, c[0x0][0x178], !P1 ;  /* 0x00005e0077007a0c */ /* 0x000fe20004f21270 */
[----:B----4-:R1:W-:Y:S04]  /*71e70*/  @P5 STG.E [R186.64], R246 ;  /* 0x000000f6ba005986 */ /* 0x0103e8000c101904 */
[----:B--2---:R2:W-:Y:S04]  /*71e80*/  @P6 STG.E [R184.64], R245 ;  /* 0x000000f5b8006986 */ /* 0x0045e8000c101904 */
[----:B-1----:R-:W4:Y:S01]  /*71e90*/  LDL.LU R246, [R1+0x1e4] ;  /* 0x0001e40001f67983 */ /* 0x002f220000300800 */
[----:B--2---:R-:W-:-:S03]  /*71ea0*/  IMAD.WIDE R184, R3, 0x4, R6 ;  /* 0x0000000403b87825 */ /* 0x004fc600078e0206 */
[----:B------:R-:W2:Y:S01]  /*71eb0*/  LDL.LU R245, [R1+0x134] ;  /* 0x0001340001f57983 */ /* 0x000ea20000300800 */
[----:B------:R-:W-:-:S03]  /*71ec0*/  IMAD.WIDE R186, R3, 0x4, R4 ;  /* 0x0000000403ba7825 */ /* 0x000fc600078e0204 */
[----:B------:R-:W2:Y:S04]  /*71ed0*/  LDL.LU R3, [R1+0x1e0] ;  /* 0x0001e00001037983 */ /* 0x000ea80000300800 */
[----:B------:R1:W-:Y:S01]  /*71ee0*/  @P2 STG.E [R184.64], R195 ;  /* 0x000000c3b8002986 */ /* 0x0003e2000c101904 */
[----:B------:R-:W-:-:S03]  /*71ef0*/  ISETP.GE.AND P2, PT, R192, c[0x0][0x17c], PT ;  /* 0x00005f00c0007a0c */ /* 0x000fc60003f46270 */
[----:B-1----:R-:W2:Y:S04]  /*71f00*/  LDL.LU R185, [R1+0x260] ;  /* 0x0002600001b97983 */ /* 0x002ea80000300800 */
[----:B------:R-:W4:Y:S04]  /*71f10*/  LDL.LU R192, [R1+0x130] ;  /* 0x0001300001c07983 */ /* 0x000f280000300800 */
[----:B---3--:R1:W-:Y:S04]  /*71f20*/  @P1 STG.E [R186.64], R244 ;  /* 0x000000f4ba001986 */ /* 0x0083e8000c101904 */
[----:B-1----:R-:W3:Y:S01]  /*71f30*/  LDL.LU R244, [R1+0x94] ;  /* 0x0000940001f47983 */ /* 0x002ee20000300800 */
[----:B------:R-:W-:Y:S01]  /*71f40*/  IADD3 R190, R123, 0x44, RZ ;  /* 0x000000447bbe7810 */ /* 0x000fe20007ffe0ff */
[----:B------:R-:W-:-:S02]  /*71f50*/  IMAD.WIDE R188, R0, 0x4, R182 ;  /* 0x0000000400bc7825 */ /* 0x000fc400078e02b6 */
[----:B------:R-:W3:Y:S01]  /*71f60*/  LDL.LU R251, [R1+0x370] ;  /* 0x0003700001fb7983 */ /* 0x000ee20000300800 */
[----:B------:R-:W-:-:S03]  /*71f70*/  ISETP.GE.AND P3, PT, R190, c[0x0][0x17c], PT ;  /* 0x00005f00be007a0c */ /* 0x000fc60003f66270 */
[----:B------:R-:W3:Y:S01]  /*71f80*/  LDL.LU R250, [R1+0x1f0] ;  /* 0x0001f00001fa7983 */ /* 0x000ee20000300800 */
[----:B------:R-:W-:Y:S02]  /*71f90*/  ISETP.LT.AND P5, PT, R227, c[0x0][0x178], !P3 ;  /* 0x00005e00e3007a0c */ /* 0x000fe40005fa1270 */
[----:B------:R-:W-:Y:S01]  /*71fa0*/  ISETP.LT.AND P4, PT, R158, c[0x0][0x178], !P3 ;  /* 0x00005e009e007a0c */ /* 0x000fe20005f81270 */
[----:B------:R-:W-:Y:S01]  /*71fb0*/  IMAD.WIDE R190, R0, 0x4, R180 ;  /* 0x0000000400be7825 */ /* 0x000fe200078e02b4 */
[----:B------:R-:W-:Y:S01]  /*71fc0*/  ISETP.LT.AND P6, PT, R159, c[0x0][0x178], !P3 ;  /* 0x00005e009f007a0c */ /* 0x000fe20005fc1270 */
[----:B------:R-:W3:Y:S01]  /*71fd0*/  LDL.LU R193, [R1+0x140] ;  /* 0x0001400001c17983 */ /* 0x000ee20000300800 */
[----:B------:R-:W-:Y:S02]  /*71fe0*/  ISETP.LT.AND P3, PT, R119, c[0x0][0x178], !P3 ;  /* 0x00005e0077007a0c */ /* 0x000fe40005f61270 */
[----:B------:R-:W-:Y:S01]  /*71ff0*/  ISETP.LT.AND P1, PT, R159, c[0x0][0x178], !P2 ;  /* 0x00005e009f007a0c */ /* 0x000fe20005721270 */
[----:B------:R-:W3:Y:S04]  /*72000*/  LDL.LU R194, [R1+0xf0] ;  /* 0x0000f00001c27983 */ /* 0x000ee80000300800 */
[----:B------:R-:W3:Y:S04]  /*72010*/  LDL.LU R195, [R1+0x374] ;  /* 0x0003740001c37983 */ /* 0x000ee80000300800 */
[----:B--2---:R1:W-:Y:S01]  /*72020*/  @P5 STG.E [R188.64], R185 ;  /* 0x000000b9bc005986 */ /* 0x0043e2000c101904 */
[----:B------:R-:W-:-:S03]  /*72030*/  ISETP.LT.AND P5, PT, R227, c[0x0][0x178], !P2 ;  /* 0x00005e00e3007a0c */ /* 0x000fc600057a1270 */
[----:B------:R2:W-:Y:S01]  /*72040*/  @P4 STG.E [R190.64], R3 ;  /* 0x00000003be004986 */ /* 0x0005e2000c101904 */
[----:B------:R-:W-:Y:S01]  /*72050*/  ISETP.LT.AND P4, PT, R158, c[0x0][0x178], !P2 ;  /* 0x00005e009e007a0c */ /* 0x000fe20005781270 */
[C---:B-1----:R-:W-:Y:S01]  /*72060*/  IMAD.WIDE R184, R0.reuse, 0x4, R6 ;  /* 0x0000000400b87825 */ /* 0x042fe200078e0206 */
[----:B--2---:R-:W-:-:S04]  /*72070*/  IADD3 R3, R0, c[0x0][0x198], RZ ;  /* 0x0000660000037a10 */ /* 0x004fc80007ffe0ff */
[----:B----4-:R1:W-:Y:S01]  /*72080*/  @P6 STG.E [R184.64], R192 ;  /* 0x000000c0b8006986 */ /* 0x0103e2000c101904 */
[----:B------:R-:W-:Y:S01]  /*72090*/  ISETP.LT.AND P2, PT, R119, c[0x0][0x178], !P2 ;  /* 0x00005e0077007a0c */ /* 0x000fe20005741270 */
[----:B------:R-:W-:-:S04]  /*720a0*/  IMAD.WIDE R186, R3, 0x4, R182 ;  /* 0x0000000403ba7825 */ /* 0x000fc800078e02b6 */
[----:B------:R-:W-:-:S04]  /*720b0*/  IMAD.WIDE R188, R3, 0x4, R180 ;  /* 0x0000000403bc7825 */ /* 0x000fc800078e02b4 */
[----:B-1----:R-:W-:-:S04]  /*720c0*/  IMAD.WIDE R184, R0, 0x4, R4 ;  /* 0x0000000400b87825 */ /* 0x002fc800078e0204 */
[C---:B------:R-:W-:Y:S01]  /*720d0*/  IMAD.WIDE R190, R3.reuse, 0x4, R6 ;  /* 0x0000000403be7825 */ /* 0x040fe200078e0206 */
[----:B------:R1:W-:Y:S04]  /*720e0*/  @P3 STG.E [R184.64], R249 ;  /* 0x000000f9b8003986 */ /* 0x0003e8000c101904 */
[----:B------:R-:W-:Y:S04]  /*720f0*/  @P5 STG.E [R186.64], R248 ;  /* 0x000000f8ba005986 */ /* 0x000fe8000c101904 */
[----:B------:R2:W-:Y:S04]  /*72100*/  @P4 STG.E [R188.64], R246 ;  /* 0x000000f6bc004986 */ /* 0x0005e8000c101904 */
[----:B------:R4:W-:Y:S01]  /*72110*/  @P1 STG.E [R190.64], R245 ;  /* 0x000000f5be001986 */ /* 0x0009e2000c101904 */
[----:B-1----:R-:W-:-:S03]  /*72120*/  IMAD.WIDE R184, R3, 0x4, R4 ;  /* 0x0000000403b87825 */ /* 0x002fc600078e0204 */
[----:B--2---:R-:W2:Y:S04]  /*72130*/  LDL.LU R246, [R1+0x1f4] ;  /* 0x0001f40001f67983 */ /* 0x004ea80000300800 */
[----:B----4-:R-:W4:Y:S04]  /*72140*/  LDL.LU R245, [R1+0x144] ;  /* 0x0001440001f57983 */ /* 0x010f280000300800 */
[----:B---3--:R1:W-:Y:S04]  /*72150*/  @P2 STG.E [R184.64], R244 ;  /* 0x000000f4b8002986 */ /* 0x0083e8000c101904 */
[----:B-1----:R-:W3:Y:S01]  /*72160*/  LDL.LU R244, [R1+0xf4] ;  /* 0x0000f40001f47983 */ /* 0x002ee20000300800 */
[----:B------:R-:W-:-:S02]  /*72170*/  IADD3 R192, R123, 0x46, RZ ;  /* 0x000000467bc07810 */ /* 0x000fc40007ffe0ff */
[----:B------:R-:W-:Y:S01]  /*72180*/  IADD3 R3, R3, c[0x0][0x198], RZ ;  /* 0x0000660003037a10 */ /* 0x000fe20007ffe0ff */
[----:B------:R-:W3:Y:S01]  /*72190*/  LDL.LU R249, [R1+0x3e0] ;  /* 0x0003e00001f97983 */ /* 0x000ee20000300800 */
[----:B------:R-:W-:Y:S02]  /*721a0*/  ISETP.GE.AND P6, PT, R192, c[0x0][0x17c], PT ;  /* 0x00005f00c0007a0c */ /* 0x000fe40003fc6270 */
[----:B------:R-:W-:Y:S02]  /*721b0*/  IADD3 R0, R123, 0x48, RZ ;  /* 0x000000487b007810 */ /* 0x000fe40007ffe0ff */
[----:B------:R-:W-:Y:S01]  /*721c0*/  ISETP.LT.AND P2, PT, R227, c[0x0][0x178], !P0 ;  /* 0x00005e00e3007a0c */ /* 0x000fe20004741270 */
[----:B------:R-:W-:Y:S01]  /*721d0*/  IMAD.WIDE R190, R3, 0x4, R182 ;  /* 0x0000000403be7825 */ /* 0x000fe200078e02b6 */
[----:B------:R-:W-:Y:S01]  /*721e0*/  ISETP.LT.AND P3, PT, R227, c[0x0][0x178], !P6 ;  /* 0x00005e00e3007a0c */ /* 0x000fe20007761270 */
[----:B------:R-:W3:Y:S01]  /*721f0*/  LDL.LU R248, [R1+0x200] ;  /* 0x0002000001f87983 */ /* 0x000ee20000300800 */
[----:B------:R-:W-:-:S02]  /*72200*/  ISETP.LT.AND P1, PT, R158, c[0x0][0x178], !P6 ;  /* 0x00005e009e007a0c */ /* 0x000fc40007721270 */
[----:B------:R-:W-:Y:S02]  /*72210*/  ISETP.LT.AND P5, PT, R159, c[0x0][0x178], !P6 ;  /* 0x00005e009f007a0c */ /* 0x000fe400077a1270 */
[----:B------:R-:W-:Y:S02]  /*72220*/  ISETP.LT.AND P6, PT, R119, c[0x0][0x178], !P6 ;  /* 0x00005e0077007a0c */ /* 0x000fe400077c1270 */
[----:B------:R-:W-:Y:S02]  /*72230*/  ISETP.GE.AND P4, PT, R0, c[0x0][0x17c], PT ;  /* 0x00005f0000007a0c */ /* 0x000fe40003f86270 */
[C---:B------:R-:W-:Y:S01]  /*72240*/  IADD3 R0, R3.reuse, c[0x0][0x198], RZ ;  /* 0x0000660003007a10 */ /* 0x040fe20007ffe0ff */
[C---:B------:R-:W-:Y:S02]  /*72250*/  IMAD.WIDE R188, R3.reuse, 0x4, R180 ;  /* 0x0000000403bc7825 */ /* 0x040fe400078e02b4 */
[----:B------:R1:W-:Y:S02]  /*72260*/  @P3 STG.E [R190.64], R251 ;  /* 0x000000fbbe003986 */ /* 0x0003e4000c101904 */
[----:B------:R-:W-:-:S04]  /*72270*/  IMAD.WIDE R186, R3, 0x4, R6 ;  /* 0x0000000403ba7825 */ /* 0x000fc800078e0206 */
[----:B------:R-:W-:Y:S01]  /*72280*/  IMAD.WIDE R184, R3, 0x4, R4 ;  /* 0x0000000403b87825 */ /* 0x000fe200078e0204 */
[----:B------:R-:W-:Y:S03]  /*72290*/  @P1 STG.E [R188.64], R250 ;  /* 0x000000fabc001986 */ /* 0x000fe6000c101904 */
[----:B-1----:R-:W-:Y:S01]  /*722a0*/  IMAD.WIDE R190, R0, 0x4, R182 ;  /* 0x0000000400be7825 */ /* 0x002fe200078e02b6 */
[----:B------:R1:W-:Y:S01]  /*722b0*/  @P5 STG.E [R186.64], R193 ;  /* 0x000000c1ba005986 */ /* 0x0003e2000c101904 */
[----:B------:R-:W-:-:S03]  /*722c0*/  ISETP.LT.AND P3, PT, R158, c[0x0][0x178], !P0 ;  /* 0x00005e009e007a0c */ /* 0x000fc60004761270 */
[----:B------:R1:W-:Y:S04]  /*722d0*/  @P6 STG.E [R184.64], R194 ;  /* 0x000000c2b8006986 */ /* 0x0003e8000c101904 */
[----:B------:R1:W-:Y:S01]  /*722e0*/  @P2 STG.E [R190.64], R195 ;  /* 0x000000c3be002986 */ /* 0x0003e2000c101904 */
[----:B------:R-:W-:-:S03]  /*722f0*/  ISETP.LT.AND P2, PT, R159, c[0x0][0x178], !P0 ;  /* 0x00005e009f007a0c */ /* 0x000fc60004741270 */
[----:B-1----:R-:W3:Y:S01]  /*72300*/  LDL.LU R193, [R1+0x170] ;  /* 0x0001700001c17983 */ /* 0x002ee20000300800 */
[----:B------:R-:W-:-:S03]  /*72310*/  IADD3 R184, R123, 0x49, RZ ;  /* 0x000000497bb87810 */ /* 0x000fc60007ffe0ff */
[----:B------:R-:W3:Y:S01]  /*72320*/  LDL.LU R194, [R1+0x100] ;  /* 0x0001000001c27983 */ /* 0x000ee20000300800 */
[----:B------:R-:W-:Y:S01]  /*72330*/  IMAD.WIDE R186, R0, 0x4, R180 ;  /* 0x0000000400ba7825 */ /* 0x000fe200078e02b4 */
[----:B------:R-:W-:Y:S02]  /*72340*/  ISETP.LT.AND P0, PT, R119, c[0x0][0x178], !P0 ;  /* 0x00005e0077007a0c */ /* 0x000fe40004701270 */
[----:B------:R-:W-:Y:S01]  /*72350*/  ISETP.GE.AND P1, PT, R184, c[0x0][0x17c], PT ;  /* 0x00005f00b8007a0c */ /* 0x000fe20003f26270 */
[C---:B------:R-:W-:Y:S01]  /*72360*/  IMAD.WIDE R184, R0.reuse, 0x4, R6 ;  /* 0x0000000400b87825 */ /* 0x040fe200078e0206 */
[----:B------:R-:W3:Y:S03]  /*72370*/  LDL.LU R195, [R1+0x3e4] ;  /* 0x0003e40001c37983 */ /* 0x000ee60000300800 */
[----:B------:R-:W-:Y:S01]  /*72380*/  IMAD.WIDE R188, R0, 0x4, R4 ;  /* 0x0000000400bc7825 */ /* 0x000fe200078e0204 */
[----:B--2---:R1:W-:Y:S04]  /*72390*/  @P3 STG.E [R186.64], R246 ;  /* 0x000000f6ba003986 */ /* 0x0043e8000c101904 */
[----:B----4-:R2:W-:Y:S04]  /*723a0*/  @P2 STG.E [R184.64], R245 ;  /* 0x000000f5b8002986 */ /* 0x0105e8000c101904 */
[----:B-1----:R-:W4:Y:S04]  /*723b0*/  LDL.LU R246, [R1+0x204] ;  /* 0x0002040001f67983 */ /* 0x002f280000300800 */
[----:B--2---:R-:W2:Y:S04]  /*723c0*/  LDL.LU R245, [R1+0x174] ;  /* 0x0001740001f57983 */ /* 0x004ea80000300800 */
[----:B---3--:R1:W-:Y:S04]  /*723d0*/  @P0 STG.E [R188.64], R244 ;  /* 0x000000f4bc000986 */ /* 0x0083e8000c101904 */
[----:B-1----:R-:W3:Y:S01]  /*723e0*/  LDL.LU R244, [R1+0x104] ;  /* 0x0001040001f47983 */ /* 0x002ee20000300800 */
[----:B------:R-:W-:-:S02]  /*723f0*/  ISETP.LT.AND P6, PT, R227, c[0x0][0x178], !P4 ;  /* 0x00005e00e3007a0c */ /* 0x000fc400067c1270 */
[----:B------:R-:W-:Y:S01]  /*72400*/  IADD3 R3, R0, c[0x0][0x198], RZ ;  /* 0x0000660000037a10 */ /* 0x000fe20007ffe0ff */
[----:B------:R-:W3:Y:S01]  /*72410*/  LDL.LU R192, [R1+0x7f0] ;  /* 0x0007f00001c07983 */ /* 0x000ee20000300800 */
[----:B------:R-:W-:-:S03]  /*72420*/  ISETP.LT.AND P5, PT, R158, c[0x0][0x178], !P4 ;  /* 0x00005e009e007a0c */ /* 0x000fc600067a1270 */
[C---:B------:R-:W-:Y:S01]  /*72430*/  IMAD.WIDE R190, R3.reuse, 0x4, R182 ;  /* 0x0000000403be7825 */ /* 0x040fe200078e02b6 */
[----:B------:R-:W3:Y:S03]  /*72440*/  LDL.LU R251, [R1+0x210] ;  /* 0x0002100001fb7983 */ /* 0x000ee60000300800 */
[C---:B------:R-:W-:Y:S01]  /*72450*/  IMAD.WIDE R186, R3.reuse, 0x4, R180 ;  /* 0x0000000403ba7825 */ /* 0x040fe200078e02b4 */
[----:B------:R-:W-:Y:S01]  /*72460*/  IADD3 R0, R3, c[0x0][0x198], RZ ;  /* 0x0000660003007a10 */ /* 0x000fe20007ffe0ff */
[----:B------:R-:W-:Y:S01]  /*72470*/  @P6 STG.E [R190.64], R249 ;  /* 0x000000f9be006986 */ /* 0x000fe2000c101904 */
[----:B------:R-:W-:Y:S02]  /*72480*/  ISETP.LT.AND P6, PT, R159, c[0x0][0x178], !P4 ;  /* 0x00005e009f007a0c */ /* 0x000fe400067c1270 */
[----:B------:R-:W-:Y:S01]  /*72490*/  ISETP.LT.AND P4, PT, R119, c[0x0][0x178], !P4 ;  /* 0x00005e0077007a0c */ /* 0x000fe20006781270 */
[----:B------:R1:W-:Y:S01]  /*724a0*/  @P5 STG.E [R186.64], R248 ;  /* 0x000000f8ba005986 */ /* 0x0003e2000c101904 */
[----:B------:R-:W-:Y:S01]  /*724b0*/  ISETP.LT.AND P5, PT, R227, c[0x0][0x178], !P1 ;  /* 0x00005e00e3007a0c */ /* 0x000fe20004fa1270 */
[----:B------:R-:W-:Y:S01]  /*724c0*/  IMAD.WIDE R184, R3, 0x4, R6 ;  /* 0x0000000403b87825 */ /* 0x000fe200078e0206 */
[----:B------:R-:W-:Y:S01]  /*724d0*/  ISETP.LT.AND P3, PT, R158, c[0x0][0x178], !P1 ;  /* 0x00005e009e007a0c */ /* 0x000fe20004f61270 */
[----:B------:R-:W3:Y:S01]  /*724e0*/  LDL.LU R250, [R1+0x1b0] ;  /* 0x0001b00001fa7983 */ /* 0x000ee20000300800 */
[----:B------:R-:W-:Y:S01]  /*724f0*/  ISETP.LT.AND P0, PT, R159, c[0x0][0x178], !P1 ;  /* 0x00005e009f007a0c */ /* 0x000fe20004f01270 */
[----:B------:R-:W-:-:S04]  /*72500*/  IMAD.WIDE R188, R0, 0x4, R182 ;  /* 0x0000000400bc7825 */ /* 0x000fc800078e02b6 */
[----:B-1----:R-:W-:Y:S01]  /*72510*/  IMAD.WIDE R186, R3, 0x4, R4 ;  /* 0x0000000403ba7825 */ /* 0x002fe200078e0204 */
[----:B------:R-:W-:Y:S01]  /*72520*/  ISETP.LT.AND P1, PT, R119, c[0x0][0x178], !P1 ;  /* 0x00005e0077007a0c */ /* 0x000fe20004f21270 */
[----:B------:R1:W-:Y:S04]  /*72530*/  @P6 STG.E [R184.64], R193 ;  /* 0x000000c1b8006986 */ /* 0x0003e8000c101904 */
[----:B------:R1:W-:Y:S04]  /*72540*/  @P4 STG.E [R186.64], R194 ;  /* 0x000000c2ba004986 */ /* 0x0003e8000c101904 */
[----:B------:R1:W-:Y:S02]  /*72550*/  @P5 STG.E [R188.64], R195 ;  /* 0x000000c3bc005986 */ /* 0x0003e4000c101904 */
[----:B-1----:R-:W-:-:S02]  /*72560*/  IMAD.WIDE R184, R0, 0x4, R6 ;  /* 0x0000000400b87825 */ /* 0x002fc400078e0206 */
[----:B------:R-:W3:Y:S02]  /*72570*/  LDL.LU R193, [R1+0x160] ;  /* 0x0001600001c17983 */ /* 0x000ee40000300800 */
[C---:B------:R-:W-:Y:S02]  /*72580*/  IMAD.WIDE R186, R0.reuse, 0x4, R180 ;  /* 0x0000000400ba7825 */ /* 0x040fe400078e02b4 */
[----:B------:R-:W3:Y:S04]  /*72590*/  LDL.LU R195, [R1+0x7f4] ;  /* 0x0007f40001c37983 */ /* 0x000ee80000300800 */
[----:B----4-:R-:W-:Y:S04]  /*725a0*/  @P3 STG.E [R186.64], R246 ;  /* 0x000000f6ba003986 */ /* 0x010fe8000c101904 */
[----:B--2---:R1:W-:Y:S04]  /*725b0*/  @P0 STG.E [R184.64], R245 ;  /* 0x000000f5b8000986 */ /* 0x0043e8000c101904 */
[----:B-1----:R-:W2:Y:S01]  /*725c0*/  LDL.LU R245, [R1+0x214] ;  /* 0x0002140001f57983 */ /* 0x002ea20000300800 */
[----:B------:R-:W-:-:S03]  /*725d0*/  IMAD.WIDE R184, R0, 0x4, R4 ;  /* 0x0000000400b87825 */ /* 0x000fc600078e0204 */
[----:B------:R-:W4:Y:S04]  /*725e0*/  LDL.LU R246, [R1+0x1b4] ;  /* 0x0001b40001f67983 */ /* 0x000f280000300800 */
[----:B---3--:R1:W-:Y:S04]  /*725f0*/  @P1 STG.E [R184.64], R244 ;  /* 0x000000f4b8001986 */ /* 0x0083e8000c101904 */
[----:B-1----:R-:W3:Y:S01]  /*72600*/  LDL.LU R244, [R1+0x164] ;  /* 0x0001640001f47983 */ /* 0x002ee20000300800 */
[C---:B------:R-:W-:Y:S02]  /*72610*/  IADD3 R191, R123.reuse, 0x4a, RZ ;  /* 0x0000004a7bbf7810 */ /* 0x040fe40007ffe0ff */
[----:B------:R-:W-:Y:S01]  /*72620*/  IADD3 R190, R123, 0x4c, RZ ;  /* 0x0000004c7bbe7810 */ /* 0x000fe20007ffe0ff */
[----:B------:R-:W3:Y:S01]  /*72630*/  LDL.LU R249, [R1+0x830] ;  /* 0x0008300001f97983 */ /* 0x000ee20000300800 */
[----:B------:R-:W-:-:S02]  /*72640*/  ISETP.GE.AND P6, PT, R191, c[0x0][0x17c], PT ;  /* 0x00005f00bf007a0c */ /* 0x000fc40003fc6270 */
[----:B------:R-:W-:Y:S01]  /*72650*/  IADD3 R3, R0, c[0x0][0x198], RZ ;  /* 0x0000660000037a10 */ /* 0x000fe20007ffe0ff */
[----:B------:R-:W3:Y:S01]  /*72660*/  LDL.LU R248, [R1+0x7e0] ;  /* 0x0007e00001f87983 */ /* 0x000ee20000300800 */
[----:B------:R-:W-:Y:S02]  /*72670*/  ISETP.LT.AND P4, PT, R227, c[0x0][0x178], !P6 ;  /* 0x00005e00e3007a0c */ /* 0x000fe40007781270 */
[----:B------:R-:W-:Y:S02]  /*72680*/  ISETP.LT.AND P5, PT, R158, c[0x0][0x178], !P6 ;  /* 0x00005e009e007a0c */ /* 0x000fe400077a1270 */
[----:B------:R-:W-:Y:S01]  /*72690*/  ISETP.GE.AND P2, PT, R190, c[0x0][0x17c], PT ;  /* 0x00005f00be007a0c */ /* 0x000fe20003f46270 */
[----:B------:R-:W-:Y:S01]  /*726a0*/  IMAD.WIDE R186, R3, 0x4, R182 ;  /* 0x0000000403ba7825 */ /* 0x000fe200078e02b6 */
[----:B------:R-:W-:Y:S01]  /*726b0*/  IADD3 R190, R123, 0x4b, RZ ;  /* 0x0000004b7bbe7810 */ /* 0x000fe20007ffe0ff */
[----:B------:R-:W3:Y:S01]  /*726c0*/  LDL.LU R194, [R1+0x1d0] ;  /* 0x0001d00001c27983 */ /* 0x000ee20000300800 */
[----:B------:R-:W-:Y:S01]  /*726d0*/  ISETP.LT.AND P0, PT, R159, c[0x0][0x178], !P6 ;  /* 0x00005e009f007a0c */ /* 0x000fe20007701270 */
[----:B------:R-:W-:Y:S01]  /*726e0*/  IMAD.WIDE R188, R3, 0x4, R180 ;  /* 0x0000000403bc7825 */ /* 0x000fe200078e02b4 */
[----:B------:R-:W-:-:S02]  /*726f0*/  ISETP.GE.AND P3, PT, R190, c[0x0][0x17c], PT ;  /* 0x00005f00be007a0c */ /* 0x000fc40003f66270 */
[----:B------:R-:W-:Y:S01]  /*72700*/  ISETP.LT.AND P6, PT, R119, c[0x0][0x178], !P6 ;  /* 0x00005e0077007a0c */ /* 0x000fe200077c1270 */
[----:B------:R1:W-:Y:S01]  /*72710*/  @P4 STG.E [R186.64], R192 ;  /* 0x000000c0ba004986 */ /* 0x0003e2000c101904 */
[----:B------:R-:W-:-:S03]  /*72720*/  IMAD.WIDE R184, R3, 0x4, R6 ;  /* 0x0000000403b87825 */ /* 0x000fc600078e0206 */
[----:B------:R1:W-:Y:S01]  /*72730*/  @P5 STG.E [R188.64], R251 ;  /* 0x000000fbbc005986 */ /* 0x0003e2000c101904 */
[----:B------:R-:W-:Y:S02]  /*72740*/  ISETP.LT.AND P5, PT, R227, c[0x0][0x178], !P3 ;  /* 0x00005e00e3007a0c */ /* 0x000fe40005fa1270 */
[----:B------:R-:W-:Y:S02]  /*72750*/  IADD3 R0, R3, c[0x0][0x198], RZ ;  /* 0x0000660003007a10 */ /* 0x000fe40007ffe0ff */
[----:B------:R-:W-:Y:S01]  /*72760*/  ISETP.LT.AND P1, PT, R158, c[0x0][0x178], !P3 ;  /* 0x00005e009e007a0c */ /* 0x000fe20005f21270 */
[----:B------:R1:W-:Y:S01]  /*72770*/  @P0 STG.E [R184.64], R250 ;  /* 0x000000fab8000986 */ /* 0x0003e2000c101904 */
[----:B------:R-:W-:Y:S01]  /*72780*/  ISETP.LT.AND P4, PT, R159, c[0x0][0x178], !P3 ;  /* 0x00005e009f007a0c */ /* 0x000fe20005f81270 */
[----:B-1----:R-:W-:Y:S01]  /*72790*/  IMAD.WIDE R186, R3, 0x4, R4 ;  /* 0x0000000403ba7825 */ /* 0x002fe200078e0204 */
[----:B------:R-:W-:-:S04]  /*727a0*/  IADD3 R188, R123, 0x4f, RZ ;  /* 0x0000004f7bbc7810 */ /* 0x000fc80007ffe0ff */
[----:B------:R-:W-:Y:S01]  /*727b0*/  ISETP.GE.AND P0, PT, R188, c[0x0][0x17c], PT ;  /* 0x00005f00bc007a0c */ /* 0x000fe20003f06270 */
[C---:B------:R-:W-:Y:S01]  /*727c0*/  IMAD.WIDE R188, R0.reuse, 0x4, R182 ;  /* 0x0000000400bc7825 */ /* 0x040fe200078e02b6 */
[----:B------:R1:W-:Y:S01]  /*727d0*/  @P6 STG.E [R186.64], R193 ;  /* 0x000000c1ba006986 */ /* 0x0003e2000c101904 */
[----:B------:R-:W-:Y:S02]  /*727e0*/  ISETP.LT.AND P3, PT, R119, c[0x0][0x178], !P3 ;  /* 0x00005e0077007a0c */ /* 0x000fe40005f61270 */
[C---:B------:R-:W-:Y:S01]  /*727f0*/  IMAD.WIDE R184, R0.reuse, 0x4, R180 ;  /* 0x0000000400b87825 */ /* 0x040fe200078e02b4 */
[----:B------:R1:W-:Y:S03]  /*72800*/  @P5 STG.E [R188.64], R195 ;  /* 0x000000c3bc005986 */ /* 0x0003e6000c101904 */
[C---:B-1----:R-:W-:Y:S01]  /*72810*/  IMAD.WIDE R186, R0.reuse, 0x4, R6 ;  /* 0x0000000400ba7825 */ /* 0x042fe200078e0206 */
[----:B------:R-:W3:Y:S04]  /*72820*/  LDL.LU R195, [R1+0x1a0] ;  /* 0x0001a00001c37983 */ /* 0x000ee80000300800 */
[----:B--2---:R1:W-:Y:S04]  /*72830*/  @P1 STG.E [R184.64], R245 ;  /* 0x000000f5b8001986 */ /* 0x0043e8000c101904 */
[----:B----4-:R2:W-:Y:S04]  /*72840*/  @P4 STG.E [R186.64], R246 ;  /* 0x000000f6ba004986 */ /* 0x0105e8000c101904 */
[----:B-1----:R-:W4:Y:S01]  /*72850*/  LDL.LU R245, [R1+0x834] ;  /* 0x0008340001f57983 */ /* 0x002f220000300800 */
[----:B------:R-:W-:-:S03]  /*72860*/  IMAD.WIDE R184, R0, 0x4, R4 ;  /* 0x0000000400b87825 */ /* 0x000fc600078e0204 */
[----:B------:R-:W4:Y:S04]  /*72870*/  LDL.LU R193, [R1+0x7e4] ;  /* 0x0007e40001c17983 */ /* 0x000f280000300800 */
[----:B--2---:R-:W2:Y:S04]  /*72880*/  LDL.LU R246, [R1+0x1d4] ;  /* 0x0001d40001f67983 */ /* 0x004ea80000300800 */
[----:B---3--:R1:W-:Y:S04]  /*72890*/  @P3 STG.E [R184.64], R244 ;  /* 0x000000f4b8003986 */ /* 0x0083e8000c101904 */
[----:B-1----:R-:W3:Y:S01]  /*728a0*/  LDL.LU R244, [R1+0x1a4] ;  /* 0x0001a40001f47983 */ /* 0x002ee20000300800 */
[----:B------:R-:W-:-:S02]  /*728b0*/  ISETP.LT.AND P6, PT, R227, c[0x0][0x178], !P2 ;  /* 0x00005e00e3007a0c */ /* 0x000fc400057c1270 */
[----:B------:R-:W-:Y:S01]  /*728c0*/  ISETP.LT.AND P5, PT, R158, c[0x0][0x178], !P2 ;  /* 0x00005e009e007a0c */ /* 0x000fe200057a1270 */
[----:B------:R-:W3:Y:S01]  /*728d0*/  LDL.LU R192, [R1+0x850] ;  /* 0x0008500001c07983 */ /* 0x000ee20000300800 */
[----:B------:R-:W-:Y:S02]  /*728e0*/  IADD3 R3, R0, c[0x0][0x198], RZ ;  /* 0x0000660000037a10 */ /* 0x000fe40007ffe0ff */
[----:B------:R-:W-:Y:S01]  /*728f0*/  IADD3 R190, R123, 0x4d, RZ ;  /* 0x0000004d7bbe7810 */ /* 0x000fe20007ffe0ff */
[----:B------:R-:W3:Y:S01]  /*72900*/  LDL.LU R251, [R1+0x800] ;  /* 0x0008000001fb7983 */ /* 0x000ee20000300800 */
[----:B------:R-:W-:Y:S01]  /*72910*/  ISETP.LT.AND P1, PT, R159, c[0x0][0x178], !P2 ;  /* 0x00005e009f007a0c */ /* 0x000fe20005721270 */
[----:B------:R-:W-:Y:S01]  /*72920*/  IMAD.WIDE R186, R3, 0x4, R182 ;  /* 0x0000000403ba7825 */ /* 0x000fe200078e02b6 */
[----:B------:R-:W-:Y:S02]  /*72930*/  ISETP.GE.AND P4, PT, R190, c[0x0][0x17c], PT ;  /* 0x00005f00be007a0c */ /* 0x000fe40003f86270 */
[----:B------:R-:W-:Y:S01]  /*72940*/  ISETP.LT.AND P2, PT, R119, c[0x0][0x178], !P2 ;  /* 0x00005e0077007a0c */ /* 0x000fe20005741270 */
[----:B------:R-:W-:Y:S01]  /*72950*/  IMAD.WIDE R188, R3, 0x4, R180 ;  /* 0x0000000403bc7825 */ /* 0x000fe200078e02b4 */
[----:B------:R1:W-:Y:S01]  /*72960*/  @P6 STG.E [R186.64], R249 ;  /* 0x000000f9ba006986 */ /* 0x0003e2000c101904 */
[----:B------:R-:W-:-:S02]  /*72970*/  ISETP.LT.AND P6, PT, R227, c[0x0][0x178], !P4 ;  /* 0x00005e00e3007a0c */ /* 0x000fc400067c1270 */
[----:B------:R-:W-:Y:S01]  /*72980*/  ISETP.LT.AND P3, PT, R158, c[0x0][0x178], !P4 ;  /* 0x00005e009e007a0c */ /* 0x000fe20006761270 */
[----:B------:R1:W-:Y:S01]  /*72990*/  @P5 STG.E [R188.64], R248 ;  /* 0x000000f8bc005986 */ /* 0x0003e2000c101904 */
[----:B------:R-:W-:Y:S01]  /*729a0*/  ISETP.LT.AND P5, PT, R159, c[0x0][0x178], !P4 ;  /* 0x00005e009f007a0c */ /* 0x000fe200067a1270 */
[C---:B------:R-:W-:Y:S01]  /*729b0*/  IMAD.WIDE R184, R3.reuse, 0x4, R4 ;  /* 0x0000000403b87825 */ /* 0x040fe200078e0204 */
[----:B------:R-:W-:-:S03]  /*729c0*/  IADD3 R0, R3, c[0x0][0x198], RZ ;  /* 0x0000660003007a10 */ /* 0x000fc60007ffe0ff */
[----:B-1----:R-:W-:Y:S01]  /*729d0*/  IMAD.WIDE R186, R3, 0x4, R6 ;  /* 0x0000000403ba7825 */ /* 0x002fe200078e0206 */
[----:B------:R-:W3:Y:S01]  /*729e0*/  LDL.LU R249, [R1+0x230] ;  /* 0x0002300001f97983 */ /* 0x000ee20000300800 */
[----:B------:R-:W-:Y:S02]  /*729f0*/  ISETP.LT.AND P4, PT, R119, c[0x0][0x178], !P4 ;  /* 0x00005e0077007a0c */ /* 0x000fe40006781270 */
[C---:B------:R-:W-:Y:S01]  /*72a00*/  IMAD.WIDE R188, R0.reuse, 0x4, R182 ;  /* 0x0000000400bc7825 */ /* 0x040fe200078e02b6 */
[----:B------:R1:W-:Y:S04]  /*72a10*/  @P1 STG.E [R186.64], R194 ;  /* 0x000000c2ba001986 */ /* 0x0003e8000c101904 */
[----:B-1----:R-:W3:Y:S01]  /*72a20*/  LDL.LU R194, [R1+0x1c0] ;  /* 0x0001c00001c27983 */ /* 0x002ee20000300800 */
[----:B------:R-:W-:-:S03]  /*72a30*/  IMAD.WIDE R186, R0, 0x4, R180 ;  /* 0x0000000400ba7825 */ /* 0x000fc600078e02b4 */
[----:B------:R1:W-:Y:S02]  /*72a40*/  @P2 STG.E [R184.64], R195 ;  /* 0x000000c3b8002986 */ /* 0x0003e4000c101904 */
[C---:B-1----:R-:W-:Y:S02]  /*72a50*/  IMAD.WIDE R184, R0.reuse, 0x4, R6 ;  /* 0x0000000400b87825 */ /* 0x042fe400078e0206 */
[----:B------:R-:W3:Y:S04]  /*72a60*/  LDL.LU R195, [R1+0x854] ;  /* 0x0008540001c37983 */ /* 0x000ee80000300800 */
[----:B----4-:R1:W-:Y:S04]  /*72a70*/  @P6 STG.E [R188.64], R245 ;  /* 0x000000f5bc006986 */ /* 0x0103e8000c101904 */
[----:B------:R-:W-:Y:S04]  /*72a80*/  @P3 STG.E [R186.64], R193 ;  /* 0x000000c1ba003986 */ /* 0x000fe8000c101904 */
[----:B--2---:R2:W-:Y:S04]  /*72a90*/  @P5 STG.E [R184.64], R246 ;  /* 0x000000f6b8005986 */ /* 0x0045e8000c101904 */
[----:B-1----:R-:W4:Y:S01]  /*72aa0*/  LDL.LU R245, [R1+0x804] ;  /* 0x0008040001f57983 */ /* 0x002f220000300800 */
[----:B------:R-:W-:-:S03]  /*72ab0*/  IMAD.WIDE R188, R0, 0x4, R4 ;  /* 0x0000000400bc7825 */ /* 0x000fc600078e0204 */
[----:B--2---:R-:W2:Y:S04]  /*72ac0*/  LDL.LU R246, [R1+0x234] ;  /* 0x0002340001f67983 */ /* 0x004ea80000300800 */
[----:B---3--:R1:W-:Y:S04]  /*72ad0*/  @P4 STG.E [R188.64], R244 ;  /* 0x000000f4bc004986 */ /* 0x0083e8000c101904 */
[----:B-1----:R-:W3:Y:S01]  /*72ae0*/  LDL.LU R244, [R1+0x1c4] ;  /* 0x0001c40001f47983 */ /* 0x002ee20000300800 */
[----:B------:R-:W-:Y:S02]  /*72af0*/  IADD3 R190, R123, 0x4e, RZ ;  /* 0x0000004e7bbe7810 */ /* 0x000fe40007ffe0ff */
[----:B------:R-:W-:Y:S01]  /*72b00*/  IADD3 R3, R0, c[0x0][0x198], RZ ;  /* 0x0000660000037a10 */ /* 0x000fe20007ffe0ff */
[----:B------:R-:W3:Y:S01]  /*72b10*/  LDL.LU R250, [R1+0x248] ;  /* 0x0002480001fa7983 */ /* 0x000ee20000300800 */
[----:B------:R-:W-:-:S03]  /*72b20*/  ISETP.GE.AND P1, PT, R190, c[0x0][0x17c], PT ;  /* 0x00005f00be007a0c */ /* 0x000fc60003f26270 */
[----:B------:R-:W-:Y:S01]  /*72b30*/  IMAD.WIDE R184, R3, 0x4, R182 ;  /* 0x0000000403b87825 */ /* 0x000fe200078e02b6 */
[----:B------:R-:W-:Y:S01]  /*72b40*/  ISETP.LT.AND P2, PT, R227, c[0x0][0x178], !P1 ;  /* 0x00005e00e3007a0c */ /* 0x000fe20004f41270 */
[----:B------:R-:W3:Y:S01]  /*72b50*/  LDL.LU R248, [R1+0x118] ;  /* 0x0001180001f87983 */ /* 0x000ee20000300800 */
[C---:B------:R-:W-:Y:S02]  /*72b60*/  ISETP.LT.AND P3, PT, R158.reuse, c[0x0][0x178], !P1 ;  /* 0x00005e009e007a0c */ /* 0x040fe40004f61270 */
[----:B------:R-:W-:Y:S01]  /*72b70*/  ISETP.LT.AND P4, PT, R159, c[0x0][0x178], !P1 ;  /* 0x00005e009f007a0c */ /* 0x000fe20004f81270 */
[----:B------:R-:W-:Y:S01]  /*72b80*/  IMAD.WIDE R186, R3, 0x4, R180 ;  /* 0x0000000403ba7825 */ /* 0x000fe200078e02b4 */
[----:B------:R-:W-:Y:S01]  /*72b90*/  ISETP.LT.AND P1, PT, R119, c[0x0][0x178], !P1 ;  /* 0x00005e0077007a0c */ /* 0x000fe20004f21270 */
[----:B------:R-:W3:Y:S01]  /*72ba0*/  LDL.LU R193, [R1+0xb8] ;  /* 0x0000b80001c17983 */ /* 0x000ee20000300800 */
[----:B------:R-:W-:Y:S02]  /*72bb0*/  ISETP.LT.AND P6, PT, R227, c[0x0][0x178], !P0 ;  /* 0x00005e00e3007a0c */ /* 0x000fe400047c1270 */
[----:B------:R-:W-:-:S03]  /*72bc0*/  ISETP.LT.AND P5, PT, R158, c[0x0][0x178], !P0 ;  /* 0x00005e009e007a0c */ /* 0x000fc600047a1270 */
[----:B------:R1:W-:Y:S01]  /*72bd0*/  @P2 STG.E [R184.64], R192 ;  /* 0x000000c0b8002986 */ /* 0x0003e2000c101904 */
[----:B------:R-:W-:-:S03]  /*72be0*/  IADD3 R188, R123, 0x50, RZ ;  /* 0x000000507bbc7810 */ /* 0x000fc60007ffe0ff */
[----:B------:R1:W-:Y:S01]  /*72bf0*/  @P3 STG.E [R186.64], R251 ;  /* 0x000000fbba003986 */ /* 0x0003e2000c101904 */
[----:B------:R-:W-:Y:S02]  /*72c00*/  ISETP.LT.AND P3, PT, R159, c[0x0][0x178], !P0 ;  /* 0x00005e009f007a0c */ /* 0x000fe40004761270 */
[C---:B------:R-:W-:Y:S01]  /*72c10*/  IADD3 R0, R3.reuse, c[0x0][0x198], RZ ;  /* 0x0000660003007a10 */ /* 0x040fe20007ffe0ff */
[----:B-1----:R-:W-:-:S04]  /*72c20*/  IMAD.WIDE R184, R3, 0x4, R6 ;  /* 0x0000000403b87825 */ /* 0x002fc800078e0206 */
[----:B------:R-:W-:Y:S01]  /*72c30*/  IMAD.WIDE R186, R3, 0x4, R4 ;  /* 0x0000000403ba7825 */ /* 0x000fe200078e0204 */
[----:B------:R1:W-:Y:S01]  /*72c40*/  @P4 STG.E [R184.64], R249 ;  /* 0x000000f9b8004986 */ /* 0x0003e2000c101904 */
[----:B------:R-:W-:Y:S02]  /*72c50*/  ISETP.GE.AND P2, PT, R188, c[0x0][0x17c], PT ;  /* 0x00005f00bc007a0c */ /* 0x000fe40003f46270 */
[C---:B------:R-:W-:Y:S01]  /*72c60*/  IMAD.WIDE R188, R0.reuse, 0x4, R182 ;  /* 0x0000000400bc7825 */ /* 0x040fe200078e02b6 */
[----:B------:R1:W-:Y:S01]  /*72c70*/  @P1 STG.E [R186.64], R194 ;  /* 0x000000c2ba001986 */ /* 0x0003e2000c101904 */
[----:B------:R-:W-:Y:S02]  /*72c80*/  ISETP.LT.AND P1, PT, R119, c[0x0][0x178], !P0 ;  /* 0x00005e0077007a0c */ /* 0x000fe40004721270 */
[----:B------:R-:W-:-:S04]  /*72c90*/  IMAD.WIDE R190, R0, 0x4, R180 ;  /* 0x0000000400be7825 */ /* 0x000fc800078e02b4 */
[C---:B-1----:R-:W-:Y:S01]  /*72ca0*/  IMAD.WIDE R184, R0.reuse, 0x4, R6 ;  /* 0x0000000400b87825 */ /* 0x042fe200078e0206 */
[----:B------:R1:W-:Y:S04]  /*72cb0*/  @P6 STG.E [R188.64], R195 ;  /* 0x000000c3bc006986 */ /* 0x0003e8000c101904 */
[----:B------:R-:W3:Y:S04]  /*72cc0*/  LDL.LU R194, [R1+0x78] ;  /* 0x0000780001c27983 */ /* 0x000ee80000300800 */
[----:B-1----:R-:W3:Y:S04]  /*72cd0*/  LDL.LU R195, [R1+0x24c] ;  /* 0x00024c0001c37983 */ /* 0x002ee80000300800 */
[----:B----4-:R1:W-:Y:S04]  /*72ce0*/  @P5 STG.E [R190.64], R245 ;  /* 0x000000f5be005986 */ /* 0x0103e8000c101904 */
[----:B--2---:R2:W-:Y:S04]  /*72cf0*/  @P3 STG.E [R184.64], R246 ;  /* 0x000000f6b8003986 */ /* 0x0045e8000c101904 */
[----:B-1----:R-:W4:Y:S01]  /*72d00*/  LDL.LU R245, [R1+0x11c] ;  /* 0x00011c0001f57983 */ /* 0x002f220000300800 */
[----:B--2---:R-:W-:-:S03]  /*72d10*/  IMAD.WIDE R184, R0, 0x4, R4 ;  /* 0x0000000400b87825 */ /* 0x004fc600078e0204 */
[----:B------:R-:W2:Y:S04]  /*72d20*/  LDL.LU R246, [R1+0xbc] ;  /* 0x0000bc0001f67983 */ /* 0x000ea80000300800 */
[----:B---3--:R1:W-:Y:S04]  /*72d30*/  @P1 STG.E [R184.64], R244 ;  /* 0x000000f4b8001986 */ /* 0x0083e8000c101904 */
[----:B-1----:R-:W3:Y:S01]  /*72d40*/  LDL.LU R244, [R1+0x7c] ;  /* 0x00007c0001f47983 */ /* 0x002ee20000300800 */
[----:B------:R-:W-:Y:S02]  /*72d50*/  ISETP.LT.AND P6, PT, R227, c[0x0][0x178], !P2 ;  /* 0x00005e00e3007a0c */ /* 0x000fe400057c1270 */
[----:B------:R-:W-:Y:S01]  /*72d60*/  ISETP.LT.AND P5, PT, R158, c[0x0][0x178], !P2 ;  /* 0x00005e009e007a0c */ /* 0x000fe200057a1270 */
[----:B------:R-:W3:Y:S01]  /*72d70*/  LDL.LU R192, [R1+0x258] ;  /* 0x0002580001c07983 */ /* 0x000ee20000300800 */
[----:B------:R-:W-:-:S02]  /*72d80*/  ISETP.LT.AND P4, PT, R159, c[0x0][0x178], !P2 ;  /* 0x00005e009f007a0c */ /* 0x000fc40005781270 */
[C---:B------:R-:W-:Y:S01]  /*72d90*/  IADD3 R186, R123.reuse, 0x52, RZ ;  /* 0x000000527bba7810 */ /* 0x040fe20007ffe0ff */
[----:B------:R-:W3:Y:S01]  /*72da0*/  LDL.LU R251, [R1+0x158] ;  /* 0x0001580001fb7983 */ /* 0x000ee20000300800 */
[----:B------:R-:W-:Y:S02]  /*72db0*/  IADD3 R3, R0, c[0x0][0x198], RZ ;  /* 0x0000660000037a10 */ /* 0x000fe40007ffe0ff */
[----:B------:R-:W-:Y:S01]  /*72dc0*/  IADD3 R188, R123, 0x51, RZ ;  /* 0x000000517bbc7810 */ /* 0x000fe20007ffe0ff */
[----:B------:R-:W3:Y:S01]  /*72dd0*/  LDL.LU R249, [R1+0xd8] ;  /* 0x0000d80001f97983 */ /* 0x000ee20000300800 */
[----:B------:R-:W-:Y:S01]  /*72de0*/  ISETP.GE.AND P0, PT, R186, c[0x0][0x17c], PT ;  /* 0x00005f00ba007a0c */ /* 0x000fe20003f06270 */
[----:B------:R-:W-:Y:S01]  /*72df0*/  IMAD.WIDE R186, R3, 0x4, R182 ;  /* 0x0000000403ba7825 */ /* 0x000fe200078e02b6 */
[----:B------:R-:W-:-:S03]  /*72e00*/  ISETP.GE.AND P3, PT, R188, c[0x0][0x17c], PT ;  /* 0x00005f00bc007a0c */ /* 0x000fc60003f66270 */
[C---:B------:R-:W-:Y:S01]  /*72e10*/  IMAD.WIDE R188, R3.reuse, 0x4, R180 ;  /* 0x0000000403bc7825 */ /* 0x040fe200078e02b4 */
[----:B------:R-:W-:Y:S03]  /*72e20*/  @P6 STG.E [R186.64], R250 ;  /* 0x000000faba006986 */ /* 0x000fe6000c101904 */
[----:B------:R-:W-:Y:S01]  /*72e30*/  IMAD.WIDE R190, R3, 0x4, R6 ;  /* 0x0000000403be7825 */ /* 0x000fe200078e0206 */
[----:B------:R-:W-:Y:S01]  /*72e40*/  @P5 STG.E [R188.64], R248 ;  /* 0x000000f8bc005986 */ /* 0x000fe2000c101904 */
[----:B------:R-:W-:-:S03]  /*72e50*/  ISETP.LT.AND P2, PT, R119, c[0x0][0x178], !P2 ;  /* 0x00005e0077007a0c */ /* 0x000fc60005741270 */
[----:B------:R1:W-:Y:S01]  /*72e60*/  @P4 STG.E [R190.64], R193 ;  /* 0x000000c1be004986 */ /* 0x0003e2000c101904 */
[----:B------:R-:W-:Y:S02]  /*72e70*/  ISETP.LT.AND P4, PT, R227, c[0x0][0x178], !P3 ;  /* 0x00005e00e3007a0c */ /* 0x000fe40005f81270 */
[----:B------:R-:W-:Y:S02]  /*72e80*/  ISETP.LT.AND P6, PT, R158, c[0x0][0x178], !P3 ;  /* 0x00005e009e007a0c */ /* 0x000fe40005fc1270 */
[----:B------:R-:W-:Y:S02]  /*72e90*/  ISETP.LT.AND P1, PT, R119, c[0x0][0x178], !P3 ;  /* 0x00005e0077007a0c */ /* 0x000fe40005f21270 */
[----:B------:R-:W-:Y:S01]  /*72ea0*/  ISETP.LT.AND P3, PT, R159, c[0x0][0x178], !P3 ;  /* 0x00005e009f007a0c */ /* 0x000fe20005f61270 */
[C---:B------:R-:W-:Y:S01]  /*72eb0*/  IMAD.WIDE R184, R3.reuse, 0x4, R4 ;  /* 0x0000000403b87825 */ /* 0x040fe200078e0204 */
[----:B-1----:R-:W-:Y:S01]  /*72ec0*/  IADD3 R190, R3, c[0x0][0x198], RZ ;  /* 0x0000660003be7a10 */ /* 0x002fe20007ffe0ff */
[----:B------:R-:W3:Y:S04]  /*72ed0*/  LDL.LU R193, [R1+0x88] ;  /* 0x0000880001c17983 */ /* 0x000ee80000300800 */
[C---:B------:R-:W-:Y:S01]  /*72ee0*/  IMAD.WIDE R186, R190.reuse, 0x4, R182 ;  /* 0x00000004beba7825 */ /* 0x040fe200078e02b6 */
[----:B------:R1:W-:Y:S03]  /*72ef0*/  @P2 STG.E [R184.64], R194 ;  /* 0x000000c2b8002986 */ /* 0x0003e6000c101904 */
[C---:B------:R-:W-:Y:S01]  /*72f00*/  IMAD.WIDE R188, R190.reuse, 0x4, R180 ;  /* 0x00000004bebc7825 */ /* 0x040fe200078e02b4 */
[----:B------:R1:W-:Y:S03]  /*72f10*/  @P4 STG.E [R186.64], R195 ;  /* 0x000000c3ba004986 */ /* 0x0003e6000c101904 */
[----:B-1----:R-:W-:-:S04]  /*72f20*/  IMAD.WIDE R184, R190, 0x4, R6 ;  /* 0x00000004beb87825 */ /* 0x002fc800078e0206 */
[----:B------:R-:W-:Y:S01]  /*72f30*/  IMAD.WIDE R186, R190, 0x4, R4 ;  /* 0x00000004beba7825 */ /* 0x000fe200078e0204 */
[----:B------:R-:W3:Y:S04]  /*72f40*/  LDL.LU R195, [R1+0x25c] ;  /* 0x00025c0001c37983 */ /* 0x000ee80000300800 */
[----:B----4-:R1:W-:Y:S04]  /*72f50*/  @P6 STG.E [R188.64], R245 ;  /* 0x000000f5bc006986 */ /* 0x0103e8000c101904 */
[----:B--2---:R-:W-:Y:S04]  /*72f60*/  @P3 STG.E [R184.64], R246 ;  /* 0x000000f6b8003986 */ /* 0x004fe8000c101904 */
[----:B-1----:R-:W2:Y:S04]  /*72f70*/  LDL.LU R245, [R1+0x15c] ;  /* 0x00015c0001f57983 */ /* 0x002ea80000300800 */
[----:B---3--:R1:W-:Y:S04]  /*72f80*/  @P1 STG.E [R186.64], R244 ;  /* 0x000000f4ba001986 */ /* 0x0083e8000c101904 */
[----:B-1----:R-:W3:Y:S01]  /*72f90*/  LDL.LU R244, [R1+0xdc] ;  /* 0x0000dc0001f47983 */ /* 0x002ee20000300800 */
[----:B------:R-:W-:-:S02]  /*72fa0*/  IADD3 R0, R123, 0x53, RZ ;  /* 0x000000537b007810 */ /* 0x000fc40007ffe0ff */
[----:B------:R-:W-:Y:S01]  /*72fb0*/  ISETP.LT.AND P5, PT, R227, c[0x0][0x178], !P0 ;  /* 0x00005e00e3007a0c */ /* 0x000fe200047a1270 */
[----:B------:R-:W4:Y:S01]  /*72fc0*/  LDL.LU R194, [R1+0x8c] ;  /* 0x00008c0001c27983 */ /* 0x000f220000300800 */
[----:B------:R-:W-:Y:S02]  /*72fd0*/  ISETP.LT.AND P6, PT, R158, c[0x0][0x178], !P0 ;  /* 0x00005e009e007a0c */ /* 0x000fe400047c1270 */
[----:B------:R-:W-:Y:S01]  /*72fe0*/  ISETP.GE.AND P2, PT, R0, c[0x0][0x17c], PT ;  /* 0x00005f0000007a0c */ /* 0x000fe20003f46270 */
[----:B------:R-:W4:Y:S01]  /*72ff0*/  LDL.LU R246, [R1+0x268] ;  /* 0x0002680001f67983 */ /* 0x000f220000300800 */
[----:B------:R-:W-:Y:S02]  /*73000*/  IADD3 R0, R190, c[0x0][0x198], RZ ;  /* 0x00006600be007a10 */ /* 0x000fe40007ffe0ff */
[----:B------:R-:W-:Y:S01]  /*73010*/  ISETP.LT.AND P4, PT, R159, c[0x0][0x178], !P0 ;  /* 0x00005e009f007a0c */ /* 0x000fe20004781270 */
[----:B------:R-:W4:Y:S01]  /*73020*/  LDL.LU R250, [R1+0x138] ;  /* 0x0001380001fa7983 */ /* 0x000f220000300800 */
[----:B------:R-:W-:Y:S01]  /*73030*/  ISETP.LT.AND P1, PT, R119, c[0x0][0x178], !P0 ;  /* 0x00005e0077007a0c */ /* 0x000fe20004721270 */
[C---:B------:R-:W-:Y:S01]  /*73040*/  IMAD.WIDE R188, R0.reuse, 0x4, R182 ;  /* 0x0000000400bc7825 */ /* 0x040fe200078e02b6 */
[----:B------:R-:W-:Y:S01]  /*73050*/  IADD3 R3, R123, 0x56, RZ ;  /* 0x000000567b037810 */ /* 0x000fe20007ffe0ff */
[----:B------:R-:W4:Y:S02]  /*73060*/  LDL.LU R248, [R1+0x98] ;  /* 0x0000980001f87983 */ /* 0x000f240000300800 */
[C---:B------:R-:W-:Y:S01]  /*73070*/  IMAD.WIDE R186, R0.reuse, 0x4, R180 ;  /* 0x0000000400ba7825 */ /* 0x040fe200078e02b4 */
[----:B------:R-:W-:Y:S01]  /*73080*/  ISETP.LT.AND P3, PT, R227, c[0x0][0x178], !P2 ;  /* 0x00005e00e3007a0c */ /* 0x000fe20005761270 */
[----:B------:R1:W-:Y:S02]  /*73090*/  @P5 STG.E [R188.64], R192 ;  /* 0x000000c0bc005986 */ /* 0x0003e4000c101904 */
[----:B------:R-:W-:Y:S01]  /*730a0*/  IMAD.WIDE R184, R0, 0x4, R6 ;  /* 0x0000000400b87825 */ /* 0x000fe200078e0206 */
[----:B------:R-:W-:Y:S01]  /*730b0*/  ISETP.LT.AND P5, PT, R158, c[0x0][0x178], !P2 ;  /* 0x00005e009e007a0c */ /* 0x000fe200057a1270 */
[----:B------:R1:W-:Y:S01]  /*730c0*/  @P6 STG.E [R186.64], R251 ;  /* 0x000000fbba006986 */ /* 0x0003e2000c101904 */
[----:B------:R-:W-:-:S02]  /*730d0*/  ISETP.GE.AND P0, PT, R3, c[0x0][0x17c], PT ;  /* 0x00005f0003007a0c */ /* 0x000fc40003f06270 */
[----:B------:R-:W-:Y:S01]  /*730e0*/  IADD3 R3, R0, c[0x0][0x198], RZ ;  /* 0x0000660000037a10 */ /* 0x000fe20007ffe0ff */
[----:B------:R1:W-:Y:S01]  /*730f0*/  @P4 STG.E [R184.64], R249 ;  /* 0x000000f9b8004986 */ /* 0x0003e2000c101904 */
[----:B------:R-:W-:-:S03]  /*73100*/  ISETP.LT.AND P6, PT, R159, c[0x0][0x178], !P2 ;  /* 0x00005e009f007a0c */ /* 0x000fc600057c1270 */
[----:B-1----:R-:W-:-:S04]  /*73110*/  IMAD.WIDE R188, R3, 0x4, R180 ;  /* 0x0000000403bc7825 */ /* 0x002fc800078e02b4 */
[----:B------:R-:W-:-:S04]  /*73120*/  IMAD.WIDE R186, R3, 0x4, R182 ;  /* 0x0000000403ba7825 */ /* 0x000fc800078e02b6 */
[----:B------:R-:W-:Y:S01]  /*73130*/  IMAD.WIDE R184, R0, 0x4, R4 ;  /* 0x0000000400b87825 */ /* 0x000fe200078e0204 */
[----:B------:R-:W-:-:S04]  /*73140*/  IADD3 R190, R123, 0x54, RZ ;  /* 0x000000547bbe7810 */ /* 0x000fc80007ffe0ff */
[----:B------:R1:W-:Y:S01]  /*73150*/  @P1 STG.E [R184.64], R193 ;  /* 0x000000c1b8001986 */ /* 0x0003e2000c101904 */
[----:B------:R-:W-:Y:S01]  /*73160*/  ISETP.GE.AND P4, PT, R190, c[0x0][0x17c], PT ;  /* 0x00005f00be007a0c */ /* 0x000fe20003f86270 */
[C---:B------:R-:W-:Y:S01]  /*73170*/  IMAD.WIDE R190, R3.reuse, 0x4, R4 ;  /* 0x0000000403be7825 */ /* 0x040fe200078e0204 */
[C---:B------:R-:W-:Y:S01]  /*73180*/  IADD3 R0, R3.reuse, c[0x0][0x198], RZ ;  /* 0x0000660003007a10 */ /* 0x040fe20007ffe0ff */
[----:B------:R1:W-:Y:S02]  /*73190*/  @P3 STG.E [R186.64], R195 ;  /* 0x000000c3ba003986 */ /* 0x0003e4000c101904 */
[----:B-1----:R-:W-:Y:S02]  /*731a0*/  IMAD.WIDE R184, R3, 0x4, R6 ;  /* 0x0000000403b87825 */ /* 0x002fe400078e0206 */
[----:B------:R-:W4:Y:S04]  /*731b0*/  LDL.LU R195, [R1+0x26c] ;  /* 0x00026c0001c37983 */ /* 0x000f280000300800 */
[----:B------:R-:W4:Y:S04]  /*731c0*/  LDL.LU R193, [R1+0x1ec] ;  /* 0x0001ec0001c17983 */ /* 0x000f280000300800 */
[----:B--2---:R1:W-:Y:S04]  /*731d0*/  @P5 STG.E [R188.64], R245 ;  /* 0x000000f5bc005986 */ /* 0x0043e8000c101904 */
[----:B-1----:R-:W2:Y:S04]  /*731e0*/  LDL.LU R245, [R1+0x13c] ;  /* 0x00013c0001f57983 */ /* 0x002ea80000300800 */
[----:B---3--:R1:W-:Y:S04]  /*731f0*/  @P6 STG.E [R184.64], R244 ;  /* 0x000000f4b8006986 */ /* 0x0083e8000c101904 */
[----:B-1----:R-:W3:Y:S04]  /*73200*/  LDL.LU R244, [R1+0x9c] ;  /* 0x00009c0001f47983 */ /* 0x002ee80000300800 */
[----:B------:R-:W2:Y:S01]  /*73210*/  LDL.LU R3, [R1+0x1e8] ;  /* 0x0001e80001037983 */ /* 0x000ea20000300800 */
[----:B------:R-:W-:-:S02]  /*73220*/  ISETP.LT.AND P2, PT, R119, c[0x0][0x178], !P2 ;  /* 0x00005e0077007a0c */ /* 0x000fc40005741270 */
[----:B------:R-:W-:Y:S02]  /*73230*/  ISETP.LT.AND P5, PT, R227, c[0x0][0x178], !P4 ;  /* 0x00005e00e3007a0c */ /* 0x000fe400067a1270 */
[----:B------:R-:W-:Y:S02]  /*73240*/  ISETP.LT.AND P3, PT, R158, c[0x0][0x178], !P4 ;  /* 0x00005e009e007a0c */ /* 0x000fe40006761270 */
[----:B------:R-:W-:Y:S02]  /*73250*/  ISETP.LT.AND P1, PT, R159, c[0x0][0x178], !P4 ;  /* 0x00005e009f007a0c */ /* 0x000fe40006721270 */
[----:B------:R-:W-:Y:S01]  /*73260*/  IADD3 R186, R123, 0x55, RZ ;  /* 0x000000557bba7810 */ /* 0x000fe20007ffe0ff */
[----:B------:R-:W-:Y:S01]  /*73270*/  IMAD.WIDE R184, R0, 0x4, R182 ;  /* 0x0000000400b87825 */ /* 0x000fe200078e02b6 */
[----:B------:R-:W-:Y:S01]  /*73280*/  ISETP.LT.AND P4, PT, R119, c[0x0][0x178], !P4 ;  /* 0x00005e0077007a0c */ /* 0x000fe20006781270 */
[----:B------:R-:W3:Y:S01]  /*73290*/  LDL.LU R192, [R1+0x1f8] ;  /* 0x0001f80001c07983 */ /* 0x000ee20000300800 */
[----:B------:R-:W-:Y:S01]  /*732a0*/  ISETP.GE.AND P6, PT, R186, c[0x0][0x17c], PT ;  /* 0x00005f00ba007a0c */ /* 0x000fe20003fc6270 */
[----:B------:R-:W-:-:S02]  /*732b0*/  IMAD.WIDE R186, R0, 0x4, R180 ;  /* 0x0000000400ba7825 */ /* 0x000fc400078e02b4 */
[----:B----4-:R1:W-:Y:S02]  /*732c0*/  @P2 STG.E [R190.64], R194 ;  /* 0x000000c2be002986 */ /* 0x0103e4000c101904 */
[C---:B------:R-:W-:Y:S02]  /*732d0*/  IMAD.WIDE R188, R0.reuse, 0x4, R6 ;  /* 0x0000000400bc7825 */ /* 0x040fe400078e0206 */
[----:B------:R-:W4:Y:S04]  /*732e0*/  LDL.LU R251, [R1+0x148] ;  /* 0x0001480001fb7983 */ /* 0x000f280000300800 */
[----:B------:R1:W-:Y:S02]  /*732f0*/  @P5 STG.E [R184.64], R246 ;  /* 0x000000f6b8005986 */ /* 0x0003e4000c101904 */
[----:B-1----:R-:W-:-:S02]  /*73300*/  IMAD.WIDE R190, R0, 0x4, R4 ;  /* 0x0000000400be7825 */ /* 0x002fc400078e0204 */
[----:B------:R-:W3:Y:S04]  /*73310*/  LDL.LU R249, [R1+0xf8] ;  /* 0x0000f80001f97983 */ /* 0x000ee80000300800 */
        /* <DEDUP_REMOVED lines=8> */
[----:B------:R-:W-:Y:S02]  /*733a0*/  ISETP.LT.AND P4, PT, R158, c[0x0][0x178], !P6 ;  /* 0x00005e009e007a0c */ /* 0x000fe40007781270 */
[----:B------:R-:W-:Y:S01]  /*733b0*/  ISETP.LT.AND P3, PT, R159, c[0x0][0x178], !P6 ;  /* 0x00005e009f007a0c */ /* 0x000fe20007761270 */
[----:B------:R-:W-:Y:S01]  /*733c0*/  IMAD.WIDE R188, R3, 0x4, R182 ;  /* 0x0000000403bc7825 */ /* 0x000fe200078e02b6 */
[----:B------:R-:W-:-:S03]  /*733d0*/  ISETP.LT.AND P6, PT, R119, c[0x0][0x178], !P6 ;  /* 0x00005e0077007a0c */ /* 0x000fc600077c1270 */
[C---:B------:R-:W-:Y:S01]  /*733e0*/  IMAD.WIDE R184, R3.reuse, 0x4, R180 ;  /* 0x0000000403b87825 */ /* 0x040fe200078e02b4 */
[----:B------:R1:W-:Y:S03]  /*733f0*/  @P2 STG.E [R188.64], R195 ;  /* 0x000000c3bc002986 */ /* 0x0003e6000c101904 */
        /* <DEDUP_REMOVED lines=30> */
[----:B----4-:R1:W-:Y:S04]  /*735e0*/  @P4 STG.E [R184.64], R251 ;  /* 0x000000fbb8004986 */ /* 0x0103e8000c101904 */
[----:B------:R-:W-:Y:S01]  /*735f0*/  @P5 STG.E [R188.64], R249 ;  /* 0x000000f9bc005986 */ /* 0x000fe2000c101904 */
[----:B------:R-:W-:-:S03]  /*73600*/  ISETP.LT.AND P5, PT, R159, c[0x0][0x178], !P1 ;  /* 0x00005e009f007a0c */ /* 0x000fc60004fa1270 */
[----:B------:R2:W-:Y:S01]  /*73610*/  @P6 STG.E [R186.64], R194 ;  /* 0x000000c2ba006986 */ /* 0x0005e2000c101904 */
[----:B-1----:R-:W-:Y:S01]  /*73620*/  IMAD.WIDE R184, R3, 0x4, R180 ;  /* 0x0000000403b87825 */ /* 0x002fe200078e02b4 */
[----:B------:R-:W-:-:S04]  /*73630*/  ISETP.LT.AND P1, PT, R119, c[0x0][0x178], !P1 ;  /* 0x00005e0077007a0c */ /* 0x000fc80004f21270 */
[----:B------:R1:W-:Y:S04]  /*73640*/  @P0 STG.E [R184.64], R195 ;  /* 0x000000c3b8000986 */ /* 0x0003e8000c101904 */
        /* <DEDUP_REMOVED lines=15> */
[----:B------:R-:W-:Y:S02]  /*73740*/  ISETP.GE.AND P5, PT, R188, c[0x0][0x17c], PT ;  /* 0x00005f00bc007a0c */ /* 0x000fe40003fa6270 */
[----:B------:R-:W-:Y:S01]  /*73750*/  ISETP.LT.AND P2, PT, R119, c[0x0][0x178], !P2 ;  /* 0x00005e0077007a0c */ /* 0x000fe20005741270 */
[----:B------:R-:W-:Y:S01]  /*73760*/  IMAD.WIDE R184, R3, 0x4, R182 ;  /* 0x0000000403b87825 */ /* 0x000fe200078e02b6 */
[----:B------:R-:W-:-:S03]  /*73770*/  IADD3 R0, R123, 0x60, RZ ;  /* 0x000000607b007810 */ /* 0x000fc60007ffe0ff */
        /* <DEDUP_REMOVED lines=41> */
[----:B------:R-:W-:Y:S01]  /*73a10*/  IMAD.WIDE R186, R3, 0x4, R180 ;  /* 0x0000000403ba7825 */ /* 0x000fe200078e02b4 */
[----:B------:R-:W-:Y:S01]  /*73a20*/  ISETP.LT.AND P5, PT, R227, c[0x0][0x178], !P2 ;  /* 0x00005e00e3007a0c */ /* 0x000fe200057a1270 */
[----:B------:R1:W-:Y:S01]  /*73a30*/  @P1 STG.E [R184.64], R192 ;  /* 0x000000c0b8001986 */ /* 0x0003e2000c101904 */
[----:B------:R-:W-:Y:S02]  /*73a40*/  ISETP.GE.AND P1, PT, R0, c[0x0][0x17c], PT ;  /* 0x00005f0000007a0c */ /* 0x000fe40003f26270 */
[C---:B------:R-:W-:Y:S01]  /*73a50*/  IADD3 R0, R3.reuse, c[0x0][0x198], RZ ;  /* 0x0000660003007a10 */ /* 0x040fe20007ffe0ff */
[C---:B------:R-:W-:Y:S01]  /*73a60*/  IMAD.WIDE R188, R3.reuse, 0x4, R4 ;  /* 0x0000000403bc7825 */ /* 0x040fe200078e0204 */
[----:B------:R1:W-:Y:S01]  /*73a70*/  @P3 STG.E [R186.64], R248 ;  /* 0x000000f8ba003986 */ /* 0x0003e2000c101904 */
[----:B------:R-:W-:Y:S02]  /*73a80*/  ISETP.LT.AND P3, PT, R158, c[0x0][0x178], !P2 ;  /* 0x00005e009e007a0c */ /* 0x000fe40005761270 */
[----:B-1----:R-:W-:-:S05]  /*73a90*/  IMAD.WIDE R184, R3, 0x4, R6 ;  /* 0x0000000403b87825 */ /* 0x002fca00078e0206 */
[----:B------:R1:W-:Y:S01]  /*73aa0*/  @P6 STG.E [R184.64], R193 ;  /* 0x000000c1b8006986 */ /* 0x0003e2000c101904 */
[----:B------:R-:W-:-:S03]  /*73ab0*/  IMAD.WIDE R186, R0, 0x4, R182 ;  /* 0x0000000400ba7825 */ /* 0x000fc600078e02b6 */
        /* <DEDUP_REMOVED lines=30> */
[----:B------:R-:W-:Y:S02]  /*73ca0*/  IADD3 R0, R3, c[0x0][0x198], RZ ;  /* 0x0000660003007a10 */ /* 0x000fe40007ffe0ff */
[----:B------:R-:W-:Y:S01]  /*73cb0*/  ISETP.LT.AND P3, PT, R119, c[0x0][0x178], !P3 ;  /* 0x00005e0077007a0c */ /* 0x000fe20005f61270 */
[----:B-1----:R-:W-:Y:S01]  /*73cc0*/  IMAD.WIDE R186, R3, 0x4, R4 ;  /* 0x0000000403ba7825 */ /* 0x002fe200078e0204 */
[----:B------:R-:W-:Y:S01]  /*73cd0*/  IADD3 R192, R123, 0x5e, RZ ;  /* 0x0000005e7bc07810 */ /* 0x000fe20007ffe0ff */
[----:B------:R-:W3:Y:S02]  /*73ce0*/  LDL.LU R250, [R1+0x80c] ;  /* 0x00080c0001fa7983 */ /* 0x000ee40000300800 */
[----:B------:R-:W-:-:S04]  /*73cf0*/  IMAD.WIDE R184, R3, 0x4, R6 ;  /* 0x0000000403b87825 */ /* 0x000fc800078e0206 */
[C---:B------:R-:W-:Y:S01]  /*73d00*/  IMAD.WIDE R188, R0.reuse, 0x4, R182 ;  /* 0x0000000400bc7825 */ /* 0x040fe200078e02b6 */
[----:B------:R1:W-:Y:S03]  /*73d10*/  @P2 STG.E [R184.64], R248 ;  /* 0x000000f8b8002986 */ /* 0x0003e6000c101904 */
[----:B------:R-:W-:Y:S01]  /*73d20*/  IMAD.WIDE R190, R0, 0x4, R180 ;  /* 0x0000000400be7825 */ /* 0x000fe200078e02b4 */
[----:B------:R-:W-:Y:S01]  /*73d30*/  @P1 STG.E [R186.64], R193 ;  /* 0x000000c1ba001986 */ /* 0x000fe2000c101904 */
[----:B------:R-:W-:Y:S02]  /*73d40*/  ISETP.GE.AND P2, PT, R192, c[0x0][0x17c], PT ;  /* 0x00005f00c0007a0c */ /* 0x000fe40003f46270 */
[----:B------:R-:W-:Y:S01]  /*73d50*/  IADD3 R192, R123, 0x5f, RZ ;  /* 0x0000005f7bc07810 */ /* 0x000fe20007ffe0ff */
[C---:B-1----:R-:W-:Y:S01]  /*73d60*/  IMAD.WIDE R184, R0.reuse, 0x4, R6 ;  /* 0x0000000400b87825 */ /* 0x042fe200078e0206 */
[----:B------:R-:W-:Y:S01]  /*73d70*/  IADD3 R3, R0, c[0x0][0x198], RZ ;  /* 0x0000660000037a10 */ /* 0x000fe20007ffe0ff */
[----:B----4-:R1:W-:Y:S04]  /*73d80*/  @P5 STG.E [R188.64], R194 ;  /* 0x000000c2bc005986 */ /* 0x0103e8000c101904 */
[----:B--2---:R2:W-:Y:S04]  /*73d90*/  @P4 STG.E [R190.64], R195 ;  /* 0x000000c3be004986 */ /* 0x0045e8000c101904 */
[----:B-1----:R-:W4:Y:S04]  /*73da0*/  LDL.LU R194, [R1+0x23c] ;  /* 0x00023c0001c27983 */ /* 0x002f280000300800 */
[----:B--2---:R-:W2:Y:S04]  /*73db0*/  LDL.LU R195, [R1+0x1cc] ;  /* 0x0001cc0001c37983 */ /* 0x004ea80000300800 */
[----:B------:R1:W-:Y:S01]  /*73dc0*/  @P6 STG.E [R184.64], R245 ;  /* 0x000000f5b8006986 */ /* 0x0003e2000c101904 */
[----:B------:R-:W-:Y:S01]  /*73dd0*/  ISETP.GE.AND P6, PT, R192, c[0x0][0x17c], PT ;  /* 0x00005f00c0007a0c */ /* 0x000fe20003fc6270 */
[----:B-1----:R-:W-:-:S02]  /*73de0*/  IMAD.WIDE R184, R0, 0x4, R4 ;  /* 0x0000000400b87825 */ /* 0x002fc400078e0204 */
[----:B------:R-:W2:Y:S04]  /*73df0*/  LDL.LU R0, [R1+0x238] ;  /* 0x0002380001007983 */ /* 0x000ea80000300800 */
[----:B------:R-:W2:Y:S04]  /*73e00*/  LDL.LU R192, [R1+0x85c] ;  /* 0x00085c0001c07983 */ /* 0x000ea80000300800 */
[----:B---3--:R1:W-:Y:S04]  /*73e10*/  @P3 STG.E [R184.64], R244 ;  /* 0x000000f4b8003986 */ /* 0x0083e8000c101904 */
[----:B-1----:R-:W3:Y:S01]  /*73e20*/  LDL.LU R184, [R1+0x858] ;  /* 0x0008580001b87983 */ /* 0x002ee20000300800 */
[----:B------:R-:W-:-:S03]  /*73e30*/  ISETP.LT.AND P5, PT, R227, c[0x0][0x178], !P2 ;  /* 0x00005e00e3007a0c */ /* 0x000fc600057a1270 */
[----:B------:R-:W2:Y:S01]  /*73e40*/  LDL.LU R185, [R1+0x808] ;  /* 0x0008080001b97983 */ /* 0x000ea20000300800 */
[----:B------:R-:W-:-:S03]  /*73e50*/  IMAD.WIDE R186, R3, 0x4, R182 ;  /* 0x0000000403ba7825 */ /* 0x000fc600078e02b6 */
[----:B------:R-:W2:Y:S04]  /*73e60*/  LDL.LU R251, [R1+0x890] ;  /* 0x0008900001fb7983 */ /* 0x000ea80000300800 */
[----:B------:R-:W2:Y:S04]  /*73e70*/  LDL.LU R249, [R1+0x2e0] ;  /* 0x0002e00001f97983 */ /* 0x000ea80000300800 */
[----:B------:R-:W2:Y:S04]  /*73e80*/  LDL.LU R248, [R1+0x290] ;  /* 0x0002900001f87983 */ /* 0x000ea80000300800 */
[----:B------:R-:W2:Y:S04]  /*73e90*/  LDL.LU R193, [R1+0x220] ;  /* 0x0002200001c17983 */ /* 0x000ea80000300800 */
[----:B------:R-:W2:Y:S04]  /*73ea0*/  LDL.LU R245, [R1+0x894] ;  /* 0x0008940001f57983 */ /* 0x000ea80000300800 */
[----:B------:R-:W4:Y:S04]  /*73eb0*/  LDL.LU R244, [R1+0x2e4] ;  /* 0x0002e40001f47983 */ /* 0x000f280000300800 */
[----:B---3--:R1:W-:Y:S04]  /*73ec0*/  @P5 STG.E [R186.64], R184 ;  /* 0x000000b8ba005986 */ /* 0x0083e8000c101904 */
[----:B-1----:R-:W3:Y:S01]  /*73ed0*/  LDL.LU R187, [R1+0x1c8] ;  /* 0x0001c80001bb7983 */ /* 0x002ee20000300800 */
[----:B------:R-:W-:-:S02]  /*73ee0*/  ISETP.LT.AND P4, PT, R158, c[0x0][0x178], !P2 ;  /* 0x00005e009e007a0c */ /* 0x000fc40005781270 */
[----:B------:R-:W-:Y:S01]  /*73ef0*/  ISETP.LT.AND P1, PT, R159, c[0x0][0x178], !P2 ;  /* 0x00005e009f007a0c */ /* 0x000fe20005721270 */
[----:B------:R-:W-:Y:S01]  /*73f00*/  IMAD.WIDE R188, R3, 0x4, R180 ;  /* 0x0000000403bc7825 */ /* 0x000fe200078e02b4 */
[----:B------:R-:W-:-:S03]  /*73f10*/  ISETP.LT.AND P2, PT, R119, c[0x0][0x178], !P2 ;  /* 0x00005e0077007a0c */ /* 0x000fc60005741270 */
[----:B------:R-:W-:Y:S01]  /*73f20*/  IMAD.WIDE R190, R3, 0x4, R6 ;  /* 0x0000000403be7825 */ /* 0x000fe200078e0206 */
[----:B------:R-:W-:Y:S02]  /*73f30*/  ISETP.LT.AND P3, PT, R227, c[0x0][0x178], !P6 ;  /* 0x00005e00e3007a0c */ /* 0x000fe40007761270 */
[----:B------:R-:W-:-:S03]  /*73f40*/  ISETP.LT.AND P5, PT, R159, c[0x0][0x178], !P6 ;  /* 0x00005e009f007a0c */ /* 0x000fc600077a1270 */
[----:B--2---:R1:W-:Y:S04]  /*73f50*/  @P4 STG.E [R188.64], R185 ;  /* 0x000000b9bc004986 */ /* 0x0043e8000c101904 */
[----:B------:R2:W-:Y:S01]  /*73f60*/  @P1 STG.E [R190.64], R0 ;  /* 0x00000000be001986 */ /* 0x0005e2000c101904 */
[----:B------:R-:W-:Y:S01]  /*73f70*/  ISETP.LT.AND P1, PT, R158, c[0x0][0x178], !P6 ;  /* 0x00005e009e007a0c */ /* 0x000fe20007721270 */
[C---:B-1----:R-:W-:Y:S01]  /*73f80*/  IMAD.WIDE R184, R3.reuse, 0x4, R4 ;  /* 0x0000000403b87825 */ /* 0x042fe200078e0204 */
[----:B------:R-:W-:Y:S02]  /*73f90*/  IADD3 R3, R3, c[0x0][0x198], RZ ;  /* 0x0000660003037a10 */ /* 0x000fe40007ffe0ff */
[----:B------:R-:W-:-:S03]  /*73fa0*/  ISETP.LT.AND P6, PT, R119, c[0x0][0x178], !P6 ;  /* 0x00005e0077007a0c */ /* 0x000fc600077c1270 */
[----:B--2---:R-:W-:-:S04]  /*73fb0*/  IMAD.WIDE R190, R3, 0x4, R182 ;  /* 0x0000000403be7825 */ /* 0x004fc800078e02b6 */
[----:B------:R-:W-:Y:S01]  /*73fc0*/  IMAD.WIDE R188, R3, 0x4, R180 ;  /* 0x0000000403bc7825 */ /* 0x000fe200078e02b4 */
[----:B------:R-:W-:Y:S01]  /*73fd0*/  IADD3 R0, R123, 0x61, RZ ;  /* 0x000000617b007810 */ /* 0x000fe20007ffe0ff */
[----:B---3--:R1:W-:Y:S04]  /*73fe0*/  @P2 STG.E [R184.64], R187 ;  /* 0x000000bbb8002986 */ /* 0x0083e8000c101904 */
[----:B------:R-:W-:Y:S04]  /*73ff0*/  @P3 STG.E [R190.64], R192 ;  /* 0x000000c0be003986 */ /* 0x000fe8000c101904 */
[----:B------:R-:W-:Y:S01]  /*74000*/  @P1 STG.E [R188.64], R250 ;  /* 0x000000fabc001986 */ /* 0x000fe2000c101904 */
[----:B-1----:R-:W-:-:S05]  /*74010*/  IMAD.WIDE R186, R3, 0x4, R6 ;  /* 0x0000000403ba7825 */ /* 0x002fca00078e0206 */
[----:B----4-:R1:W-:Y:S01]  /*74020*/  @P5 STG.E [R186.64], R194 ;  /* 0x000000c2ba005986 */ /* 0x0103e2000c101904 */
[----:B------:R-:W-:-:S05]  /*74030*/  IMAD.WIDE R184, R3, 0x4, R4 ;  /* 0x0000000403b87825 */ /* 0x000fca00078e0204 */
[----:B------:R2:W-:Y:S04]  /*74040*/  @P6 STG.E [R184.64], R195 ;  /* 0x000000c3b8006986 */ /* 0x0005e8000c101904 */
[----:B-1----:R-:W3:Y:S04]  /*74050*/  LDL.LU R194, [R1+0x294] ;  /* 0x0002940001c27983 */ /* 0x002ee80000300800 */
[----:B--2---:R-:W2:Y:S01]  /*74060*/  LDL.LU R195, [R1+0x224] ;  /* 0x0002240001c37983 */ /* 0x004ea20000300800 */
[----:B------:R-:W-:Y:S02]  /*74070*/  ISETP.LT.AND P2, PT, R227, c[0x0][0x178], !P0 ;  /* 0x00005e00e3007a0c */ /* 0x000fe40004741270 */
[----:B------:R-:W-:Y:S01]  /*74080*/  ISETP.GE.AND P4, PT, R0, c[0x0][0x17c], PT ;  /* 0x00005f0000007a0c */ /* 0x000fe20003f86270 */
[----:B------:R-:W4:Y:S01]  /*74090*/  LDL.LU R250, [R1+0x8d0] ;  /* 0x0008d00001fa7983 */ /* 0x000f220000300800 */
[----:B------:R-:W-:-:S05]  /*740a0*/  IADD3 R0, R3, c[0x0][0x198], RZ ;  /* 0x0000660003007a10 */ /* 0x000fca0007ffe0ff */
[----:B------:R-:W-:Y:S01]  /*740b0*/  IMAD.WIDE R190, R0, 0x4, R182 ;  /* 0x0000000400be7825 */ /* 0x000fe200078e02b6 */
[----:B------:R-:W-:-:S04]  /*740c0*/  ISETP.LT.AND P3, PT, R158, c[0x0][0x178], !P0 ;  /* 0x00005e009e007a0c */ /* 0x000fc80004761270 */
[----:B------:R1:W-:Y:S01]  /*740d0*/  @P2 STG.E [R190.64], R251 ;  /* 0x000000fbbe002986 */ /* 0x0003e2000c101904 */
[----:B------:R-:W-:Y:S02]  /*740e0*/  ISETP.LT.AND P2, PT, R159, c[0x0][0x178], !P0 ;  /* 0x00005e009f007a0c */ /* 0x000fe40004741270 */
[----:B------:R-:W-:Y:S02]  /*740f0*/  ISETP.LT.AND P0, PT, R119, c[0x0][0x178], !P0 ;  /* 0x00005e0077007a0c */ /* 0x000fe40004701270 */
[----:B------:R-:W-:Y:S02]  /*74100*/  ISETP.LT.AND P6, PT, R227, c[0x0][0x178], !P4 ;  /* 0x00005e00e3007a0c */ /* 0x000fe400067c1270 */
[----:B------:R-:W-:Y:S02]  /*74110*/  IADD3 R184, R123, 0x62, RZ ;  /* 0x000000627bb87810 */ /* 0x000fe40007ffe0ff */
[C---:B------:R-:W-:Y:S01]  /*74120*/  IADD3 R3, R0.reuse, c[0x0][0x198], RZ ;  /* 0x0000660000037a10 */ /* 0x040fe20007ffe0ff */
[----:B------:R-:W-:Y:S01]  /*74130*/  IMAD.WIDE R186, R0, 0x4, R180 ;  /* 0x0000000400ba7825 */ /* 0x000fe200078e02b4 */
[----:B------:R-:W-:-:S03]  /*74140*/  ISETP.GE.AND P1, PT, R184, c[0x0][0x17c], PT ;  /* 0x00005f00b8007a0c */ /* 0x000fc60003f26270 */
[C---:B------:R-:W-:Y:S01]  /*74150*/  IMAD.WIDE R184, R0.reuse, 0x4, R6 ;  /* 0x0000000400b87825 */ /* 0x040fe200078e0206 */
[----:B------:R1:W-:Y:S03]  /*74160*/  @P3 STG.E [R186.64], R249 ;  /* 0x000000f9ba003986 */ /* 0x0003e6000c101904 */
[----:B------:R-:W-:Y:S01]  /*74170*/  IMAD.WIDE R188, R0, 0x4, R4 ;  /* 0x0000000400bc7825 */ /* 0x000fe200078e0204 */
[----:B------:R1:W-:Y:S03]  /*74180*/  @P2 STG.E [R184.64], R248 ;  /* 0x000000f8b8002986 */ /* 0x0003e6000c101904 */
[----:B-1----:R-:W-:Y:S01]  /*74190*/  IMAD.WIDE R190, R3, 0x4, R182 ;  /* 0x0000000403be7825 */ /* 0x002fe200078e02b6 */
[----:B------:R-:W-:Y:S01]  /*741a0*/  ISETP.LT.AND P5, PT, R158, c[0x0][0x178], !P4 ;  /* 0x00005e009e007a0c */ /* 0x000fe200067a1270 */
[----:B------:R1:W-:Y:S04]  /*741b0*/  @P0 STG.E [R188.64], R193 ;  /* 0x000000c1bc000986 */ /* 0x0003e8000c101904 */
[----:B------:R-:W4:Y:S04]  /*741c0*/  LDL.LU R249, [R1+0x320] ;  /* 0x0003200001f97983 */ /* 0x000f280000300800 */
[----:B------:R1:W-:Y:S01]  /*741d0*/  @P6 STG.E [R190.64], R245 ;  /* 0x000000f5be006986 */ /* 0x0003e2000c101904 */
[----:B------:R-:W-:-:S03]  /*741e0*/  ISETP.LT.AND P6, PT, R159, c[0x0][0x178], !P4 ;  /* 0x00005e009f007a0c */ /* 0x000fc600067c1270 */
[----:B------:R-:W4:Y:S01]  /*741f0*/  LDL.LU R248, [R1+0x2b0] ;  /* 0x0002b00001f87983 */ /* 0x000f220000300800 */
[----:B------:R-:W-:Y:S01]  /*74200*/  IMAD.WIDE R186, R3, 0x4, R180 ;  /* 0x0000000403ba7825 */ /* 0x000fe200078e02b4 */
[----:B------:R-:W-:Y:S02]  /*74210*/  ISETP.LT.AND P4, PT, R119, c[0x0][0x178], !P4 ;  /* 0x00005e0077007a0c */ /* 0x000fe40006781270 */
[----:B-1----:R-:W4:Y:S01]  /*74220*/  LDL.LU R193, [R1+0x270] ;  /* 0x0002700001c17983 */ /* 0x002f220000300800 */
[----:B------:R-:W-:-:S03]  /*74230*/  IMAD.WIDE R184, R3, 0x4, R6 ;  /* 0x0000000403b87825 */ /* 0x000fc600078e0206 */
[----:B------:R-:W4:Y:S04]  /*74240*/  LDL.LU R245, [R1+0x8d4] ;  /* 0x0008d40001f57983 */ /* 0x000f280000300800 */
[----:B------:R1:W-:Y:S04]  /*74250*/  @P5 STG.E [R186.64], R244 ;  /* 0x000000f4ba005986 */ /* 0x0003e8000c101904 */
[----:B-1----:R-:W4:Y:S01]  /*74260*/  LDL.LU R244, [R1+0x324] ;  /* 0x0003240001f47983 */ /* 0x002f220000300800 */
[----:B------:R-:W-:-:S03]  /*74270*/  IMAD.WIDE R186, R3, 0x4, R4 ;  /* 0x0000000403ba7825 */ /* 0x000fc600078e0204 */
[----:B---3--:R1:W-:Y:S04]  /*74280*/  @P6 STG.E [R184.64], R194 ;  /* 0x000000c2b8006986 */ /* 0x0083e8000c101904 */
[----:B--2---:R2:W-:Y:S04]  /*74290*/  @P4 STG.E [R186.64], R195 ;  /* 0x000000c3ba004986 */ /* 0x0045e8000c101904 */
[----:B-1----:R-:W3:Y:S04]  /*742a0*/  LDL.LU R194, [R1+0x2b4] ;  /* 0x0002b40001c27983 */ /* 0x002ee80000300800 */
[----:B--2---:R-:W2:Y:S01]  /*742b0*/  LDL.LU R195, [R1+0x274] ;  /* 0x0002740001c37983 */ /* 0x004ea20000300800 */
[----:B------:R-:W-:-:S02]  /*742c0*/  ISETP.LT.AND P5, PT, R227, c[0x0][0x178], !P1 ;  /* 0x00005e00e3007a0c */ /* 0x000fc40004fa1270 */
[----:B------:R-:W-:Y:S02]  /*742d0*/  ISETP.LT.AND P3, PT, R158, c[0x0][0x178], !P1 ;  /* 0x00005e009e007a0c */ /* 0x000fe40004f61270 */
[----:B------:R-:W-:Y:S02]  /*742e0*/  IADD3 R0, R3, c[0x0][0x198], RZ ;  /* 0x0000660003007a10 */ /* 0x000fe40007ffe0ff */
[----:B------:R-:W-:Y:S02]  /*742f0*/  IADD3 R191, R123, 0x63, RZ ;  /* 0x000000637bbf7810 */ /* 0x000fe40007ffe0ff */
[----:B------:R-:W-:Y:S02]  /*74300*/  ISETP.LT.AND P0, PT, R159, c[0x0][0x178], !P1 ;  /* 0x00005e009f007a0c */ /* 0x000fe40004f01270 */
[----:B------:R-:W-:Y:S01]  /*74310*/  IADD3 R190, R123, 0x65, RZ ;  /* 0x000000657bbe7810 */ /* 0x000fe20007ffe0ff */
[----:B------:R-:W-:Y:S01]  /*74320*/  IMAD.WIDE R188, R0, 0x4, R182 ;  /* 0x0000000400bc7825 */ /* 0x000fe200078e02b6 */
[----:B------:R-:W-:-:S02]  /*74330*/  ISETP.GE.AND P6, PT, R191, c[0x0][0x17c], PT ;  /* 0x00005f00bf007a0c */ /* 0x000fc40003fc6270 */
[----:B------:R-:W-:Y:S01]  /*74340*/  ISETP.GE.AND P2, PT, R190, c[0x0][0x17c], PT ;  /* 0x00005f00be007a0c */ /* 0x000fe20003f46270 */
[C---:B------:R-:W-:Y:S01]  /*74350*/  IMAD.WIDE R186, R0.reuse, 0x4, R180 ;  /* 0x0000000400ba7825 */ /* 0x040fe200078e02b4 */
[----:B------:R-:W-:Y:S02]  /*74360*/  IADD3 R190, R123, 0x64, RZ ;  /* 0x000000647bbe7810 */ /* 0x000fe40007ffe0ff */
[----:B------:R-:W-:Y:S01]  /*74370*/  ISETP.LT.AND P1, PT, R119, c[0x0][0x178], !P1 ;  /* 0x00005e0077007a0c */ /* 0x000fe20004f21270 */
[C---:B------:R-:W-:Y:S01]  /*74380*/  IMAD.WIDE R184, R0.reuse, 0x4, R6 ;  /* 0x0000000400b87825 */ /* 0x040fe200078e0206 */
[----:B------:R-:W-:Y:S01]  /*74390*/  ISETP.LT.AND P4, PT, R227, c[0x0][0x178], !P6 ;  /* 0x00005e00e3007a0c */ /* 0x000fe20007781270 */
[----:B----4-:R-:W-:Y:S01]  /*743a0*/  @P5 STG.E [R188.64], R250 ;  /* 0x000000fabc005986 */ /* 0x010fe2000c101904 */
[----:B------:R-:W-:-:S03]  /*743b0*/  IADD3 R3, R0, c[0x0][0x198], RZ ;  /* 0x0000660000037a10 */ /* 0x000fc60007ffe0ff */
[----:B------:R-:W4:Y:S01]  /*743c0*/  LDL.LU R191, [R1+0x340] ;  /* 0x0003400001bf7983 */ /* 0x000f220000300800 */
[----:B------:R-:W-:-:S03]  /*743d0*/  ISETP.LT.AND P5, PT, R158, c[0x0][0x178], !P6 ;  /* 0x00005e009e007a0c */ /* 0x000fc600077a1270 */
[----:B------:R-:W4:Y:S04]  /*743e0*/  LDL.LU R192, [R1+0x2f0] ;  /* 0x0002f00001c07983 */ /* 0x000f280000300800 */
[----:B------:R1:W-:Y:S01]  /*743f0*/  @P3 STG.E [R186.64], R249 ;  /* 0x000000f9ba003986 */ /* 0x0003e2000c101904 */
[----:B------:R-:W-:-:S03]  /*74400*/  ISETP.GE.AND P3, PT, R190, c[0x0][0x17c], PT ;  /* 0x00005f00be007a0c */ /* 0x000fc60003f66270 */
[----:B------:R-:W4:Y:S04]  /*74410*/  LDL.LU R190, [R1+0x8e0] ;  /* 0x0008e00001be7983 */ /* 0x000f280000300800 */
[----:B------:R1:W-:Y:S01]  /*74420*/  @P0 STG.E [R184.64], R248 ;  /* 0x000000f8b8000986 */ /* 0x0003e2000c101904 */
[----:B------:R-:W-:Y:S01]  /*74430*/  ISETP.LT.AND P0, PT, R159, c[0x0][0x178], !P6 ;  /* 0x00005e009f007a0c */ /* 0x000fe20007701270 */
[----:B-1----:R-:W-:Y:S01]  /*74440*/  IMAD.WIDE R186, R3, 0x4, R182 ;  /* 0x0000000403ba7825 */ /* 0x002fe200078e02b6 */
[----:B------:R-:W-:Y:S01]  /*74450*/  ISETP.LT.AND P6, PT, R119, c[0x0][0x178], !P6 ;  /* 0x00005e0077007a0c */ /* 0x000fe200077c1270 */
[----:B------:R-:W4:Y:S02]  /*74460*/  LDL.LU R251, [R1+0x280] ;  /* 0x0002800001fb7983 */ /* 0x000f240000300800 */
[----:B------:R-:W-:-:S04]  /*74470*/  IMAD.WIDE R184, R0, 0x4, R4 ;  /* 0x0000000400b87825 */ /* 0x000fc800078e0204 */
[C---:B------:R-:W-:Y:S01]  /*74480*/  IMAD.WIDE R188, R3.reuse, 0x4, R180 ;  /* 0x0000000403bc7825 */ /* 0x040fe200078e02b4 */
[----:B------:R1:W-:Y:S04]  /*74490*/  @P1 STG.E [R184.64], R193 ;  /* 0x000000c1b8001986 */ /* 0x0003e8000c101904 */
[----:B------:R1:W-:Y:S04]  /*744a0*/  @P4 STG.E [R186.64], R245 ;  /* 0x000000f5ba004986 */ /* 0x0003e8000c101904 */
[----:B------:R1:W-:Y:S02]  /*744b0*/  @P5 STG.E [R188.64], R244 ;  /* 0x000000f4bc005986 */ /* 0x0003e4000c101904 */
[----:B-1----:R-:W-:-:S02]  /*744c0*/  IMAD.WIDE R184, R3, 0x4, R6 ;  /* 0x0000000403b87825 */ /* 0x002fc400078e0206 */
[----:B------:R-:W4:Y:S02]  /*744d0*/  LDL.LU R245, [R1+0x8e4] ;  /* 0x0008e40001f57983 */ /* 0x000f240000300800 */
[----:B------:R-:W-:Y:S02]  /*744e0*/  IMAD.WIDE R186, R3, 0x4, R4 ;  /* 0x0000000403ba7825 */ /* 0x000fe400078e0204 */
[----:B------:R-:W4:Y:S04]  /*744f0*/  LDL.LU R244, [R1+0x344] ;  /* 0x0003440001f47983 */ /* 0x000f280000300800 */
[----:B---3--:R1:W-:Y:S04]  /*74500*/  @P0 STG.E [R184.64], R194 ;  /* 0x000000c2b8000986 */ /* 0x0083e8000c101904 */
[----:B--2---:R2:W-:Y:S04]  /*74510*/  @P6 STG.E [R186.64], R195 ;  /* 0x000000c3ba006986 */ /* 0x0045e8000c101904 */
[----:B-1----:R-:W3:Y:S04]  /*74520*/  LDL.LU R194, [R1+0x2f4] ;  /* 0x0002f40001c27983 */ /* 0x002ee80000300800 */
[----:B--2---:R-:W2:Y:S01]  /*74530*/  LDL.LU R195, [R1+0x284] ;  /* 0x0002840001c37983 */ /* 0x004ea20000300800 */
[----:B------:R-:W-:-:S02]  /*74540*/  ISETP.LT.AND P5, PT, R227, c[0x0][0x178], !P3 ;  /* 0x00005e00e3007a0c */ /* 0x000fc40005fa1270 */
[----:B------:R-:W-:Y:S01]  /*74550*/  ISETP.LT.AND P1, PT, R158, c[0x0][0x178], !P3 ;  /* 0x00005e009e007a0c */ /* 0x000fe20005f21270 */
[----:B------:R-:W2:Y:S01]  /*74560*/  LDL.LU R250, [R1+0x8f0] ;  /* 0x0008f00001fa7983 */ /* 0x000ea20000300800 */
[----:B------:R-:W-:Y:S02]  /*74570*/  IADD3 R188, R123, 0x68, RZ ;  /* 0x000000687bbc7810 */ /* 0x000fe40007ffe0ff */
[----:B------:R-:W-:Y:S01]  /*74580*/  IADD3 R0, R3, c[0x0][0x198], RZ ;  /* 0x0000660003007a10 */ /* 0x000fe20007ffe0ff */
[----:B------:R-:W2:Y:S01]  /*74590*/  LDL.LU R249, [R1+0x410] ;  /* 0x0004100001f97983 */ /* 0x000ea20000300800 */
[----:B------:R-:W-:Y:S02]  /*745a0*/  ISETP.LT.AND P4, PT, R159, c[0x0][0x178], !P3 ;  /* 0x00005e009f007a0c */ /* 0x000fe40005f81270 */
[----:B------:R-:W-:Y:S01]  /*745b0*/  ISETP.GE.AND P0, PT, R188, c[0x0][0x17c], PT ;  /* 0x00005f00bc007a0c */ /* 0x000fe20003f06270 */
[C---:B------:R-:W-:Y:S01]  /*745c0*/  IMAD.WIDE R188, R0.reuse, 0x4, R182 ;  /* 0x0000000400bc7825 */ /* 0x040fe200078e02b6 */
[----:B------:R-:W-:Y:S01]  /*745d0*/  ISETP.LT.AND P3, PT, R119, c[0x0][0x178], !P3 ;  /* 0x00005e0077007a0c */ /* 0x000fe20005f61270 */
[----:B------:R-:W2:Y:S01]  /*745e0*/  LDL.LU R248, [R1+0x300] ;  /* 0x0003000001f87983 */ /* 0x000ea20000300800 */
[----:B------:R-:W-:Y:S01]  /*745f0*/  ISETP.LT.AND P6, PT, R227, c[0x0][0x178], !P2 ;  /* 0x00005e00e3007a0c */ /* 0x000fe200057c1270 */
[C---:B------:R-:W-:Y:S01]  /*74600*/  IMAD.WIDE R184, R0.reuse, 0x4, R180 ;  /* 0x0000000400b87825 */ /* 0x040fe200078e02b4 */
[C---:B------:R-:W-:Y:S01]  /*74610*/  IADD3 R3, R0.reuse, c[0x0][0x198], RZ ;  /* 0x0000660000037a10 */ /* 0x040fe20007ffe0ff */
[----:B------:R-:W2:Y:S02]  /*74620*/  LDL.LU R193, [R1+0x2a0] ;  /* 0x0002a00001c17983 */ /* 0x000ea40000300800 */
[----:B------:R-:W-:-:S02]  /*74630*/  IMAD.WIDE R186, R0, 0x4, R6 ;  /* 0x0000000400ba7825 */ /* 0x000fc400078e0206 */
[----:B----4-:R-:W-:Y:S01]  /*74640*/  @P5 STG.E [R188.64], R190 ;  /* 0x000000bebc005986 */ /* 0x010fe2000c101904 */
[----:B------:R-:W-:-:S03]  /*74650*/  ISETP.LT.AND P5, PT, R158, c[0x0][0x178], !P2 ;  /* 0x00005e009e007a0c */ /* 0x000fc600057a1270 */
[----:B------:R1:W-:Y:S01]  /*74660*/  @P1 STG.E [R184.64], R191 ;  /* 0x000000bfb8001986 */ /* 0x0003e2000c101904 */
[----:B------:R-:W-:-:S03]  /*74670*/  ISETP.LT.AND P1, PT, R159, c[0x0][0x178], !P2 ;  /* 0x00005e009f007a0c */ /* 0x000fc60005721270 */
[----:B------:R4:W-:Y:S01]  /*74680*/  @P4 STG.E [R186.64], R192 ;  /* 0x000000c0ba004986 */ /* 0x0009e2000c101904 */
[----:B------:R-:W-:Y:S01]  /*74690*/  ISETP.LT.AND P2, PT, R119, c[0x0][0x178], !P2 ;  /* 0x00005e0077007a0c */ /* 0x000fe20005741270 */
[----:B-1----:R-:W-:-:S04]  /*746a0*/  IMAD.WIDE R184, R0, 0x4, R4 ;  /* 0x0000000400b87825 */ /* 0x002fc800078e0204 */
[C---:B----4-:R-:W-:Y:S01]  /*746b0*/  IMAD.WIDE R186, R3.reuse, 0x4, R182 ;  /* 0x0000000403ba7825 */ /* 0x050fe200078e02b6 */
[----:B------:R1:W-:Y:S03]  /*746c0*/  @P3 STG.E [R184.64], R251 ;  /* 0x000000fbb8003986 */ /* 0x0003e6000c101904 */
[C---:B------:R-:W-:Y:S01]  /*746d0*/  IMAD.WIDE R188, R3.reuse, 0x4, R180 ;  /* 0x0000000403bc7825 */ /* 0x040fe200078e02b4 */
[----:B------:R4:W-:Y:S04]  /*746e0*/  @P6 STG.E [R186.64], R245 ;  /* 0x000000f5ba006986 */ /* 0x0009e8000c101904 */
[----:B------:R4:W-:Y:S01]  /*746f0*/  @P5 STG.E [R188.64], R244 ;  /* 0x000000f4bc005986 */ /* 0x0009e2000c101904 */
[----:B-1----:R-:W-:-:S03]  /*74700*/  IMAD.WIDE R184, R3, 0x4, R4 ;  /* 0x0000000403b87825 */ /* 0x002fc600078e0204 */
[----:B----4-:R-:W4:Y:S01]  /*74710*/  LDL.LU R245, [R1+0x8f4] ;  /* 0x0008f40001f57983 */ /* 0x010f220000300800 */
[----:B------:R-:W-:-:S03]  /*74720*/  IMAD.WIDE R186, R3, 0x4, R6 ;  /* 0x0000000403ba7825 */ /* 0x000fc600078e0206 */
[----:B------:R-:W4:Y:S04]  /*74730*/  LDL.LU R244, [R1+0x414] ;  /* 0x0004140001f47983 */ /* 0x000f280000300800 */
[----:B---3--:R1:W-:Y:S04]  /*74740*/  @P1 STG.E [R186.64], R194 ;  /* 0x000000c2ba001986 */ /* 0x0083e8000c101904 */
[----:B--2---:R2:W-:Y:S04]  /*74750*/  @P2 STG.E [R184.64], R195 ;  /* 0x000000c3b8002986 */ /* 0x0045e8000c101904 */
[----:B-1----:R-:W3:Y:S04]  /*74760*/  LDL.LU R194, [R1+0x304] ;  /* 0x0003040001c27983 */ /* 0x002ee80000300800 */
[----:B--2---:R-:W2:Y:S01]  /*74770*/  LDL.LU R195, [R1+0x2a4] ;  /* 0x0002a40001c37983 */ /* 0x004ea20000300800 */
[----:B------:R-:W-:-:S02]  /*74780*/  IADD3 R190, R123, 0x66, RZ ;  /* 0x000000667bbe7810 */ /* 0x000fc40007ffe0ff */
[----:B------:R-:W-:Y:S01]  /*74790*/  IADD3 R0, R3, c[0x0][0x198], RZ ;  /* 0x0000660003007a10 */ /* 0x000fe20007ffe0ff */
[----:B------:R-:W2:Y:S01]  /*747a0*/  LDL.LU R192, [R1+0x2d0] ;  /* 0x0002d00001c07983 */ /* 0x000ea20000300800 */
[----:B------:R-:W-:-:S03]  /*747b0*/  ISETP.GE.AND P4, PT, R190, c[0x0][0x17c], PT ;  /* 0x00005f00be007a0c */ /* 0x000fc60003f86270 */
[----:B------:R-:W-:Y:S01]  /*747c0*/  IMAD.WIDE R188, R0, 0x4, R182 ;  /* 0x0000000400bc7825 */ /* 0x000fe200078e02b6 */
[----:B------:R-:W-:Y:S01]  /*747d0*/  ISETP.LT.AND P6, PT, R227, c[0x0][0x178], !P4 ;  /* 0x00005e00e3007a0c */ /* 0x000fe200067c1270 */
[----:B------:R-:W2:Y:S01]  /*747e0*/  LDL.LU R251, [R1+0x914] ;  /* 0x0009140001fb7983 */ /* 0x000ea20000300800 */
[----:B------:R-:W-:Y:S02]  /*747f0*/  ISETP.LT.AND P3, PT, R158, c[0x0][0x178], !P4 ;  /* 0x00005e009e007a0c */ /* 0x000fe40006761270 */
[----:B------:R-:W-:Y:S02]  /*74800*/  ISETP.LT.AND P5, PT, R159, c[0x0][0x178], !P4 ;  /* 0x00005e009f007a0c */ /* 0x000fe400067a1270 */
[----:B------:R-:W-:Y:S02]  /*74810*/  IADD3 R190, R123, 0x67, RZ ;  /* 0x000000677bbe7810 */ /* 0x000fe40007ffe0ff */
[----:B------:R-:W-:Y:S02]  /*74820*/  ISETP.LT.AND P4, PT, R119, c[0x0][0x178], !P4 ;  /* 0x00005e0077007a0c */ /* 0x000fe40006781270 */
[----:B------:R-:W-:Y:S01]  /*74830*/  ISETP.GE.AND P1, PT, R190, c[0x0][0x17c], PT ;  /* 0x00005f00be007a0c */ /* 0x000fe20003f26270 */
[----:B------:R-:W-:-:S02]  /*74840*/  IMAD.WIDE R186, R0, 0x4, R180 ;  /* 0x0000000400ba7825 */ /* 0x000fc400078e02b4 */
[----:B------:R1:W-:Y:S01]  /*74850*/  @P6 STG.E [R188.64], R250 ;  /* 0x000000fabc006986 */ /* 0x0003e2000c101904 */
[----:B------:R-:W-:Y:S01]  /*74860*/  ISETP.LT.AND P2, PT, R227, c[0x0][0x178], !P1 ;  /* 0x00005e00e3007a0c */ /* 0x000fe20004f41270 */
[C---:B------:R-:W-:Y:S01]  /*74870*/  IMAD.WIDE R184, R0.reuse, 0x4, R6 ;  /* 0x0000000400b87825 */ /* 0x040fe200078e0206 */
[----:B------:R-:W-:Y:S01]  /*74880*/  IADD3 R3, R0, c[0x0][0x198], RZ ;  /* 0x0000660000037a10 */ /* 0x000fe20007ffe0ff */
[----:B------:R-:W-:Y:S01]  /*74890*/  @P3 STG.E [R186.64], R249 ;  /* 0x000000f9ba003986 */ /* 0x000fe2000c101904 */
[----:B------:R-:W-:-:S03]  /*748a0*/  ISETP.LT.AND P3, PT, R158, c[0x0][0x178], !P1 ;  /* 0x00005e009e007a0c */ /* 0x000fc60004f61270 */
[----:B------:R1:W-:Y:S02]  /*748b0*/  @P5 STG.E [R184.64], R248 ;  /* 0x000000f8b8005986 */ /* 0x0003e4000c101904 */
[----:B-1----:R-:W-:-:S05]  /*748c0*/  IMAD.WIDE R188, R0, 0x4, R4 ;  /* 0x0000000400bc7825 */ /* 0x002fca00078e0204 */
[----:B------:R-:W-:Y:S01]  /*748d0*/  @P4 STG.E [R188.64], R193 ;  /* 0x000000c1bc004986 */ /* 0x000fe2000c101904 */
[----:B------:R-:W-:Y:S01]  /*748e0*/  ISETP.LT.AND P4, PT, R159, c[0x0][0x178], !P1 ;  /* 0x00005e009f007a0c */ /* 0x000fe20004f81270 */
[----:B------:R-:W-:Y:S01]  /*748f0*/  IMAD.WIDE R184, R3, 0x4, R182 ;  /* 0x0000000403b87825 */ /* 0x000fe200078e02b6 */
[----:B------:R-:W-:-:S03]  /*74900*/  ISETP.LT.AND P1, PT, R119, c[0x0][0x178], !P1 ;  /* 0x00005e0077007a0c */ /* 0x000fc60004f21270 */
[C---:B------:R-:W-:Y:S01]  /*74910*/  IMAD.WIDE R186, R3.reuse, 0x4, R180 ;  /* 0x0000000403ba7825 */ /* 0x040fe200078e02b4 */
[C---:B------:R-:W-:Y:S01]  /*74920*/  IADD3 R0, R3.reuse, c[0x0][0x198], RZ ;  /* 0x0000660003007a10 */ /* 0x040fe20007ffe0ff */
[----:B----4-:R1:W-:Y:S04]  /*74930*/  @P2 STG.E [R184.64], R245 ;  /* 0x000000f5b8002986 */ /* 0x0103e8000c101904 */
[----:B------:R4:W-:Y:S01]  /*74940*/  @P3 STG.E [R186.64], R244 ;  /* 0x000000f4ba003986 */ /* 0x0009e2000c101904 */
[----:B-1----:R-:W-:-:S03]  /*74950*/  IMAD.WIDE R184, R3, 0x4, R6 ;  /* 0x0000000403b87825 */ /* 0x002fc600078e0206 */
[----:B------:R-:W2:Y:S01]  /*74960*/  LDL.LU R245, [R1+0x434] ;  /* 0x0004340001f57983 */ /* 0x000ea20000300800 */
[----:B----4-:R-:W-:-:S03]  /*74970*/  IMAD.WIDE R186, R3, 0x4, R4 ;  /* 0x0000000403ba7825 */ /* 0x010fc600078e0204 */
[----:B------:R-:W4:Y:S04]  /*74980*/  LDL.LU R244, [R1+0x334] ;  /* 0x0003340001f47983 */ /* 0x000f280000300800 */
[----:B------:R-:W4:Y:S04]  /*74990*/  LDL.LU R3, [R1+0x430] ;  /* 0x0004300001037983 */ /* 0x000f280000300800 */
[----:B---3--:R1:W-:Y:S04]  /*749a0*/  @P4 STG.E [R184.64], R194 ;  /* 0x000000c2b8004986 */ /* 0x0083e8000c101904 */
[----:B--2---:R2:W-:Y:S04]  /*749b0*/  @P1 STG.E [R186.64], R195 ;  /* 0x000000c3ba001986 */ /* 0x0045e8000c101904 */
[----:B-1----:R-:W3:Y:S04]  /*749c0*/  LDL.LU R185, [R1+0x910] ;  /* 0x0009100001b97983 */ /* 0x002ee80000300800 */
[----:B--2---:R-:W2:Y:S01]  /*749d0*/  LDL.LU R187, [R1+0x330] ;  /* 0x0003300001bb7983 */ /* 0x004ea20000300800 */
[----:B------:R-:W-:-:S02]  /*749e0*/  ISETP.LT.AND P6, PT, R227, c[0x0][0x178], !P0 ;  /* 0x00005e00e3007a0c */ /* 0x000fc400047c1270 */
[----:B------:R-:W-:Y:S02]  /*749f0*/  ISETP.LT.AND P5, PT, R158, c[0x0][0x178], !P0 ;  /* 0x00005e009e007a0c */ /* 0x000fe400047a1270 */
[----:B------:R-:W-:Y:S01]  /*74a00*/  IADD3 R188, R123, 0x69, RZ ;  /* 0x000000697bbc7810 */ /* 0x000fe20007ffe0ff */
[----:B------:R-:W-:Y:S01]  /*74a10*/  IMAD.WIDE R190, R0, 0x4, R180 ;  /* 0x0000000400be7825 */ /* 0x000fe200078e02b4 */
[----:B------:R-:W-:Y:S01]  /*74a20*/  ISETP.LT.AND P3, PT, R159, c[0x0][0x178], !P0 ;  /* 0x00005e009f007a0c */ /* 0x000fe20004761270 */
[----:B------:R-:W2:Y:S01]  /*74a30*/  LDL.LU R194, [R1+0x2d4] ;  /* 0x0002d40001c27983 */ /* 0x000ea20000300800 */
[----:B------:R-:W-:Y:S01]  /*74a40*/  ISETP.GE.AND P2, PT, R188, c[0x0][0x17c], PT ;  /* 0x00005f00bc007a0c */ /* 0x000fe20003f46270 */
[----:B------:R-:W-:Y:S01]  /*74a50*/  IMAD.WIDE R188, R0, 0x4, R182 ;  /* 0x0000000400bc7825 */ /* 0x000fe200078e02b6 */
[----:B------:R-:W-:Y:S01]  /*74a60*/  ISETP.LT.AND P1, PT, R119, c[0x0][0x178], !P0 ;  /* 0x00005e0077007a0c */ /* 0x000fe20004721270 */
[----:B------:R-:W2:Y:S01]  /*74a70*/  LDL.LU R250, [R1+0x930] ;  /* 0x0009300001fa7983 */ /* 0x000ea20000300800 */
[----:B------:R-:W-:-:S03]  /*74a80*/  ISETP.LT.AND P4, PT, R159, c[0x0][0x178], !P2 ;  /* 0x00005e009f007a0c */ /* 0x000fc60005781270 */
[----:B------:R-:W2:Y:S01]  /*74a90*/  LDL.LU R249, [R1+0x900] ;  /* 0x0009000001f97983 */ /* 0x000ea20000300800 */
[----:B------:R-:W-:-:S03]  /*74aa0*/  IADD3 R186, R123, 0x6b, RZ ;  /* 0x0000006b7bba7810 */ /* 0x000fc60007ffe0ff */
[----:B------:R-:W2:Y:S01]  /*74ab0*/  LDL.LU R248, [R1+0x3a0] ;  /* 0x0003a00001f87983 */ /* 0x000ea20000300800 */
[----:B------:R-:W-:-:S03]  /*74ac0*/  ISETP.GE.AND P0, PT, R186, c[0x0][0x17c], PT ;  /* 0x00005f00ba007a0c */ /* 0x000fc60003f06270 */
[----:B------:R-:W2:Y:S04]  /*74ad0*/  LDL.LU R193, [R1+0x310] ;  /* 0x0003100001c17983 */ /* 0x000ea80000300800 */
[----:B------:R-:W2:Y:S04]  /*74ae0*/  LDL.LU R195, [R1+0x934] ;  /* 0x0009340001c37983 */ /* 0x000ea80000300800 */
[----:B---3--:R1:W-:Y:S01]  /*74af0*/  @P6 STG.E [R188.64], R185 ;  /* 0x000000b9bc006986 */ /* 0x0083e2000c101904 */
[----:B------:R-:W-:-:S03]  /*74b00*/  ISETP.LT.AND P6, PT, R227, c[0x0][0x178], !P2 ;  /* 0x00005e00e3007a0c */ /* 0x000fc600057c1270 */
[----:B----4-:R3:W-:Y:S01]  /*74b10*/  @P5 STG.E [R190.64], R3 ;  /* 0x00000003be005986 */ /* 0x0107e2000c101904 */
[----:B------:R-:W-:Y:S01]  /*74b20*/  ISETP.LT.AND P5, PT, R158, c[0x0][0x178], !P2 ;  /* 0x00005e009e007a0c */ /* 0x000fe200057a1270 */
[C---:B-1----:R-:W-:Y:S01]  /*74b30*/  IMAD.WIDE R184, R0.reuse, 0x4, R6 ;  /* 0x0000000400b87825 */ /* 0x042fe200078e0206 */
[----:B------:R-:W-:Y:S02]  /*74b40*/  IADD3 R188, R123, 0x6a, RZ ;  /* 0x0000006a7bbc7810 */ /* 0x000fe40007ffe0ff */
[----:B---3--:R-:W-:Y:S02]  /*74b50*/  IADD3 R3, R0, c[0x0][0x198], RZ ;  /* 0x0000660000037a10 */ /* 0x008fe40007ffe0ff */
[----:B--2---:R1:W-:Y:S01]  /*74b60*/  @P3 STG.E [R184.64], R187 ;  /* 0x000000bbb8003986 */ /* 0x0043e2000c101904 */
[----:B------:R-:W-:Y:S02]  /*74b70*/  ISETP.GE.AND P3, PT, R188, c[0x0][0x17c], PT ;  /* 0x00005f00bc007a0c */ /* 0x000fe40003f66270 */
[----:B------:R-:W-:-:S04]  /*74b80*/  IMAD.WIDE R188, R3, 0x4, R180 ;  /* 0x0000000403bc7825 */ /* 0x000fc800078e02b4 */
[----:B------:R-:W-:-:S04]  /*74b90*/  IMAD.WIDE R190, R3, 0x4, R6 ;  /* 0x0000000403be7825 */ /* 0x000fc800078e0206 */
[----:B-1----:R-:W-:-:S04]  /*74ba0*/  IMAD.WIDE R184, R0, 0x4, R4 ;  /* 0x0000000400b87825 */ /* 0x002fc800078e0204 */
[----:B------:R-:W-:Y:S01]  /*74bb0*/  IMAD.WIDE R186, R3, 0x4, R182 ;  /* 0x0000000403ba7825 */ /* 0x000fe200078e02b6 */
[----:B------:R-:W-:Y:S04]  /*74bc0*/  @P1 STG.E [R184.64], R192 ;  /* 0x000000c0b8001986 */ /* 0x000fe8000c101904 */
[----:B------:R-:W-:Y:S04]  /*74bd0*/  @P6 STG.E [R186.64], R251 ;  /* 0x000000fbba006986 */ /* 0x000fe8000c101904 */
[----:B------:R1:W-:Y:S04]  /*74be0*/  @P5 STG.E [R188.64], R245 ;  /* 0x000000f5bc005986 */ /* 0x0003e8000c101904 */
[----:B------:R2:W-:Y:S04]  /*74bf0*/  @P4 STG.E [R190.64], R244 ;  /* 0x000000f4be004986 */ /* 0x0005e8000c101904 */
[----:B-1----:R-:W3:Y:S04]  /*74c00*/  LDL.LU R245, [R1+0x904] ;  /* 0x0009040001f57983 */ /* 0x002ee80000300800 */
[----:B--2---:R-:W2:Y:S01]  /*74c10*/  LDL.LU R244, [R1+0x3a4] ;  /* 0x0003a40001f47983 */ /* 0x004ea20000300800 */
        /* <DEDUP_REMOVED lines=17> */
[----:B-1----:R-:W2:Y:S01]  /*74d30*/  LDL.LU R194, [R1+0x314] ;  /* 0x0003140001c27983 */ /* 0x002ea20000300800 */
[C---:B------:R-:W-:Y:S01]  /*74d40*/  IADD3 R0, R190.reuse, c[0x0][0x198], RZ ;  /* 0x00006600be007a10 */ /* 0x040fe20007ffe0ff */
[C---:B----4-:R-:W-:Y:S02]  /*74d50*/  IMAD.WIDE R184, R190.reuse, 0x4, R6 ;  /* 0x00000004beb87825 */ /* 0x050fe400078e0206 */
[----:B------:R-:W4:Y:S02]  /*74d60*/  LDL.LU R191, [R1+0x3c0] ;  /* 0x0003c00001bf7983 */ /* 0x000f240000300800 */
[----:B------:R-:W-:-:S02]  /*74d70*/  IMAD.WIDE R186, R190, 0x4, R4 ;  /* 0x00000004beba7825 */ /* 0x000fc400078e0204 */
[----:B------:R1:W-:Y:S02]  /*74d80*/  @P3 STG.E [R184.64], R248 ;  /* 0x000000f8b8003986 */ /* 0x0003e4000c101904 */
[C---:B------:R-:W-:Y:S02]  /*74d90*/  IMAD.WIDE R188, R0.reuse, 0x4, R182 ;  /* 0x0000000400bc7825 */ /* 0x040fe400078e02b6 */
[----:B------:R1:W-:Y:S01]  /*74da0*/  @P1 STG.E [R186.64], R193 ;  /* 0x000000c1ba001986 */ /* 0x0003e2000c101904 */
[C---:B------:R-:W-:Y:S02]  /*74db0*/  IADD3 R3, R123.reuse, 0x6f, RZ ;  /* 0x0000006f7b037810 */ /* 0x040fe40007ffe0ff */
[----:B------:R-:W-:Y:S01]  /*74dc0*/  IADD3 R190, R123, 0x6d, RZ ;  /* 0x0000006d7bbe7810 */ /* 0x000fe20007ffe0ff */
[----:B------:R-:W4:Y:S01]  /*74dd0*/  LDL.LU R250, [R1+0x350] ;  /* 0x0003500001fa7983 */ /* 0x000f220000300800 */
[----:B-1----:R-:W-:-:S04]  /*74de0*/  IMAD.WIDE R184, R0, 0x4, R6 ;  /* 0x0000000400b87825 */ /* 0x002fc800078e0206 */
[----:B------:R-:W-:Y:S01]  /*74df0*/  IMAD.WIDE R186, R0, 0x4, R180 ;  /* 0x0000000400ba7825 */ /* 0x000fe200078e02b4 */
[----:B------:R1:W-:Y:S01]  /*74e00*/  @P5 STG.E [R188.64], R195 ;  /* 0x000000c3bc005986 */ /* 0x0003e2000c101904 */
[----:B------:R-:W-:-:S03]  /*74e10*/  ISETP.LT.AND P1, PT, R119, c[0x0][0x178], !P0 ;  /* 0x00005e0077007a0c */ /* 0x000fc60004721270 */
[----:B------:R-:W4:Y:S01]  /*74e20*/  LDL.LU R249, [R1+0x954] ;  /* 0x0009540001f97983 */ /* 0x000f220000300800 */
[----:B------:R-:W-:Y:S02]  /*74e30*/  ISETP.GE.AND P0, PT, R3, c[0x0][0x17c], PT ;  /* 0x00005f0003007a0c */ /* 0x000fe40003f06270 */
[----:B------:R-:W-:Y:S01]  /*74e40*/  IADD3 R3, R0, c[0x0][0x198], RZ ;  /* 0x0000660000037a10 */ /* 0x000fe20007ffe0ff */
        /* <DEDUP_REMOVED lines=10> */
[----:B------:R-:W-:Y:S01]  /*74ef0*/  ISETP.LT.AND P5, PT, R158, c[0x0][0x178], !P2 ;  /* 0x00005e009e007a0c */ /* 0x000fe200057a1270 */
[----:B------:R-:W-:Y:S01]  /*74f00*/  IMAD.WIDE R186, R3, 0x4, R182 ;  /* 0x0000000403ba7825 */ /* 0x000fe200078e02b6 */
[----:B------:R-:W-:Y:S01]  /*74f10*/  ISETP.LT.AND P6, PT, R159, c[0x0][0x178], !P2 ;  /* 0x00005e009f007a0c */ /* 0x000fe200057c1270 */
[----:B------:R-:W3:Y:S02]  /*74f20*/  LDL.LU R192, [R1+0x990] ;  /* 0x0009900001c07983 */ /* 0x000ee40000300800 */
[----:B------:R-:W-:-:S02]  /*74f30*/  IMAD.WIDE R188, R3, 0x4, R180 ;  /* 0x0000000403bc7825 */ /* 0x000fc400078e02b4 */
[----:B------:R1:W-:Y:S01]  /*74f40*/  @P1 STG.E [R184.64], R194 ;  /* 0x000000c2b8001986 */ /* 0x0003e2000c101904 */
[----:B------:R-:W-:-:S03]  /*74f50*/  ISETP.LT.AND P2, PT, R119, c[0x0][0x178], !P2 ;  /* 0x00005e0077007a0c */ /* 0x000fc60005741270 */
[----:B------:R-:W3:Y:S01]  /*74f60*/  LDL.LU R251, [R1+0x940] ;  /* 0x0009400001fb7983 */ /* 0x000ee20000300800 */
[----:B------:R-:W-:-:S03]  /*74f70*/  ISETP.LT.AND P1, PT, R159, c[0x0][0x178], !P4 ;  /* 0x00005e009f007a0c */ /* 0x000fc60006721270 */
[----:B------:R-:W3:Y:S01]  /*74f80*/  LDL.LU R248, [R1+0x3d0] ;  /* 0x0003d00001f87983 */ /* 0x000ee20000300800 */
[----:B-1----:R-:W-:-:S03]  /*74f90*/  IMAD.WIDE R184, R3, 0x4, R6 ;  /* 0x0000000403b87825 */ /* 0x002fc600078e0206 */
[----:B------:R-:W3:Y:S04]  /*74fa0*/  LDL.LU R193, [R1+0x360] ;  /* 0x0003600001c17983 */ /* 0x000ee80000300800 */
[----:B------:R-:W3:Y:S04]  /*74fb0*/  LDL.LU R194, [R1+0x994] ;  /* 0x0009940001c27983 */ /* 0x000ee80000300800 */
[----:B--2---:R1:W-:Y:S01]  /*74fc0*/  @P3 STG.E [R186.64], R190 ;  /* 0x000000beba003986 */ /* 0x0043e2000c101904 */
[----:B------:R-:W-:-:S03]  /*74fd0*/  ISETP.LT.AND P3, PT, R158, c[0x0][0x178], !P4 ;  /* 0x00005e009e007a0c */ /* 0x000fc60006761270 */
[----:B------:R2:W-:Y:S01]  /*74fe0*/  @P5 STG.E [R188.64], R0 ;  /* 0x00000000bc005986 */ /* 0x0005e2000c101904 */
[----:B------:R-:W-:-:S03]  /*74ff0*/  ISETP.LT.AND P5, PT, R227, c[0x0][0x178], !P4 ;  /* 0x00005e00e3007a0c */ /* 0x000fc600067a1270 */
[----:B----4-:R4:W-:Y:S01]  /*75000*/  @P6 STG.E [R184.64], R191 ;  /* 0x000000bfb8006986 */ /* 0x0109e2000c101904 */
[----:B-1----:R-:W-:Y:S02]  /*75010*/  IADD3 R186, R123, 0x6e, RZ ;  /* 0x0000006e7bba7810 */ /* 0x002fe40007ffe0ff */
[C---:B--2---:R-:W-:Y:S02]  /*75020*/  IADD3 R0, R3.reuse, c[0x0][0x198], RZ ;  /* 0x0000660003007a10 */ /* 0x044fe40007ffe0ff */
[----:B------:R-:W-:Y:S01]  /*75030*/  ISETP.GE.AND P6, PT, R186, c[0x0][0x17c], PT ;  /* 0x00005f00ba007a0c */ /* 0x000fe20003fc6270 */
[----:B----4-:R-:W-:-:S04]  /*75040*/  IMAD.WIDE R190, R3, 0x4, R4 ;  /* 0x0000000403be7825 */ /* 0x010fc800078e0204 */
[C---:B------:R-:W-:Y:S01]  /*75050*/  IMAD.WIDE R184, R0.reuse, 0x4, R182 ;  /* 0x0000000400b87825 */ /* 0x040fe200078e02b6 */
[----:B------:R-:W-:Y:S03]  /*75060*/  @P2 STG.E [R190.64], R250 ;  /* 0x000000fabe002986 */ /* 0x000fe6000c101904 */
[C---:B------:R-:W-:Y:S01]  /*75070*/  IMAD.WIDE R186, R0.reuse, 0x4, R180 ;  /* 0x0000000400ba7825 */ /* 0x040fe200078e02b4 */
[----:B------:R-:W-:Y:S03]  /*75080*/  @P5 STG.E [R184.64], R249 ;  /* 0x000000f9b8005986 */ /* 0x000fe6000c101904 */
[C---:B------:R-:W-:Y:S01]  /*75090*/  IMAD.WIDE R188, R0.reuse, 0x4, R6 ;  /* 0x0000000400bc7825 */ /* 0x040fe200078e0206 */
[----:B------:R1:W-:Y:S04]  /*750a0*/  @P3 STG.E [R186.64], R195 ;  /* 0x000000c3ba003986 */ /* 0x0003e8000c101904 */
[----:B---3--:R2:W-:Y:S04]  /*750b0*/  @P1 STG.E [R188.64], R245 ;  /* 0x000000f5bc001986 */ /* 0x0085e8000c101904 */
[----:B-1----:R-:W3:Y:S04]  /*750c0*/  LDL.LU R195, [R1+0x944] ;  /* 0x0009440001c37983 */ /* 0x002ee80000300800 */
[----:B--2---:R-:W2:Y:S01]  /*750d0*/  LDL.LU R245, [R1+0x3d4] ;  /* 0x0003d40001f57983 */ /* 0x004ea20000300800 */
[----:B------:R-:W-:Y:S01]  /*750e0*/  ISETP.LT.AND P4, PT, R119, c[0x0][0x178], !P4 ;  /* 0x00005e0077007a0c */ /* 0x000fe20006781270 */
[----:B------:R-:W-:Y:S01]  /*750f0*/  IMAD.WIDE R190, R0, 0x4, R4 ;  /* 0x0000000400be7825 */ /* 0x000fe200078e0204 */
[----:B------:R-:W-:-:S02]  /*75100*/  ISETP.LT.AND P2, PT, R227, c[0x0][0x178], !P6 ;  /* 0x00005e00e3007a0c */ /* 0x000fc40007741270 */
[----:B------:R-:W-:Y:S02]  /*75110*/  ISETP.LT.AND P3, PT, R159, c[0x0][0x178], !P6 ;  /* 0x00005e009f007a0c */ /* 0x000fe40007761270 */
[----:B------:R-:W-:-:S07]  /*75120*/  IADD3 R3, R0, c[0x0][0x198], RZ ;  /* 0x0000660000037a10 */ /* 0x000fce0007ffe0ff */
[----:B------:R1:W-:Y:S01]  /*75130*/  @P4 STG.E [R190.64], R244 ;  /* 0x000000f4be004986 */ /* 0x0003e2000c101904 */
[----:B------:R-:W-:Y:S01]  /*75140*/  ISETP.LT.AND P4, PT, R158, c[0x0][0x178], !P6 ;  /* 0x00005e009e007a0c */ /* 0x000fe20007781270 */
[----:B------:R-:W-:Y:S01]  /*75150*/  IMAD.WIDE R188, R3, 0x4, R182 ;  /* 0x0000000403bc7825 */ /* 0x000fe200078e02b6 */
[----:B------:R-:W-:Y:S02]  /*75160*/  IADD3 R0, R123, 0x70, RZ ;  /* 0x000000707b007810 */ /* 0x000fe40007ffe0ff */
[----:B------:R-:W-:Y:S01]  /*75170*/  ISETP.LT.AND P6, PT, R119, c[0x0][0x178], !P6 ;  /* 0x00005e0077007a0c */ /* 0x000fe200077c1270 */
[----:B------:R-:W-:Y:S01]  /*75180*/  IMAD.WIDE R184, R3, 0x4, R180 ;  /* 0x0000000403b87825 */ /* 0x000fe200078e02b4 */
[----:B------:R-:W-:-:S03]  /*75190*/  ISETP.LT.AND P5, PT, R227, c[0x0][0x178], !P0 ;  /* 0x00005e00e3007a0c */ /* 0x000fc600047a1270 */
[C---:B------:R-:W-:Y:S01]  /*751a0*/  IMAD.WIDE R186, R3.reuse, 0x4, R6 ;  /* 0x0000000403ba7825 */ /* 0x040fe200078e0206 */
[----:B-1----:R-:W4:Y:S01]  /*751b0*/  LDL.LU R244, [R1+0x364] ;  /* 0x0003640001f47983 */ /* 0x002f220000300800 */
[----:B------:R-:W-:Y:S02]  /*751c0*/  ISETP.GE.AND P1, PT, R0, c[0x0][0x17c], PT ;  /* 0x00005f0000007a0c */ /* 0x000fe40003f26270 */
[----:B------:R-:W-:Y:S01]  /*751d0*/  IADD3 R0, R3, c[0x0][0x198], RZ ;  /* 0x0000660003007a10 */ /* 0x000fe20007ffe0ff */
[----:B------:R1:W-:Y:S04]  /*751e0*/  @P2 STG.E [R188.64], R192 ;  /* 0x000000c0bc002986 */ /* 0x0003e8000c101904 */
[----:B------:R1:W-:Y:S01]  /*751f0*/  @P4 STG.E [R184.64], R251 ;  /* 0x000000fbb8004986 */ /* 0x0003e2000c101904 */
[----:B------:R-:W-:-:S03]  /*75200*/  ISETP.LT.AND P4, PT, R159, c[0x0][0x178], !P0 ;  /* 0x00005e009f007a0c */ /* 0x000fc60004781270 */
[----:B------:R1:W-:Y:S01]  /*75210*/  @P3 STG.E [R186.64], R248 ;  /* 0x000000f8ba003986 */ /* 0x0003e2000c101904 */
[----:B------:R-:W-:-:S03]  /*75220*/  ISETP.LT.AND P3, PT, R158, c[0x0][0x178], !P0 ;  /* 0x00005e009e007a0c */ /* 0x000fc60004761270 */
[----:B------:R-:W4:Y:S01]  /*75230*/  LDL.LU R250, [R1+0x898] ;  /* 0x0008980001fa7983 */ /* 0x000f220000300800 */
[----:B-1----:R-:W-:-:S03]  /*75240*/  IMAD.WIDE R188, R3, 0x4, R4 ;  /* 0x0000000403bc7825 */ /* 0x002fc600078e0204 */
[----:B------:R-:W4:Y:S01]  /*75250*/  LDL.LU R249, [R1+0x2e8] ;  /* 0x0002e80001f97983 */ /* 0x000f220000300800 */
[----:B------:R-:W-:-:S03]  /*75260*/  IMAD.WIDE R184, R0, 0x4, R182 ;  /* 0x0000000400b87825 */ /* 0x000fc600078e02b6 */
[----:B------:R1:W-:Y:S01]  /*75270*/  @P6 STG.E [R188.64], R193 ;  /* 0x000000c1bc006986 */ /* 0x0003e2000c101904 */
[----:B------:R-:W-:-:S03]  /*75280*/  IMAD.WIDE R186, R0, 0x4, R180 ;  /* 0x0000000400ba7825 */ /* 0x000fc600078e02b4 */
[----:B------:R-:W4:Y:S04]  /*75290*/  LDL.LU R248, [R1+0x298] ;  /* 0x0002980001f87983 */ /* 0x000f280000300800 */
[----:B------:R1:W-:Y:S04]  /*752a0*/  @P5 STG.E [R184.64], R194 ;  /* 0x000000c2b8005986 */ /* 0x0003e8000c101904 */
[----:B-1----:R-:W4:Y:S01]  /*752b0*/  LDL.LU R193, [R1+0x228] ;  /* 0x0002280001c17983 */ /* 0x002f220000300800 */
[----:B------:R-:W-:-:S03]  /*752c0*/  IMAD.WIDE R184, R0, 0x4, R6 ;  /* 0x0000000400b87825 */ /* 0x000fc600078e0206 */
[----:B------:R-:W4:Y:S04]  /*752d0*/  LDL.LU R194, [R1+0x89c] ;  /* 0x00089c0001c27983 */ /* 0x000f280000300800 */
[----:B---3--:R1:W-:Y:S04]  /*752e0*/  @P3 STG.E [R186.64], R195 ;  /* 0x000000c3ba003986 */ /* 0x0083e8000c101904 */
[----:B--2---:R2:W-:Y:S04]  /*752f0*/  @P4 STG.E [R184.64], R245 ;  /* 0x000000f5b8004986 */ /* 0x0045e8000c101904 */
[----:B-1----:R-:W3:Y:S04]  /*75300*/  LDL.LU R195, [R1+0x2ec] ;  /* 0x0002ec0001c37983 */ /* 0x002ee80000300800 */
[----:B--2---:R-:W2:Y:S01]  /*75310*/  LDL.LU R245, [R1+0x29c] ;  /* 0x00029c0001f57983 */ /* 0x004ea20000300800 */
[----:B------:R-:W-:-:S02]  /*75320*/  ISETP.LT.AND P5, PT, R119, c[0x0][0x178], !P0 ;  /* 0x00005e0077007a0c */ /* 0x000fc400047a1270 */
[----:B------:R-:W-:Y:S02]  /*75330*/  IADD3 R188, R123, 0x71, RZ ;  /* 0x000000717bbc7810 */ /* 0x000fe40007ffe0ff */
[----:B------:R-:W-:Y:S02]  /*75340*/  ISETP.LT.AND P6, PT, R227, c[0x0][0x178], !P1 ;  /* 0x00005e00e3007a0c */ /* 0x000fe40004fc1270 */
[----:B------:R-:W-:Y:S01]  /*75350*/  ISETP.GE.AND P2, PT, R188, c[0x0][0x17c], PT ;  /* 0x00005f00bc007a0c */ /* 0x000fe20003f46270 */
[----:B------:R-:W-:Y:S01]  /*75360*/  IMAD.WIDE R188, R0, 0x4, R4 ;  /* 0x0000000400bc7825 */ /* 0x000fe200078e0204 */
[----:B------:R-:W-:Y:S02]  /*75370*/  ISETP.LT.AND P0, PT, R158, c[0x0][0x178], !P1 ;  /* 0x00005e009e007a0c */ /* 0x000fe40004f01270 */
[----:B------:R-:W-:-:S03]  /*75380*/  IADD3 R3, R0, c[0x0][0x198], RZ ;  /* 0x0000660000037a10 */ /* 0x000fc60007ffe0ff */
[----:B----4-:R1:W-:Y:S01]  /*75390*/  @P5 STG.E [R188.64], R244 ;  /* 0x000000f4bc005986 */ /* 0x0103e2000c101904 */
[----:B------:R-:W-:Y:S01]  /*753a0*/  ISETP.LT.AND P5, PT, R159, c[0x0][0x178], !P1 ;  /* 0x00005e009f007a0c */ /* 0x000fe20004fa1270 */
[----:B------:R-:W-:Y:S01]  /*753b0*/  IMAD.WIDE R186, R3, 0x4, R182 ;  /* 0x0000000403ba7825 */ /* 0x000fe200078e02b6 */
[----:B------:R-:W-:-:S03]  /*753c0*/  ISETP.LT.AND P1, PT, R119, c[0x0][0x178], !P1 ;  /* 0x00005e0077007a0c */ /* 0x000fc60004f21270 */
[----:B------:R-:W-:Y:S01]  /*753d0*/  IMAD.WIDE R184, R3, 0x4, R180 ;  /* 0x0000000403b87825 */ /* 0x000fe200078e02b4 */
[----:B-1----:R-:W4:Y:S01]  /*753e0*/  LDL.LU R244, [R1+0x22c] ;  /* 0x00022c0001f47983 */ /* 0x002f220000300800 */
[----:B------:R-:W-:-:S03]  /*753f0*/  ISETP.LT.AND P4, PT, R227, c[0x0][0x178], !P2 ;  /* 0x00005e00e3007a0c */ /* 0x000fc60005781270 */
[----:B------:R1:W-:Y:S01]  /*75400*/  @P6 STG.E [R186.64], R250 ;  /* 0x000000faba006986 */ /* 0x0003e2000c101904 */
[----:B------:R-:W-:Y:S02]  /*75410*/  ISETP.LT.AND P6, PT, R158, c[0x0][0x178], !P2 ;  /* 0x00005e009e007a0c */ /* 0x000fe400057c1270 */
[----:B------:R-:W-:Y:S01]  /*75420*/  ISETP.LT.AND P3, PT, R159, c[0x0][0x178], !P2 ;  /* 0x00005e009f007a0c */ /* 0x000fe20005761270 */
[----:B------:R-:W4:Y:S04]  /*75430*/  LDL.LU R190, [R1+0x8d8] ;  /* 0x0008d80001be7983 */ /* 0x000f280000300800 */
[----:B------:R1:W-:Y:S01]  /*75440*/  @P0 STG.E [R184.64], R249 ;  /* 0x000000f9b8000986 */ /* 0x0003e2000c101904 */
[----:B------:R-:W-:Y:S01]  /*75450*/  IADD3 R188, R123, 0x72, RZ ;  /* 0x000000727bbc7810 */ /* 0x000fe20007ffe0ff */
[----:B-1----:R-:W-:-:S02]  /*75460*/  IMAD.WIDE R186, R3, 0x4, R4 ;  /* 0x0000000403ba7825 */ /* 0x002fc400078e0204 */
[----:B------:R-:W4:Y:S04]  /*75470*/  LDL.LU R191, [R1+0x328] ;  /* 0x0003280001bf7983 */ /* 0x000f280000300800 */
[----:B------:R-:W4:Y:S01]  /*75480*/  LDL.LU R192, [R1+0x2b8] ;  /* 0x0002b80001c07983 */ /* 0x000f220000300800 */
[C---:B------:R-:W-:Y:S01]  /*75490*/  IMAD.WIDE R184, R3.reuse, 0x4, R6 ;  /* 0x0000000403b87825 */ /* 0x040fe200078e0206 */
[----:B------:R-:W-:-:S04]  /*754a0*/  IADD3 R3, R3, c[0x0][0x198], RZ ;  /* 0x0000660003037a10 */ /* 0x000fc80007ffe0ff */
[----:B------:R1:W-:Y:S01]  /*754b0*/  @P5 STG.E [R184.64], R248 ;  /* 0x000000f8b8005986 */ /* 0x0003e2000c101904 */
[----:B------:R-:W-:Y:S01]  /*754c0*/  ISETP.GE.AND P5, PT, R188, c[0x0][0x17c], PT ;  /* 0x00005f00bc007a0c */ /* 0x000fe20003fa6270 */
[C---:B------:R-:W-:Y:S02]  /*754d0*/  IMAD.WIDE R188, R3.reuse, 0x4, R6 ;  /* 0x0000000403bc7825 */ /* 0x040fe400078e0206 */
[----:B------:R1:W-:Y:S02]  /*754e0*/  @P1 STG.E [R186.64], R193 ;  /* 0x000000c1ba001986 */ /* 0x0003e4000c101904 */
[----:B-1----:R-:W-:-:S04]  /*754f0*/  IMAD.WIDE R184, R3, 0x4, R182 ;  /* 0x0000000403b87825 */ /* 0x002fc800078e02b6 */
[----:B------:R-:W-:Y:S01]  /*75500*/  IMAD.WIDE R186, R3, 0x4, R180 ;  /* 0x0000000403ba7825 */ /* 0x000fe200078e02b4 */
[----:B------:R-:W-:Y:S04]  /*75510*/  @P4 STG.E [R184.64], R194 ;  /* 0x000000c2b8004986 */ /* 0x000fe8000c101904 */
[----:B---3--:R1:W-:Y:S04]  /*75520*/  @P6 STG.E [R186.64], R195 ;  /* 0x000000c3ba006986 */ /* 0x0083e8000c101904 */
[----:B--2---:R2:W-:Y:S04]  /*75530*/  @P3 STG.E [R188.64], R245 ;  /* 0x000000f5bc003986 */ /* 0x0045e8000c101904 */
[----:B-1----:R-:W3:Y:S04]  /*75540*/  LDL.LU R195, [R1+0x278] ;  /* 0x0002780001c37983 */ /* 0x002ee80000300800 */
[----:B--2---:R-:W2:Y:S04]  /*75550*/  LDL.LU R245, [R1+0x8dc] ;  /* 0x0008dc0001f57983 */ /* 0x004ea80000300800 */
[----:B------:R-:W2:Y:S04]  /*75560*/  LDL.LU R251, [R1+0x32c] ;  /* 0x00032c0001fb7983 */ /* 0x000ea80000300800 */
[----:B------:R-:W2:Y:S01]  /*75570*/  LDL.LU R194, [R1+0x2bc] ;  /* 0x0002bc0001c27983 */ /* 0x000ea20000300800 */
[----:B------:R-:W-:-:S02]  /*75580*/  ISETP.LT.AND P2, PT, R119, c[0x0][0x178], !P2 ;  /* 0x00005e0077007a0c */ /* 0x000fc40005741270 */
[----:B------:R-:W-:Y:S01]  /*75590*/  IADD3 R0, R123, 0x79, RZ ;  /* 0x000000797b007810 */ /* 0x000fe20007ffe0ff */
[----:B------:R-:W-:Y:S01]  /*755a0*/  IMAD.WIDE R184, R3, 0x4, R4 ;  /* 0x0000000403b87825 */ /* 0x000fe200078e0204 */
[----:B------:R-:W-:Y:S02]  /*755b0*/  ISETP.LT.AND P1, PT, R227, c[0x0][0x178], !P5 ;  /* 0x00005e00e3007a0c */ /* 0x000fe40006f21270 */
[----:B------:R-:W-:Y:S02]  /*755c0*/  ISETP.GE.AND P0, PT, R0, c[0x0][0x17c], PT ;  /* 0x00005f0000007a0c */ /* 0x000fe40003f06270 */
[----:B------:R-:W-:Y:S02]  /*755d0*/  IADD3 R0, R3, c[0x0][0x198], RZ ;  /* 0x0000660003007a10 */ /* 0x000fe40007ffe0ff */
[----:B------:R-:W-:-:S03]  /*755e0*/  ISETP.LT.AND P3, PT, R158, c[0x0][0x178], !P5 ;  /* 0x00005e009e007a0c */ /* 0x000fc60006f61270 */
[----:B----4-:R1:W-:Y:S01]  /*755f0*/  @P2 STG.E [R184.64], R244 ;  /* 0x000000f4b8002986 */ /* 0x0103e2000c101904 */
[----:B------:R-:W-:Y:S01]  /*75600*/  IADD3 R188, R123, 0x73, RZ ;  /* 0x000000737bbc7810 */ /* 0x000fe20007ffe0ff */
[----:B------:R-:W-:Y:S01]  /*75610*/  IMAD.WIDE R186, R0, 0x4, R182 ;  /* 0x0000000400ba7825 */ /* 0x000fe200078e02b6 */
[----:B------:R-:W-:Y:S02]  /*75620*/  ISETP.LT.AND P6, PT, R159, c[0x0][0x178], !P5 ;  /* 0x00005e009f007a0c */ /* 0x000fe40006fc1270 */
[----:B------:R-:W-:Y:S01]  /*75630*/  ISETP.GE.AND P4, PT, R188, c[0x0][0x17c], PT ;  /* 0x00005f00bc007a0c */ /* 0x000fe20003f86270 */
[----:B-1----:R-:W4:Y:S01]  /*75640*/  LDL.LU R244, [R1+0x27c] ;  /* 0x00027c0001f47983 */ /* 0x002f220000300800 */
[----:B------:R-:W-:Y:S01]  /*75650*/  IADD3 R3, R123, 0x74, RZ ;  /* 0x000000747b037810 */ /* 0x000fe20007ffe0ff */
[----:B------:R-:W-:Y:S01]  /*75660*/  IMAD.WIDE R184, R0, 0x4, R6 ;  /* 0x0000000400b87825 */ /* 0x000fe200078e0206 */
[----:B------:R-:W-:Y:S01]  /*75670*/  ISETP.LT.AND P5, PT, R119, c[0x0][0x178], !P5 ;  /* 0x00005e0077007a0c */ /* 0x000fe20006fa1270 */
[----:B------:R-:W4:Y:S04]  /*75680*/  LDL.LU R250, [R1+0x8e8] ;  /* 0x0008e80001fa7983 */ /* 0x000f280000300800 */
[----:B------:R1:W-:Y:S01]  /*75690*/  @P1 STG.E [R186.64], R190 ;  /* 0x000000beba001986 */ /* 0x0003e2000c101904 */
[----:B------:R-:W-:-:S02]  /*756a0*/  ISETP.LT.AND P1, PT, R227, c[0x0][0x178], !P4 ;  /* 0x00005e00e3007a0c */ /* 0x000fc40006721270 */
[----:B------:R-:W-:Y:S01]  /*756b0*/  ISETP.GE.AND P2, PT, R3, c[0x0][0x17c], PT ;  /* 0x00005f0003007a0c */ /* 0x000fe20003f46270 */
[----:B------:R-:W4:Y:S01]  /*756c0*/  LDL.LU R249, [R1+0x348] ;  /* 0x0003480001f97983 */ /* 0x000f220000300800 */
[C---:B------:R-:W-:Y:S01]  /*756d0*/  IADD3 R3, R0.reuse, c[0x0][0x198], RZ ;  /* 0x0000660000037a10 */ /* 0x040fe20007ffe0ff */
[C---:B------:R-:W-:Y:S02]  /*756e0*/  IMAD.WIDE R188, R0.reuse, 0x4, R4 ;  /* 0x0000000400bc7825 */ /* 0x040fe400078e0204 */
[----:B------:R-:W4:Y:S02]  /*756f0*/  LDL.LU R248, [R1+0x2f8] ;  /* 0x0002f80001f87983 */ /* 0x000f240000300800 */
[----:B-1----:R-:W-:Y:S02]  /*75700*/  IMAD.WIDE R186, R0, 0x4, R180 ;  /* 0x0000000400ba7825 */ /* 0x002fe400078e02b4 */
[----:B------:R-:W4:Y:S04]  /*75710*/  LDL.LU R193, [R1+0x288] ;  /* 0x0002880001c17983 */ /* 0x000f280000300800 */
[----:B------:R-:W-:Y:S01]  /*75720*/  @P3 STG.E [R186.64], R191 ;  /* 0x000000bfba003986 */ /* 0x000fe2000c101904 */
[----:B------:R-:W-:-:S03]  /*75730*/  ISETP.LT.AND P3, PT, R158, c[0x0][0x178], !P4 ;  /* 0x00005e009e007a0c */ /* 0x000fc60006761270 */
[----:B------:R1:W-:Y:S01]  /*75740*/  @P6 STG.E [R184.64], R192 ;  /* 0x000000c0b8006986 */ /* 0x0003e2000c101904 */
[----:B------:R-:W-:Y:S01]  /*75750*/  ISETP.LT.AND P6, PT, R159, c[0x0][0x178], !P4 ;  /* 0x00005e009f007a0c */ /* 0x000fe200067c1270 */
[----:B-1----:R-:W-:-:S04]  /*75760*/  IMAD.WIDE R184, R3, 0x4, R182 ;  /* 0x0000000403b87825 */ /* 0x002fc800078e02b6 */
[C---:B------:R-:W-:Y:S01]  /*75770*/  IMAD.WIDE R186, R3.reuse, 0x4, R180 ;  /* 0x0000000403ba7825 */ /* 0x040fe200078e02b4 */
[----:B---3--:R1:W-:Y:S04]  /*75780*/  @P5 STG.E [R188.64], R195 ;  /* 0x000000c3bc005986 */ /* 0x0083e8000c101904 */
[----:B--2---:R2:W-:Y:S04]  /*75790*/  @P1 STG.E [R184.64], R245 ;  /* 0x000000f5b8001986 */ /* 0x0045e8000c101904 */
[----:B-1----:R-:W3:Y:S04]  /*757a0*/  LDL.LU R195, [R1+0x8ec] ;  /* 0x0008ec0001c37983 */ /* 0x002ee80000300800 */
[----:B--2---:R-:W2:Y:S01]  /*757b0*/  LDL.LU R245, [R1+0x34c] ;  /* 0x00034c0001f57983 */ /* 0x004ea20000300800 */
[----:B------:R-:W-:-:S03]  /*757c0*/  IMAD.WIDE R184, R3, 0x4, R6 ;  /* 0x0000000403b87825 */ /* 0x000fc600078e0206 */
[----:B------:R-:W-:Y:S04]  /*757d0*/  @P3 STG.E [R186.64], R251 ;  /* 0x000000fbba003986 */ /* 0x000fe8000c101904 */
[----:B------:R1:W-:Y:S04]  /*757e0*/  @P6 STG.E [R184.64], R194 ;  /* 0x000000c2b8006986 */ /* 0x0003e8000c101904 */
[----:B-1----:R-:W2:Y:S01]  /*757f0*/  LDL.LU R194, [R1+0x2fc] ;  /* 0x0002fc0001c27983 */ /* 0x002ea20000300800 */
[----:B------:R-:W-:Y:S02]  /*75800*/  ISETP.LT.AND P4, PT, R119, c[0x0][0x178], !P4 ;  /* 0x00005e0077007a0c */ /* 0x000fe40006781270 */
[----:B------:R-:W-:Y:S01]  /*75810*/  IADD3 R0, R123, 0x75, RZ ;  /* 0x000000757b007810 */ /* 0x000fe20007ffe0ff */
[----:B------:R-:W-:Y:S01]  /*75820*/  IMAD.WIDE R188, R3, 0x4, R4 ;  /* 0x0000000403bc7825 */ /* 0x000fe200078e0204 */
[----:B------:R-:W-:-:S02]  /*75830*/  ISETP.LT.AND P5, PT, R227, c[0x0][0x178], !P2 ;  /* 0x00005e00e3007a0c */ /* 0x000fc400057a1270 */
[----:B------:R-:W-:Y:S02]  /*75840*/  ISETP.GE.AND P1, PT, R0, c[0x0][0x17c], PT ;  /* 0x00005f0000007a0c */ /* 0x000fe40003f26270 */
[----:B------:R-:W-:Y:S02]  /*75850*/  IADD3 R0, R3, c[0x0][0x198], RZ ;  /* 0x0000660003007a10 */ /* 0x000fe40007ffe0ff */
[----:B------:R-:W-:-:S03]  /*75860*/  ISETP.LT.AND P3, PT, R158, c[0x0][0x178], !P2 ;  /* 0x00005e009e007a0c */ /* 0x000fc60005761270 */
[----:B----4-:R1:W-:Y:S01]  /*75870*/  @P4 STG.E [R188.64], R244 ;  /* 0x000000f4bc004986 */ /* 0x0103e2000c101904 */
[----:B------:R-:W-:Y:S01]  /*75880*/  ISETP.LT.AND P4, PT, R159, c[0x0][0x178], !P2 ;  /* 0x00005e009f007a0c */ /* 0x000fe20005781270 */
[----:B------:R-:W-:Y:S01]  /*75890*/  IMAD.WIDE R186, R0, 0x4, R182 ;  /* 0x0000000400ba7825 */ /* 0x000fe200078e02b6 */
[----:B------:R-:W-:-:S04]  /*758a0*/  ISETP.LT.AND P2, PT, R119, c[0x0][0x178], !P2 ;  /* 0x00005e0077007a0c */ /* 0x000fc80005741270 */
[----:B------:R4:W-:Y:S01]  /*758b0*/  @P5 STG.E [R186.64], R250 ;  /* 0x000000faba005986 */ /* 0x0009e2000c101904 */
[----:B------:R-:W-:Y:S01]  /*758c0*/  ISETP.LT.AND P5, PT, R227, c[0x0][0x178], !P1 ;  /* 0x00005e00e3007a0c */ /* 0x000fe20004fa1270 */
[----:B------:R-:W-:Y:S01]  /*758d0*/  IMAD.WIDE R184, R0, 0x4, R6 ;  /* 0x0000000400b87825 */ /* 0x000fe200078e0206 */
[----:B------:R-:W-:Y:S02]  /*758e0*/  ISETP.LT.AND P6, PT, R158, c[0x0][0x178], !P1 ;  /* 0x00005e009e007a0c */ /* 0x000fe40004fc1270 */
[C---:B------:R-:W-:Y:S01]  /*758f0*/  IADD3 R3, R0.reuse, c[0x0][0x198], RZ ;  /* 0x0000660000037a10 */ /* 0x040fe20007ffe0ff */
[C---:B-1----:R-:W-:Y:S01]  /*75900*/  IMAD.WIDE R188, R0.reuse, 0x4, R4 ;  /* 0x0000000400bc7825 */ /* 0x042fe200078e0204 */
[----:B------:R-:W2:Y:S03]  /*75910*/  LDL.LU R244, [R1+0x28c] ;  /* 0x00028c0001f47983 */ /* 0x000ea60000300800 */
[----:B----4-:R-:W-:Y:S01]  /*75920*/  IMAD.WIDE R186, R0, 0x4, R180 ;  /* 0x0000000400ba7825 */ /* 0x010fe200078e02b4 */
[----:B------:R-:W4:Y:S04]  /*75930*/  LDL.LU R250, [R1+0x2a8] ;  /* 0x0002a80001fa7983 */ /* 0x000f280000300800 */
[----:B------:R1:W-:Y:S04]  /*75940*/  @P3 STG.E [R186.64], R249 ;  /* 0x000000f9ba003986 */ /* 0x0003e8000c101904 */
[----:B------:R1:W-:Y:S04]  /*75950*/  @P4 STG.E [R184.64], R248 ;  /* 0x000000f8b8004986 */ /* 0x0003e8000c101904 */
[----:B------:R-:W-:Y:S01]  /*75960*/  @P2 STG.E [R188.64], R193 ;  /* 0x000000c1bc002986 */ /* 0x000fe2000c101904 */
[----:B------:R-:W-:Y:S01]  /*75970*/  ISETP.LT.AND P2, PT, R159, c[0x0][0x178], !P1 ;  /* 0x00005e009f007a0c */ /* 0x000fe20004f41270 */
[----:B-1----:R-:W-:-:S02]  /*75980*/  IMAD.WIDE R186, R3, 0x4, R182 ;  /* 0x0000000403ba7825 */ /* 0x002fc400078e02b6 */
[----:B------:R-:W4:Y:S02]  /*75990*/  LDL.LU R249, [R1+0x8fc] ;  /* 0x0008fc0001f97983 */ /* 0x000f240000300800 */
[C---:B------:R-:W-:Y:S01]  /*759a0*/  IMAD.WIDE R184, R3.reuse, 0x4, R180 ;  /* 0x0000000403b87825 */ /* 0x040fe200078e02b4 */
[----:B------:R-:W-:Y:S02]  /*759b0*/  IADD3 R0, R3, c[0x0][0x198], RZ ;  /* 0x0000660003007a10 */ /* 0x000fe40007ffe0ff */
[----:B------:R-:W-:Y:S01]  /*759c0*/  IADD3 R192, R123, 0x77, RZ ;  /* 0x000000777bc07810 */ /* 0x000fe20007ffe0ff */
[----:B---3--:R1:W-:Y:S04]  /*759d0*/  @P5 STG.E [R186.64], R195 ;  /* 0x000000c3ba005986 */ /* 0x0083e8000c101904 */
[----:B--2---:R2:W-:Y:S04]  /*759e0*/  @P6 STG.E [R184.64], R245 ;  /* 0x000000f5b8006986 */ /* 0x0045e8000c101904 */
[----:B-1----:R-:W3:Y:S01]  /*759f0*/  LDL.LU R195, [R1+0x41c] ;  /* 0x00041c0001c37983 */ /* 0x002ee20000300800 */
[----:B--2---:R-:W-:-:S03]  /*75a00*/  IMAD.WIDE R184, R3, 0x4, R6 ;  /* 0x0000000403b87825 */ /* 0x004fc600078e0206 */
[----:B------:R-:W2:Y:S01]  /*75a10*/  LDL.LU R245, [R1+0x30c] ;  /* 0x00030c0001f57983 */ /* 0x000ea20000300800 */
[----:B------:R-:W-:-:S03]  /*75a20*/  IMAD.WIDE R186, R3, 0x4, R4 ;  /* 0x0000000403ba7825 */ /* 0x000fc600078e0204 */
[----:B------:R-:W2:Y:S04]  /*75a30*/  LDL.LU R3, [R1+0x418] ;  /* 0x0004180001037983 */ /* 0x000ea80000300800 */
[----:B------:R1:W-:Y:S01]  /*75a40*/  @P2 STG.E [R184.64], R194 ;  /* 0x000000c2b8002986 */ /* 0x0003e2000c101904 */
[----:B------:R-:W-:-:S03]  /*75a50*/  ISETP.GE.AND P2, PT, R192, c[0x0][0x17c], PT ;  /* 0x00005f00c0007a0c */ /* 0x000fc60003f46270 */
[----:B-1----:R-:W2:Y:S04]  /*75a60*/  LDL.LU R185, [R1+0x8f8] ;  /* 0x0008f80001b97983 */ /* 0x002ea80000300800 */
[----:B------:R-:W3:Y:S01]  /*75a70*/  LDL.LU R192, [R1+0x308] ;  /* 0x0003080001c07983 */ /* 0x000ee20000300800 */
[----:B------:R-:W-:-:S04]  /*75a80*/  IADD3 R190, R123, 0x76, RZ ;  /* 0x000000767bbe7810 */ /* 0x000fc80007ffe0ff */
[----:B------:R-:W-:Y:S02]  /*75a90*/  ISETP.GE.AND P3, PT, R190, c[0x0][0x17c], PT ;  /* 0x00005f00be007a0c */ /* 0x000fe40003f66270 */
[----:B------:R-:W-:Y:S02]  /*75aa0*/  ISETP.LT.AND P1, PT, R119, c[0x0][0x178], !P1 ;  /* 0x00005e0077007a0c */ /* 0x000fe40004f21270 */
[----:B------:R-:W-:Y:S02]  /*75ab0*/  ISETP.LT.AND P5, PT, R227, c[0x0][0x178], !P3 ;  /* 0x00005e00e3007a0c */ /* 0x000fe40005fa1270 */
[----:B------:R-:W-:Y:S02]  /*75ac0*/  ISETP.LT.AND P4, PT, R158, c[0x0][0x178], !P3 ;  /* 0x00005e009e007a0c */ /* 0x000fe40005f81270 */
[----:B------:R-:W-:Y:S01]  /*75ad0*/  ISETP.LT.AND P6, PT, R159, c[0x0][0x178], !P3 ;  /* 0x00005e009f007a0c */ /* 0x000fe20005fc1270 */
[----:B------:R-:W-:-:S04]  /*75ae0*/  IMAD.WIDE R188, R0, 0x4, R182 ;  /* 0x0000000400bc7825 */ /* 0x000fc800078e02b6 */
[----:B------:R-:W-:Y:S02]  /*75af0*/  IMAD.WIDE R190, R0, 0x4, R180 ;  /* 0x0000000400be7825 */ /* 0x000fe400078e02b4 */
[----:B------:R1:W-:Y:S04]  /*75b00*/  @P1 STG.E [R186.64], R244 ;  /* 0x000000f4ba001986 */ /* 0x0003e8000c101904 */
[----:B-1----:R-:W4:Y:S04]  /*75b10*/  LDL.LU R244, [R1+0x2ac] ;  /* 0x0002ac0001f47983 */ /* 0x002f280000300800 */
[----:B------:R-:W4:Y:S04]  /*75b20*/  LDL.LU R251, [R1+0x438] ;  /* 0x0004380001fb7983 */ /* 0x000f280000300800 */
[----:B------:R-:W4:Y:S04]  /*75b30*/  LDL.LU R248, [R1+0x338] ;  /* 0x0003380001f87983 */ /* 0x000f280000300800 */
[----:B------:R-:W4:Y:S04]  /*75b40*/  LDL.LU R193, [R1+0x2d8] ;  /* 0x0002d80001c17983 */ /* 0x000f280000300800 */
[----:B------:R-:W4:Y:S01]  /*75b50*/  LDL.LU R194, [R1+0x91c] ;  /* 0x00091c0001c27983 */ /* 0x000f220000300800 */
[----:B------:R-:W-:-:S02]  /*75b60*/  ISETP.LT.AND P3, PT, R119, c[0x0][0x178], !P3 ;  /* 0x00005e0077007a0c */ /* 0x000fc40005f61270 */
[----:B------:R-:W-:Y:S01]  /*75b70*/  ISETP.LT.AND P1, PT, R159, c[0x0][0x178], !P2 ;  /* 0x00005e009f007a0c */ /* 0x000fe20005721270 */
[----:B--2---:R1:W-:Y:S04]  /*75b80*/  @P5 STG.E [R188.64], R185 ;  /* 0x000000b9bc005986 */ /* 0x0043e8000c101904 */
[----:B------:R-:W-:Y:S01]  /*75b90*/  @P4 STG.E [R190.64], R3 ;  /* 0x00000003be004986 */ /* 0x000fe2000c101904 */
[----:B-1----:R-:W-:-:S05]  /*75ba0*/  IMAD.WIDE R184, R0, 0x4, R6 ;  /* 0x0000000400b87825 */ /* 0x002fca00078e0206 */
[----:B---3--:R1:W-:Y:S02]  /*75bb0*/  @P6 STG.E [R184.64], R192 ;  /* 0x000000c0b8006986 */ /* 0x0083e4000c101904 */
[----:B-1----:R-:W-:-:S04]  /*75bc0*/  IADD3 R192, R123, 0x78, RZ ;  /* 0x000000787bc07810 */ /* 0x002fc80007ffe0ff */
[----:B------:R-:W-:Y:S02]  /*75bd0*/  ISETP.GE.AND P6, PT, R192, c[0x0][0x17c], PT ;  /* 0x00005f00c0007a0c */ /* 0x000fe40003fc6270 */
[----:B------:R-:W2:Y:S01]  /*75be0*/  LDL.LU R192, [R1+0x918] ;  /* 0x0009180001c07983 */ /* 0x000ea20000300800 */
[----:B------:R-:W-:Y:S02]  /*75bf0*/  ISETP.LT.AND P5, PT, R227, c[0x0][0x178], !P2 ;  /* 0x00005e00e3007a0c */ /* 0x000fe400057a1270 */
[----:B------:R-:W-:Y:S02]  /*75c00*/  ISETP.LT.AND P4, PT, R158, c[0x0][0x178], !P2 ;  /* 0x00005e009e007a0c */ /* 0x000fe40005781270 */
[C---:B------:R-:W-:Y:S01]  /*75c10*/  IADD3 R3, R0.reuse, c[0x0][0x198], RZ ;  /* 0x0000660000037a10 */ /* 0x040fe20007ffe0ff */
[----:B------:R-:W-:-:S04]  /*75c20*/  IMAD.WIDE R184, R0, 0x4, R4 ;  /* 0x0000000400b87825 */ /* 0x000fc800078e0204 */
[C---:B------:R-:W-:Y:S01]  /*75c30*/  IMAD.WIDE R186, R3.reuse, 0x4, R182 ;  /* 0x0000000403ba7825 */ /* 0x040fe200078e02b6 */
[----:B----4-:R-:W-:Y:S03]  /*75c40*/  @P3 STG.E [R184.64], R250 ;  /* 0x000000fab8003986 */ /* 0x010fe6000c101904 */
[C---:B------:R-:W-:Y:S01]  /*75c50*/  IMAD.WIDE R188, R3.reuse, 0x4, R180 ;  /* 0x0000000403bc7825 */ /* 0x040fe200078e02b4 */
[----:B------:R-:W-:Y:S03]  /*75c60*/  @P5 STG.E [R186.64], R249 ;  /* 0x000000f9ba005986 */ /* 0x000fe6000c101904 */
[----:B------:R-:W-:Y:S01]  /*75c70*/  IMAD.WIDE R190, R3, 0x4, R6 ;  /* 0x0000000403be7825 */ /* 0x000fe200078e0206 */
[----:B------:R1:W-:Y:S04]  /*75c80*/  @P4 STG.E [R188.64], R195 ;  /* 0x000000c3bc004986 */ /* 0x0003e8000c101904 */
[----:B------:R3:W-:Y:S04]  /*75c90*/  @P1 STG.E [R190.64], R245 ;  /* 0x000000f5be001986 */ /* 0x0007e8000c101904 */
[----:B-1----:R-:W4:Y:S04]  /*75ca0*/  LDL.LU R195, [R1+0x43c] ;  /* 0x00043c0001c37983 */ /* 0x002f280000300800 */
[----:B---3--:R-:W3:Y:S01]  /*75cb0*/  LDL.LU R245, [R1+0x33c] ;  /* 0x00033c0001f57983 */ /* 0x008ee20000300800 */
[----:B------:R-:W-:Y:S01]  /*75cc0*/  ISETP.LT.AND P2, PT, R119, c[0x0][0x178], !P2 ;  /* 0x00005e0077007a0c */ /* 0x000fe20005741270 */
[----:B------:R-:W-:Y:S01]  /*75cd0*/  IMAD.WIDE R184, R3, 0x4, R4 ;  /* 0x0000000403b87825 */ /* 0x000fe200078e0204 */
[----:B------:R-:W-:-:S02]  /*75ce0*/  ISETP.LT.AND P3, PT, R227, c[0x0][0x178], !P6 ;  /* 0x00005e00e3007a0c */ /* 0x000fc40007761270 */
[----:B------:R-:W-:Y:S02]  /*75cf0*/  ISETP.LT.AND P1, PT, R158, c[0x0][0x178], !P6 ;  /* 0x00005e009e007a0c */ /* 0x000fe40007721270 */
[----:B------:R-:W-:Y:S02]  /*75d00*/  ISETP.LT.AND P5, PT, R159, c[0x0][0x178], !P6 ;  /* 0x00005e009f007a0c */ /* 0x000fe400077a1270 */
[----:B------:R-:W-:-:S05]  /*75d10*/  IADD3 R3, R3, c[0x0][0x198], RZ ;  /* 0x0000660003037a10 */ /* 0x000fca0007ffe0ff */
[----:B------:R1:W-:Y:S01]  /*75d20*/  @P2 STG.E [R184.64], R244 ;  /* 0x000000f4b8002986 */ /* 0x0003e2000c101904 */
[----:B------:R-:W-:Y:S01]  /*75d30*/  IADD3 R0, R123, 0x7a, RZ ;  /* 0x0000007a7b007810 */ /* 0x000fe20007ffe0ff */
[----:B------:R-:W-:Y:S01]  /*75d40*/  IMAD.WIDE R190, R3, 0x4, R182 ;  /* 0x0000000403be7825 */ /* 0x000fe200078e02b6 */
[----:B------:R-:W-:Y:S01]  /*75d50*/  ISETP.LT.AND P6, PT, R119, c[0x0][0x178], !P6 ;  /* 0x00005e0077007a0c */ /* 0x000fe200077c1270 */
[----:B-1----:R-:W3:Y:S04]  /*75d60*/  LDL.LU R244, [R1+0x2dc] ;  /* 0x0002dc0001f47983 */ /* 0x002ee80000300800 */
[----:B------:R-:W3:Y:S01]  /*75d70*/  LDL.LU R250, [R1+0x938] ;  /* 0x0009380001fa7983 */ /* 0x000ee20000300800 */
[----:B------:R-:W-:Y:S01]  /*75d80*/  IMAD.WIDE R188, R3, 0x4, R180 ;  /* 0x0000000403bc7825 */ /* 0x000fe200078e02b4 */
[----:B------:R-:W-:-:S03]  /*75d90*/  ISETP.LT.AND P2, PT, R227, c[0x0][0x178], !P0 ;  /* 0x00005e00e3007a0c */ /* 0x000fc60004741270 */
[C---:B------:R-:W-:Y:S01]  /*75da0*/  IMAD.WIDE R186, R3.reuse, 0x4, R6 ;  /* 0x0000000403ba7825 */ /* 0x040fe200078e0206 */
[----:B------:R-:W-:Y:S01]  /*75db0*/  ISETP.GE.AND P4, PT, R0, c[0x0][0x17c], PT ;  /* 0x00005f0000007a0c */ /* 0x000fe20003f86270 */
[----:B------:R-:W3:Y:S01]  /*75dc0*/  LDL.LU R249, [R1+0x908] ;  /* 0x0009080001f97983 */ /* 0x000ee20000300800 */
[C---:B------:R-:W-:Y:S01]  /*75dd0*/  IADD3 R0, R3.reuse, c[0x0][0x198], RZ ;  /* 0x0000660003007a10 */ /* 0x040fe20007ffe0ff */
[----:B------:R-:W-:Y:S02]  /*75de0*/  IMAD.WIDE R184, R3, 0x4, R4 ;  /* 0x0000000403b87825 */ /* 0x000fe400078e0204 */
[----:B--2---:R1:W-:Y:S04]  /*75df0*/  @P3 STG.E [R190.64], R192 ;  /* 0x000000c0be003986 */ /* 0x0043e8000c101904 */
[----:B------:R-:W-:Y:S04]  /*75e00*/  @P1 STG.E [R188.64], R251 ;  /* 0x000000fbbc001986 */ /* 0x000fe8000c101904 */
[----:B------:R2:W-:Y:S01]  /*75e10*/  @P5 STG.E [R186.64], R248 ;  /* 0x000000f8ba005986 */ /* 0x0005e2000c101904 */
[----:B-1----:R-:W-:-:S03]  /*75e20*/  IMAD.WIDE R190, R0, 0x4, R182 ;  /* 0x0000000400be7825 */ /* 0x002fc600078e02b6 */
[----:B------:R1:W-:Y:S01]  /*75e30*/  @P6 STG.E [R184.64], R193 ;  /* 0x000000c1b8006986 */ /* 0x0003e2000c101904 */
[----:B------:R-:W-:-:S03]  /*75e40*/  ISETP.LT.AND P3, PT, R158, c[0x0][0x178], !P0 ;  /* 0x00005e009e007a0c */ /* 0x000fc60004761270 */
[----:B--2---:R-:W2:Y:S04]  /*75e50*/  LDL.LU R248, [R1+0x3a8] ;  /* 0x0003a80001f87983 */ /* 0x004ea80000300800 */
[----:B------:R4:W-:Y:S01]  /*75e60*/  @P2 STG.E [R190.64], R194 ;  /* 0x000000c2be002986 */ /* 0x0009e2000c101904 */
[----:B------:R-:W-:Y:S02]  /*75e70*/  ISETP.LT.AND P2, PT, R159, c[0x0][0x178], !P0 ;  /* 0x00005e009f007a0c */ /* 0x000fe40004741270 */
[----:B-1----:R-:W-:Y:S01]  /*75e80*/  IADD3 R184, R123, 0x7b, RZ ;  /* 0x0000007b7bb87810 */ /* 0x002fe20007ffe0ff */
[----:B------:R-:W-:Y:S01]  /*75e90*/  IMAD.WIDE R186, R0, 0x4, R180 ;  /* 0x0000000400ba7825 */ /* 0x000fe200078e02b4 */
[----:B------:R-:W2:Y:S02]  /*75ea0*/  LDL.LU R193, [R1+0x318] ;  /* 0x0003180001c17983 */ /* 0x000ea40000300800 */
[----:B------:R-:W-:Y:S01]  /*75eb0*/  ISETP.GE.AND P1, PT, R184, c[0x0][0x17c], PT ;  /* 0x00005f00b8007a0c */ /* 0x000fe20003f26270 */
[----:B------:R-:W-:Y:S01]  /*75ec0*/  IMAD.WIDE R184, R0, 0x4, R6 ;  /* 0x0000000400b87825 */ /* 0x000fe200078e0206 */
[----:B----4-:R1:W-:Y:S04]  /*75ed0*/  @P3 STG.E [R186.64], R195 ;  /* 0x000000c3ba003986 */ /* 0x0103e8000c101904 */
[----:B------:R-:W4:Y:S04]  /*75ee0*/  LDL.LU R194, [R1+0x93c] ;  /* 0x00093c0001c27983 */ /* 0x000f280000300800 */
[----:B---3--:R3:W-:Y:S04]  /*75ef0*/  @P2 STG.E [R184.64], R245 ;  /* 0x000000f5b8002986 */ /* 0x0087e8000c101904 */
[----:B-1----:R-:W4:Y:S04]  /*75f00*/  LDL.LU R195, [R1+0x90c] ;  /* 0x00090c0001c37983 */ /* 0x002f280000300800 */
[----:B---3--:R-:W3:Y:S01]  /*75f10*/  LDL.LU R245, [R1+0x3ac] ;  /* 0x0003ac0001f57983 */ /* 0x008ee20000300800 */
[----:B------:R-:W-:-:S02]  /*75f20*/  ISETP.LT.AND P0, PT, R119, c[0x0][0x178], !P0 ;  /* 0x00005e0077007a0c */ /* 0x000fc40004701270 */
[----:B------:R-:W-:Y:S02]  /*75f30*/  ISETP.LT.AND P6, PT, R227, c[0x0][0x178], !P4 ;  /* 0x00005e00e3007a0c */ /* 0x000fe400067c1270 */
[C---:B------:R-:W-:Y:S01]  /*75f40*/  IADD3 R3, R0.reuse, c[0x0][0x198], RZ ;  /* 0x0000660000037a10 */ /* 0x040fe20007ffe0ff */
[----:B------:R-:W-:-:S04]  /*75f50*/  IMAD.WIDE R188, R0, 0x4, R4 ;  /* 0x0000000400bc7825 */ /* 0x000fc800078e0204 */
[----:B------:R-:W-:Y:S01]  /*75f60*/  IMAD.WIDE R190, R3, 0x4, R182 ;  /* 0x0000000403be7825 */ /* 0x000fe200078e02b6 */
[----:B------:R-:W-:-:S03]  /*75f70*/  ISETP.LT.AND P5, PT, R158, c[0x0][0x178], !P4 ;  /* 0x00005e009e007a0c */ /* 0x000fc600067a1270 */
[----:B------:R1:W-:Y:S04]  /*75f80*/  @P0 STG.E [R188.64], R244 ;  /* 0x000000f4bc000986 */ /* 0x0003e8000c101904 */
[----:B------:R1:W-:Y:S01]  /*75f90*/  @P6 STG.E [R190.64], R250 ;  /* 0x000000fabe006986 */ /* 0x0003e2000c101904 */
[----:B------:R-:W-:Y:S01]  /*75fa0*/  ISETP.LT.AND P6, PT, R159, c[0x0][0x178], !P4 ;  /* 0x00005e009f007a0c */ /* 0x000fe200067c1270 */
[----:B------:R-:W-:-:S04]  /*75fb0*/  IMAD.WIDE R186, R3, 0x4, R180 ;  /* 0x0000000403ba7825 */ /* 0x000fc800078e02b4 */
[----:B------:R-:W-:Y:S01]  /*75fc0*/  IMAD.WIDE R184, R3, 0x4, R6 ;  /* 0x0000000403b87825 */ /* 0x000fe200078e0206 */
[----:B------:R1:W-:Y:S04]  /*75fd0*/  @P5 STG.E [R186.64], R249 ;  /* 0x000000f9ba005986 */ /* 0x0003e8000c101904 */
[----:B-1----:R-:W3:Y:S01]  /*75fe0*/  LDL.LU R244, [R1+0x31c] ;  /* 0x00031c0001f47983 */ /* 0x002ee20000300800 */
[----:B------:R-:W-:Y:S02]  /*75ff0*/  IADD3 R191, R123, 0x7c, RZ ;  /* 0x0000007c7bbf7810 */ /* 0x000fe40007ffe0ff */
[----:B------:R-:W-:Y:S01]  /*76000*/  ISETP.LT.AND P4, PT, R119, c[0x0][0x178], !P4 ;  /* 0x00005e0077007a0c */ /* 0x000fe20006781270 */
[----:B------:R-:W3:Y:S01]  /*76010*/  LDL.LU R192, [R1+0x928] ;  /* 0x0009280001c07983 */ /* 0x000ee20000300800 */
[----:B------:R-:W-:-:S02]  /*76020*/  ISETP.LT.AND P5, PT, R227, c[0x0][0x178], !P1 ;  /* 0x00005e00e3007a0c */ /* 0x000fc40004fa1270 */
[C---:B------:R-:W-:Y:S02]  /*76030*/  IADD3 R0, R3.reuse, c[0x0][0x198], RZ ;  /* 0x0000660003007a10 */ /* 0x040fe40007ffe0ff */
[----:B------:R-:W-:Y:S01]  /*76040*/  ISETP.LT.AND P3, PT, R158, c[0x0][0x178], !P1 ;  /* 0x00005e009e007a0c */ /* 0x000fe20004f61270 */
[----:B------:R-:W-:Y:S01]  /*76050*/  IMAD.WIDE R186, R3, 0x4, R4 ;  /* 0x0000000403ba7825 */ /* 0x000fe200078e0204 */
[----:B------:R-:W-:-:S03]  /*76060*/  ISETP.LT.AND P0, PT, R159, c[0x0][0x178], !P1 ;  /* 0x00005e009f007a0c */ /* 0x000fc60004f01270 */
[----:B------:R-:W-:Y:S01]  /*76070*/  IMAD.WIDE R188, R0, 0x4, R182 ;  /* 0x0000000400bc7825 */ /* 0x000fe200078e02b6 */
[----:B--2---:R1:W-:Y:S01]  /*76080*/  @P6 STG.E [R184.64], R248 ;  /* 0x000000f8b8006986 */ /* 0x0043e2000c101904 */
[----:B------:R-:W-:-:S03]  /*76090*/  ISETP.GE.AND P6, PT, R191, c[0x0][0x17c], PT ;  /* 0x00005f00bf007a0c */ /* 0x000fc60003fc6270 */
[----:B------:R-:W2:Y:S04]  /*760a0*/  LDL.LU R191, [R1+0x958] ;  /* 0x0009580001bf7983 */ /* 0x000ea80000300800 */
[----:B------:R-:W2:Y:S04]  /*760b0*/  LDL.LU R251, [R1+0x3c8] ;  /* 0x0003c80001fb7983 */ /* 0x000ea80000300800 */
[----:B------:R4:W-:Y:S01]  /*760c0*/  @P4 STG.E [R186.64], R193 ;  /* 0x000000c1ba004986 */ /* 0x0009e2000c101904 */
[----:B-1----:R-:W-:-:S03]  /*760d0*/  IMAD.WIDE R184, R0, 0x4, R180 ;  /* 0x0000000400b87825 */ /* 0x002fc600078e02b4 */
[----:B------:R-:W2:Y:S04]  /*760e0*/  LDL.LU R248, [R1+0x358] ;  /* 0x0003580001f87983 */ /* 0x000ea80000300800 */
[----:B----4-:R1:W-:Y:S01]  /*760f0*/  @P5 STG.E [R188.64], R194 ;  /* 0x000000c2bc005986 */ /* 0x0103e2000c101904 */
[----:B------:R-:W-:-:S03]  /*76100*/  IMAD.WIDE R186, R0, 0x4, R6 ;  /* 0x0000000400ba7825 */ /* 0x000fc600078e0206 */
[----:B------:R4:W-:Y:S04]  /*76110*/  @P3 STG.E [R184.64], R195 ;  /* 0x000000c3b8003986 */ /* 0x0009e8000c101904 */
[----:B-1----:R-:W2:Y:S04]  /*76120*/  LDL.LU R194, [R1+0x95c] ;  /* 0x00095c0001c27983 */ /* 0x002ea80000300800 */
[----:B---3--:R1:W-:Y:S04]  /*76130*/  @P0 STG.E [R186.64], R245 ;  /* 0x000000f5ba000986 */ /* 0x0083e8000c101904 */
[----:B----4-:R-:W3:Y:S04]  /*76140*/  LDL.LU R195, [R1+0x92c] ;  /* 0x00092c0001c37983 */ /* 0x010ee80000300800 */
[----:B-1----:R-:W4:Y:S01]  /*76150*/  LDL.LU R245, [R1+0x3cc] ;  /* 0x0003cc0001f57983 */ /* 0x002f220000300800 */
[----:B------:R-:W-:-:S02]  /*76160*/  ISETP.LT.AND P1, PT, R119, c[0x0][0x178], !P1 ;  /* 0x00005e0077007a0c */ /* 0x000fc40004f21270 */
[----:B------:R-:W-:Y:S02]  /*76170*/  ISETP.LT.AND P4, PT, R227, c[0x0][0x178], !P6 ;  /* 0x00005e00e3007a0c */ /* 0x000fe40007781270 */
[----:B------:R-:W-:Y:S02]  /*76180*/  ISETP.LT.AND P5, PT, R158, c[0x0][0x178], !P6 ;  /* 0x00005e009e007a0c */ /* 0x000fe400077a1270 */
[C---:B------:R-:W-:Y:S02]  /*76190*/  IADD3 R190, R123.reuse, 0x7e, RZ ;  /* 0x0000007e7bbe7810 */ /* 0x040fe40007ffe0ff */
[C---:B------:R-:W-:Y:S01]  /*761a0*/  IADD3 R3, R0.reuse, c[0x0][0x198], RZ ;  /* 0x0000660000037a10 */ /* 0x040fe20007ffe0ff */
[----:B------:R-:W-:Y:S01]  /*761b0*/  IMAD.WIDE R184, R0, 0x4, R4 ;  /* 0x0000000400b87825 */ /* 0x000fe200078e0204 */
[----:B------:R-:W-:Y:S02]  /*761c0*/  ISETP.GE.AND P2, PT, R190, c[0x0][0x17c], PT ;  /* 0x00005f00be007a0c */ /* 0x000fe40003f46270 */
[----:B------:R-:W-:Y:S01]  /*761d0*/  IADD3 R190, R123, 0x7d, RZ ;  /* 0x0000007d7bbe7810 */ /* 0x000fe20007ffe0ff */
[----:B------:R-:W-:Y:S01]  /*761e0*/  IMAD.WIDE R186, R3, 0x4, R182 ;  /* 0x0000000403ba7825 */ /* 0x000fe200078e02b6 */
[----:B------:R-:W-:Y:S01]  /*761f0*/  ISETP.LT.AND P0, PT, R159, c[0x0][0x178], !P6 ;  /* 0x00005e009f007a0c */ /* 0x000fe20007701270 */
[----:B------:R1:W-:Y:S02]  /*76200*/  @P1 STG.E [R184.64], R244 ;  /* 0x000000f4b8001986 */ /* 0x0003e4000c101904 */
[----:B------:R-:W-:Y:S01]  /*76210*/  IMAD.WIDE R188, R3, 0x4, R180 ;  /* 0x0000000403bc7825 */ /* 0x000fe200078e02b4 */
[----:B------:R-:W-:-:S02]  /*76220*/  ISETP.GE.AND P3, PT, R190, c[0x0][0x17c], PT ;  /* 0x00005f00be007a0c */ /* 0x000fc40003f66270 */
[----:B------:R-:W-:Y:S01]  /*76230*/  ISETP.LT.AND P6, PT, R119, c[0x0][0x178], !P6 ;  /* 0x00005e0077007a0c */ /* 0x000fe200077c1270 */
[----:B-1----:R-:W4:Y:S01]  /*76240*/  LDL.LU R244, [R1+0x35c] ;  /* 0x00035c0001f47983 */ /* 0x002f220000300800 */
[----:B------:R-:W-:Y:S01]  /*76250*/  IMAD.WIDE R184, R3, 0x4, R6 ;  /* 0x0000000403b87825 */ /* 0x000fe200078e0206 */
[----:B------:R-:W-:Y:S02]  /*76260*/  ISETP.LT.AND P1, PT, R158, c[0x0][0x178], !P3 ;  /* 0x00005e009e007a0c */ /* 0x000fe40005f21270 */
[----:B------:R-:W4:Y:S04]  /*76270*/  LDL.LU R250, [R1+0x998] ;  /* 0x0009980001fa7983 */ /* 0x000f280000300800 */
[----:B------:R-:W4:Y:S04]  /*76280*/  LDL.LU R249, [R1+0x948] ;  /* 0x0009480001f97983 */ /* 0x000f280000300800 */
[----:B------:R-:W4:Y:S04]  /*76290*/  LDL.LU R193, [R1+0x3d8] ;  /* 0x0003d80001c17983 */ /* 0x000f280000300800 */
[----:B--2---:R1:W-:Y:S04]  /*762a0*/  @P4 STG.E [R186.64], R191 ;  /* 0x000000bfba004986 */ /* 0x0043e8000c101904 */
[----:B------:R2:W-:Y:S01]  /*762b0*/  @P5 STG.E [R188.64], R192 ;  /* 0x000000c0bc005986 */ /* 0x0005e2000c101904 */
[----:B------:R-:W-:-:S02]  /*762c0*/  ISETP.LT.AND P5, PT, R227, c[0x0][0x178], !P3 ;  /* 0x00005e00e3007a0c */ /* 0x000fc40005fa1270 */
[----:B------:R-:W-:Y:S01]  /*762d0*/  ISETP.LT.AND P4, PT, R159, c[0x0][0x178], !P3 ;  /* 0x00005e009f007a0c */ /* 0x000fe20005f81270 */
[C---:B-1----:R-:W-:Y:S01]  /*762e0*/  IMAD.WIDE R186, R3.reuse, 0x4, R4 ;  /* 0x0000000403ba7825 */ /* 0x042fe200078e0204 */
[----:B------:R-:W-:Y:S01]  /*762f0*/  IADD3 R3, R3, c[0x0][0x198], RZ ;  /* 0x0000660003037a10 */ /* 0x000fe20007ffe0ff */
[----:B------:R1:W-:Y:S04]  /*76300*/  @P0 STG.E [R184.64], R251 ;  /* 0x000000fbb8000986 */ /* 0x0003e8000c101904 */
[----:B------:R2:W-:Y:S02]  /*76310*/  @P6 STG.E [R186.64], R248 ;  /* 0x000000f8ba006986 */ /* 0x0005e4000c101904 */
[----:B--2---:R-:W-:-:S04]  /*76320*/  IMAD.WIDE R188, R3, 0x4, R6 ;  /* 0x0000000403bc7825 */ /* 0x004fc800078e0206 */
[----:B-1----:R-:W-:-:S04]  /*76330*/  IMAD.WIDE R184, R3, 0x4, R182 ;  /* 0x0000000403b87825 */ /* 0x002fc800078e02b6 */
[----:B------:R-:W-:Y:S01]  /*76340*/  IMAD.WIDE R186, R3, 0x4, R180 ;  /* 0x0000000403ba7825 */ /* 0x000fe200078e02b4 */
[----:B------:R1:W-:Y:S04]  /*76350*/  @P5 STG.E [R184.64], R194 ;  /* 0x000000c2b8005986 */ /* 0x0003e8000c101904 */
[----:B---3--:R2:W-:Y:S04]  /*76360*/  @P1 STG.E [R186.64], R195 ;  /* 0x000000c3ba001986 */ /* 0x0085e8000c101904 */
[----:B-1----:R-:W3:Y:S04]  /*76370*/  LDL.LU R194, [R1+0x368] ;  /* 0x0003680001c27983 */ /* 0x002ee80000300800 */
[----:B----4-:R1:W-:Y:S04]  /*76380*/  @P4 STG.E [R188.64], R245 ;  /* 0x000000f5bc004986 */ /* 0x0103e8000c101904 */
[----:B--2---:R-:W2:Y:S04]  /*76390*/  LDL.LU R195, [R1+0x99c] ;  /* 0x00099c0001c37983 */ /* 0x004ea80000300800 */
[----:B------:R-:W4:Y:S04]  /*763a0*/  LDL.LU R248, [R1+0x94c] ;  /* 0x00094c0001f87983 */ /* 0x000f280000300800 */
[----:B-1----:R-:W4:Y:S01]  /*763b0*/  LDL.LU R245, [R1+0x3dc] ;  /* 0x0003dc0001f57983 */ /* 0x002f220000300800 */
[----:B------:R-:W-:-:S02]  /*763c0*/  ISETP.LT.AND P3, PT, R119, c[0x0][0x178], !P3 ;  /* 0x00005e0077007a0c */ /* 0x000fc40005f61270 */
[----:B------:R-:W-:Y:S01]  /*763d0*/  IADD3 R0, R123, 0x81, RZ ;  /* 0x000000817b007810 */ /* 0x000fe20007ffe0ff */
[----:B------:R-:W-:Y:S01]  /*763e0*/  IMAD.WIDE R184, R3, 0x4, R4 ;  /* 0x0000000403b87825 */ /* 0x000fe200078e0204 */
[----:B------:R-:W-:Y:S02]  /*763f0*/  ISETP.LT.AND P6, PT, R227, c[0x0][0x178], !P2 ;  /* 0x00005e00e3007a0c */ /* 0x000fe400057c1270 */
[----:B------:R-:W-:Y:S02]  /*76400*/  ISETP.GE.AND P0, PT, R0, c[0x0][0x17c], PT ;  /* 0x00005f0000007a0c */ /* 0x000fe40003f06270 */
[----:B------:R-:W-:Y:S02]  /*76410*/  ISETP.LT.AND P5, PT, R158, c[0x0][0x178], !P2 ;  /* 0x00005e009e007a0c */ /* 0x000fe400057a1270 */
[----:B------:R-:W-:Y:S02]  /*76420*/  IADD3 R0, R3, c[0x0][0x198], RZ ;  /* 0x0000660003007a10 */ /* 0x000fe40007ffe0ff */
[----:B------:R-:W-:Y:S01]  /*76430*/  IADD3 R190, R123, 0x7f, RZ ;  /* 0x0000007f7bbe7810 */ /* 0x000fe20007ffe0ff */
[----:B------:R1:W-:Y:S01]  /*76440*/  @P3 STG.E [R184.64], R244 ;  /* 0x000000f4b8003986 */ /* 0x0003e2000c101904 */
[----:B------:R-:W-:Y:S01]  /*76450*/  ISETP.LT.AND P1, PT, R159, c[0x0][0x178], !P2 ;  /* 0x00005e009f007a0c */ /* 0x000fe20005721270 */
[----:B------:R-:W-:Y:S01]  /*76460*/  IMAD.WIDE R186, R0, 0x4, R182 ;  /* 0x0000000400ba7825 */ /* 0x000fe200078e02b6 */
[----:B------:R-:W-:-:S02]  /*76470*/  ISETP.GE.AND P4, PT, R190, c[0x0][0x17c], PT ;  /* 0x00005f00be007a0c */ /* 0x000fc40003f86270 */
[----:B------:R-:W-:Y:S01]  /*76480*/  ISETP.LT.AND P2, PT, R119, c[0x0][0x178], !P2 ;  /* 0x00005e0077007a0c */ /* 0x000fe20005741270 */
[----:B------:R-:W-:Y:S01]  /*76490*/  IMAD.WIDE R188, R0, 0x4, R180 ;  /* 0x0000000400bc7825 */ /* 0x000fe200078e02b4 */
[----:B-1----:R-:W4:Y:S01]  /*764a0*/  LDL.LU R244, [R1+0x36c] ;  /* 0x00036c0001f47983 */ /* 0x002f220000300800 */
[----:B------:R-:W-:-:S03]  /*764b0*/  ISETP.LT.AND P3, PT, R158, c[0x0][0x178], !P4 ;  /* 0x00005e009e007a0c */ /* 0x000fc60006761270 */
[----:B------:R1:W-:Y:S01]  /*764c0*/  @P6 STG.E [R186.64], R250 ;  /* 0x000000faba006986 */ /* 0x0003e2000c101904 */
[----:B------:R-:W-:Y:S01]  /*764d0*/  ISETP.LT.AND P6, PT, R227, c[0x0][0x178], !P4 ;  /* 0x00005e00e3007a0c */ /* 0x000fe200067c1270 */
[C---:B------:R-:W-:Y:S02]  /*764e0*/  IMAD.WIDE R184, R0.reuse, 0x4, R6 ;  /* 0x0000000400b87825 */ /* 0x040fe400078e0206 */
[----:B------:R-:W4:Y:S01]  /*764f0*/  LDL.LU R191, [R1+0xa90] ;  /* 0x000a900001bf7983 */ /* 0x000f220000300800 */
[----:B------:R-:W-:-:S03]  /*76500*/  IADD3 R3, R0, c[0x0][0x198], RZ ;  /* 0x0000660000037a10 */ /* 0x000fc60007ffe0ff */
[----:B------:R1:W-:Y:S01]  /*76510*/  @P5 STG.E [R188.64], R249 ;  /* 0x000000f9bc005986 */ /* 0x0003e2000c101904 */
[----:B------:R-:W-:-:S03]  /*76520*/  ISETP.LT.AND P5, PT, R159, c[0x0][0x178], !P4 ;  /* 0x00005e009f007a0c */ /* 0x000fc600067a1270 */
[----:B------:R-:W4:Y:S01]  /*76530*/  LDL.LU R192, [R1+0xa20] ;  /* 0x000a200001c07983 */ /* 0x000f220000300800 */
[----:B-1----:R-:W-:-:S03]  /*76540*/  IMAD.WIDE R186, R0, 0x4, R4 ;  /* 0x0000000400ba7825 */ /* 0x002fc600078e0204 */
[----:B------:R1:W-:Y:S01]  /*76550*/  @P1 STG.E [R184.64], R193 ;  /* 0x000000c1b8001986 */ /* 0x0003e2000c101904 */
[----:B------:R-:W-:-:S03]  /*76560*/  IADD3 R188, R123, 0x80, RZ ;  /* 0x000000807bbc7810 */ /* 0x000fc60007ffe0ff */
[----:B------:R-:W4:Y:S01]  /*76570*/  LDL.LU R250, [R1+0x400] ;  /* 0x0004000001fa7983 */ /* 0x000f220000300800 */
[----:B------:R-:W-:Y:S01]  /*76580*/  ISETP.GE.AND P1, PT, R188, c[0x0][0x17c], PT ;  /* 0x00005f00bc007a0c */ /* 0x000fe20003f26270 */
[C---:B------:R-:W-:Y:S02]  /*76590*/  IMAD.WIDE R188, R3.reuse, 0x4, R180 ;  /* 0x0000000403bc7825 */ /* 0x040fe400078e02b4 */
[----:B-1----:R-:W4:Y:S02]  /*765a0*/  LDL.LU R193, [R1+0x380] ;  /* 0x0003800001c17983 */ /* 0x002f240000300800 */
[C---:B------:R-:W-:Y:S02]  /*765b0*/  IMAD.WIDE R184, R3.reuse, 0x4, R182 ;  /* 0x0000000403b87825 */ /* 0x040fe400078e02b6 */
[----:B---3--:R1:W-:Y:S04]  /*765c0*/  @P2 STG.E [R186.64], R194 ;  /* 0x000000c2ba002986 */ /* 0x0083e8000c101904 */
[----:B--2---:R2:W-:Y:S01]  /*765d0*/  @P6 STG.E [R184.64], R195 ;  /* 0x000000c3b8006986 */ /* 0x0045e2000c101904 */
[----:B-1----:R-:W-:-:S03]  /*765e0*/  IMAD.WIDE R186, R3, 0x4, R6 ;  /* 0x0000000403ba7825 */ /* 0x002fc600078e0206 */
[----:B------:R-:W3:Y:S04]  /*765f0*/  LDL.LU R194, [R1+0xa94] ;  /* 0x000a940001c27983 */ /* 0x000ee80000300800 */
[----:B----4-:R-:W-:Y:S04]  /*76600*/  @P3 STG.E [R188.64], R248 ;  /* 0x000000f8bc003986 */ /* 0x010fe8000c101904 */
[----:B--2---:R-:W2:Y:S04]  /*76610*/  LDL.LU R195, [R1+0xa24] ;  /* 0x000a240001c37983 */ /* 0x004ea80000300800 */
[----:B------:R1:W-:Y:S04]  /*76620*/  @P5 STG.E [R186.64], R245 ;  /* 0x000000f5ba005986 */ /* 0x0003e8000c101904 */
[----:B-1----:R-:W4:Y:S01]  /*76630*/  LDL.LU R245, [R1+0x404] ;  /* 0x0004040001f57983 */ /* 0x002f220000300800 */
[----:B------:R-:W-:Y:S01]  /*76640*/  ISETP.LT.AND P4, PT, R119, c[0x0][0x178], !P4 ;  /* 0x00005e0077007a0c */ /* 0x000fe20006781270 */
[----:B------:R-:W-:Y:S01]  /*76650*/  IMAD.WIDE R184, R3, 0x4, R4 ;  /* 0x0000000403b87825 */ /* 0x000fe200078e0204 */
[----:B------:R-:W-:-:S02]  /*76660*/  ISETP.LT.AND P2, PT, R227, c[0x0][0x178], !P1 ;  /* 0x00005e00e3007a0c */ /* 0x000fc40004f41270 */
[----:B------:R-:W-:Y:S02]  /*76670*/  ISETP.LT.AND P3, PT, R158, c[0x0][0x178], !P1 ;  /* 0x00005e009e007a0c */ /* 0x000fe40004f61270 */
[----:B------:R-:W-:Y:S02]  /*76680*/  IADD3 R3, R3, c[0x0][0x198], RZ ;  /* 0x0000660003037a10 */ /* 0x000fe40007ffe0ff */
[----:B------:R-:W-:-:S05]  /*76690*/  ISETP.LT.AND P6, PT, R227, c[0x0][0x178], !P0 ;  /* 0x00005e00e3007a0c */ /* 0x000fca00047c1270 */
[----:B------:R1:W-:Y:S01]  /*766a0*/  @P4 STG.E [R184.64], R244 ;  /* 0x000000f4b8004986 */ /* 0x0003e2000c101904 */
[----:B------:R-:W-:Y:S01]  /*766b0*/  ISETP.LT.AND P4, PT, R159, c[0x0][0x178], !P1 ;  /* 0x00005e009f007a0c */ /* 0x000fe20004f81270 */
[----:B------:R-:W-:Y:S01]  /*766c0*/  IMAD.WIDE R186, R3, 0x4, R180 ;  /* 0x0000000403ba7825 */ /* 0x000fe200078e02b4 */
[----:B------:R-:W-:Y:S02]  /*766d0*/  ISETP.LT.AND P1, PT, R119, c[0x0][0x178], !P1 ;  /* 0x00005e0077007a0c */ /* 0x000fe40004f21270 */
[----:B------:R-:W-:Y:S01]  /*766e0*/  IADD3 R188, R123, 0x82, RZ ;  /* 0x000000827bbc7810 */ /* 0x000fe20007ffe0ff */
[----:B-1----:R-:W4:Y:S01]  /*766f0*/  LDL.LU R244, [R1+0x384] ;  /* 0x0003840001f47983 */ /* 0x002f220000300800 */
[----:B------:R-:W-:-:S03]  /*76700*/  IMAD.WIDE R184, R3, 0x4, R182 ;  /* 0x0000000403b87825 */ /* 0x000fc600078e02b6 */
[----:B------:R-:W4:Y:S04]  /*76710*/  LDL.LU R251, [R1+0xb90] ;  /* 0x000b900001fb7983 */ /* 0x000f280000300800 */
[----:B------:R-:W4:Y:S01]  /*76720*/  LDL.LU R249, [R1+0xa40] ;  /* 0x000a400001f97983 */ /* 0x000f220000300800 */
[----:B------:R-:W-:-:S03]  /*76730*/  IADD3 R0, R3, c[0x0][0x198], RZ ;  /* 0x0000660003007a10 */ /* 0x000fc60007ffe0ff */
[----:B------:R-:W4:Y:S01]  /*76740*/  LDL.LU R248, [R1+0x660] ;  /* 0x0006600001f87983 */ /* 0x000f220000300800 */
[----:B------:R-:W-:-:S03]  /*76750*/  ISETP.LT.AND P5, PT, R158, c[0x0][0x178], !P0 ;  /* 0x00005e009e007a0c */ /* 0x000fc600047a1270 */
[----:B------:R1:W-:Y:S01]  /*76760*/  @P2 STG.E [R184.64], R191 ;  /* 0x000000bfb8002986 */ /* 0x0003e2000c101904 */
[----:B------:R-:W-:-:S03]  /*76770*/  ISETP.GE.AND P2, PT, R188, c[0x0][0x17c], PT ;  /* 0x00005f00bc007a0c */ /* 0x000fc60003f46270 */
[----:B------:R1:W-:Y:S01]  /*76780*/  @P3 STG.E [R186.64], R192 ;  /* 0x000000c0ba003986 */ /* 0x0003e2000c101904 */
[----:B------:R-:W-:Y:S01]  /*76790*/  ISETP.LT.AND P3, PT, R159, c[0x0][0x178], !P0 ;  /* 0x00005e009f007a0c */ /* 0x000fe20004761270 */
[----:B------:R-:W-:-:S04]  /*767a0*/  IMAD.WIDE R188, R0, 0x4, R182 ;  /* 0x0000000400bc7825 */ /* 0x000fc800078e02b6 */
[----:B-1----:R-:W-:-:S04]  /*767b0*/  IMAD.WIDE R184, R3, 0x4, R6 ;  /* 0x0000000403b87825 */ /* 0x002fc800078e0206 */
[----:B------:R-:W-:Y:S01]  /*767c0*/  IMAD.WIDE R186, R3, 0x4, R4 ;  /* 0x0000000403ba7825 */ /* 0x000fe200078e0204 */
[----:B------:R1:W-:Y:S03]  /*767d0*/  @P4 STG.E [R184.64], R250 ;  /* 0x000000fab8004986 */ /* 0x0003e6000c101904 */
[C---:B------:R-:W-:Y:S01]  /*767e0*/  IMAD.WIDE R190, R0.reuse, 0x4, R180 ;  /* 0x0000000400be7825 */ /* 0x040fe200078e02b4 */
[----:B------:R1:W-:Y:S03]  /*767f0*/  @P1 STG.E [R186.64], R193 ;  /* 0x000000c1ba001986 */ /* 0x0003e6000c101904 */
[----:B-1----:R-:W-:Y:S01]  /*76800*/  IMAD.WIDE R184, R0, 0x4, R6 ;  /* 0x0000000400b87825 */ /* 0x002fe200078e0206 */
[----:B------:R-:W4:Y:S04]  /*76810*/  LDL.LU R193, [R1+0x390] ;  /* 0x0003900001c17983 */ /* 0x000f280000300800 */
[----:B---3--:R1:W-:Y:S04]  /*76820*/  @P6 STG.E [R188.64], R194 ;  /* 0x000000c2bc006986 */ /* 0x0083e8000c101904 */
[----:B--2---:R2:W-:Y:S04]  /*76830*/  @P5 STG.E [R190.64], R195 ;  /* 0x000000c3be005986 */ /* 0x0045e8000c101904 */
[----:B-1----:R-:W3:Y:S04]  /*76840*/  LDL.LU R194, [R1+0xb94] ;  /* 0x000b940001c27983 */ /* 0x002ee80000300800 */
[----:B--2---:R-:W2:Y:S04]  /*76850*/  LDL.LU R195, [R1+0xa44] ;  /* 0x000a440001c37983 */ /* 0x004ea80000300800 */
[----:B----4-:R1:W-:Y:S04]  /*76860*/  @P3 STG.E [R184.64], R245 ;  /* 0x000000f5b8003986 */ /* 0x0103e8000c101904 */
[----:B-1----:R-:W4:Y:S01]  /*76870*/  LDL.LU R245, [R1+0x664] ;  /* 0x0006640001f57983 */ /* 0x002f220000300800 */
[----:B------:R-:W-:-:S02]  /*76880*/  ISETP.LT.AND P1, PT, R119, c[0x0][0x178], !P0 ;  /* 0x00005e0077007a0c */ /* 0x000fc40004721270 */
[----:B------:R-:W-:Y:S02]  /*76890*/  ISETP.LT.AND P6, PT, R227, c[0x0][0x178], !P2 ;  /* 0x00005e00e3007a0c */ /* 0x000fe400057c1270 */
[----:B------:R-:W-:Y:S02]  /*768a0*/  ISETP.LT.AND P5, PT, R158, c[0x0][0x178], !P2 ;  /* 0x00005e009e007a0c */ /* 0x000fe400057a1270 */
[----:B------:R-:W-:Y:S02]  /*768b0*/  ISETP.LT.AND P4, PT, R159, c[0x0][0x178], !P2 ;  /* 0x00005e009f007a0c */ /* 0x000fe40005781270 */
[C---:B------:R-:W-:Y:S02]  /*768c0*/  IADD3 R186, R123.reuse, 0x83, RZ ;  /* 0x000000837bba7810 */ /* 0x040fe40007ffe0ff */
[C---:B------:R-:W-:Y:S02]  /*768d0*/  IADD3 R3, R0.reuse, c[0x0][0x198], RZ ;  /* 0x0000660000037a10 */ /* 0x040fe40007ffe0ff */
[----:B------:R-:W-:Y:S01]  /*768e0*/  IADD3 R188, R123, 0x84, RZ ;  /* 0x000000847bbc7810 */ /* 0x000fe20007ffe0ff */
[----:B------:R-:W-:Y:S01]  /*768f0*/  IMAD.WIDE R184, R0, 0x4, R4 ;  /* 0x0000000400b87825 */ /* 0x000fe200078e0204 */
[----:B------:R-:W-:-:S02]  /*76900*/  ISETP.GE.AND P0, PT, R186, c[0x0][0x17c], PT ;  /* 0x00005f00ba007a0c */ /* 0x000fc40003f06270 */
[----:B------:R-:W-:Y:S01]  /*76910*/  ISETP.GE.AND P3, PT, R188, c[0x0][0x17c], PT ;  /* 0x00005f00bc007a0c */ /* 0x000fe20003f66270 */
[C---:B------:R-:W-:Y:S01]  /*76920*/  IMAD.WIDE R186, R3.reuse, 0x4, R182 ;  /* 0x0000000403ba7825 */ /* 0x040fe200078e02b6 */
[----:B------:R1:W-:Y:S03]  /*76930*/  @P1 STG.E [R184.64], R244 ;  /* 0x000000f4b8001986 */ /* 0x0003e6000c101904 */
[C---:B------:R-:W-:Y:S01]  /*76940*/  IMAD.WIDE R188, R3.reuse, 0x4, R180 ;  /* 0x0000000403bc7825 */ /* 0x040fe200078e02b4 */
[----:B------:R-:W-:Y:S03]  /*76950*/  @P6 STG.E [R186.64], R251 ;  /* 0x000000fbba006986 */ /* 0x000fe6000c101904 */
[----:B------:R-:W-:Y:S01]  /*76960*/  IMAD.WIDE R190, R3, 0x4, R6 ;  /* 0x0000000403be7825 */ /* 0x000fe200078e0206 */
[----:B------:R-:W-:Y:S01]  /*76970*/  @P5 STG.E [R188.64], R249 ;  /* 0x000000f9bc005986 */ /* 0x000fe2000c101904 */
[----:B------:R-:W-:-:S03]  /*76980*/  ISETP.LT.AND P2, PT, R119, c[0x0][0x178], !P2 ;  /* 0x00005e0077007a0c */ /* 0x000fc60005741270 */
[----:B------:R1:W-:Y:S01]  /*76990*/  @P4 STG.E [R190.64], R248 ;  /* 0x000000f8be004986 */ /* 0x0003e2000c101904 */
[----:B------:R-:W-:-:S03]  /*769a0*/  ISETP.LT.AND P4, PT, R227, c[0x0][0x178], !P0 ;  /* 0x00005e00e3007a0c */ /* 0x000fc60004781270 */
[----:B-1----:R-:W4:Y:S04]  /*769b0*/  LDL.LU R244, [R1+0x394] ;  /* 0x0003940001f47983 */ /* 0x002f280000300800 */
[----:B------:R-:W4:Y:S01]  /*769c0*/  LDL.LU R192, [R1+0xb60] ;  /* 0x000b600001c07983 */ /* 0x000f220000300800 */
[----:B------:R-:W-:-:S03]  /*769d0*/  ISETP.LT.AND P5, PT, R158, c[0x0][0x178], !P0 ;  /* 0x00005e009e007a0c */ /* 0x000fc600047a1270 */
[----:B------:R-:W4:Y:S01]  /*769e0*/  LDL.LU R250, [R1+0x680] ;  /* 0x0006800001fa7983 */ /* 0x000f220000300800 */
[----:B------:R-:W-:-:S03]  /*769f0*/  IADD3 R190, R3, c[0x0][0x198], RZ ;  /* 0x0000660003be7a10 */ /* 0x000fc60007ffe0ff */
[----:B------:R-:W4:Y:S01]  /*76a00*/  LDL.LU R191, [R1+0xbc0] ;  /* 0x000bc00001bf7983 */ /* 0x000f220000300800 */
[----:B------:R-:W-:Y:S01]  /*76a10*/  ISETP.LT.AND P1, PT, R159, c[0x0][0x178], !P0 ;  /* 0x00005e009f007a0c */ /* 0x000fe20004721270 */
[----:B------:R-:W-:Y:S02]  /*76a20*/  IMAD.WIDE R188, R3, 0x4, R4 ;  /* 0x0000000403bc7825 */ /* 0x000fe400078e0204 */
[----:B------:R-:W4:Y:S02]  /*76a30*/  LDL.LU R248, [R1+0x4b0] ;  /* 0x0004b00001f87983 */ /* 0x000f240000300800 */
[----:B------:R-:W-:-:S04]  /*76a40*/  IMAD.WIDE R184, R190, 0x4, R182 ;  /* 0x00000004beb87825 */ /* 0x000fc800078e02b6 */
[C---:B------:R-:W-:Y:S01]  /*76a50*/  IMAD.WIDE R186, R190.reuse, 0x4, R180 ;  /* 0x00000004beba7825 */ /* 0x040fe200078e02b4 */
[----:B------:R-:W-:Y:S04]  /*76a60*/  @P2 STG.E [R188.64], R193 ;  /* 0x000000c1bc002986 */ /* 0x000fe8000c101904 */
[----:B---3--:R1:W-:Y:S04]  /*76a70*/  @P4 STG.E [R184.64], R194 ;  /* 0x000000c2b8004986 */ /* 0x0083e8000c101904 */
[----:B--2---:R2:W-:Y:S01]  /*76a80*/  @P5 STG.E [R186.64], R195 ;  /* 0x000000c3ba005986 */ /* 0x0045e2000c101904 */
[----:B-1----:R-:W-:-:S03]  /*76a90*/  IMAD.WIDE R184, R190, 0x4, R6 ;  /* 0x00000004beb87825 */ /* 0x002fc600078e0206 */
[----:B------:R-:W3:Y:S04]  /*76aa0*/  LDL.LU R194, [R1+0xbc4] ;  /* 0x000bc40001c27983 */ /* 0x000ee80000300800 */
[----:B--2---:R-:W2:Y:S04]  /*76ab0*/  LDL.LU R195, [R1+0xb64] ;  /* 0x000b640001c37983 */ /* 0x004ea80000300800 */
[----:B----4-:R1:W-:Y:S04]  /*76ac0*/  @P1 STG.E [R184.64], R245 ;  /* 0x000000f5b8001986 */ /* 0x0103e8000c101904 */
[----:B-1----:R-:W4:Y:S01]  /*76ad0*/  LDL.LU R245, [R1+0x684] ;  /* 0x0006840001f57983 */ /* 0x002f220000300800 */
[----:B------:R-:W-:-:S02]  /*76ae0*/  ISETP.LT.AND P0, PT, R119, c[0x0][0x178], !P0 ;  /* 0x00005e0077007a0c */ /* 0x000fc40004701270 */
[----:B------:R-:W-:Y:S02]  /*76af0*/  IADD3 R0, R123, 0x85, RZ ;  /* 0x000000857b007810 */ /* 0x000fe40007ffe0ff */
[----:B------:R-:W-:Y:S01]  /*76b00*/  ISETP.LT.AND P6, PT, R227, c[0x0][0x178], !P3 ;  /* 0x00005e00e3007a0c */ /* 0x000fe20005fc1270 */
[----:B------:R-:W-:Y:S01]  /*76b10*/  IMAD.WIDE R186, R190, 0x4, R4 ;  /* 0x00000004beba7825 */ /* 0x000fe200078e0204 */
[----:B------:R-:W-:Y:S01]  /*76b20*/  ISETP.GE.AND P2, PT, R0, c[0x0][0x17c], PT ;  /* 0x00005f0000007a0c */ /* 0x000fe20003f46270 */
[----:B------:R-:W4:Y:S01]  /*76b30*/  LDL.LU R193, [R1+0x4b4] ;  /* 0x0004b40001c17983 */ /* 0x000f220000300800 */
[----:B------:R-:W-:Y:S02]  /*76b40*/  IADD3 R0, R190, c[0x0][0x198], RZ ;  /* 0x00006600be007a10 */ /* 0x000fe40007ffe0ff */
[----:B------:R-:W-:Y:S02]  /*76b50*/  ISETP.LT.AND P5, PT, R158, c[0x0][0x178], !P3 ;  /* 0x00005e009e007a0c */ /* 0x000fe40005fa1270 */
[----:B------:R-:W-:Y:S01]  /*76b60*/  ISETP.LT.AND P4, PT, R159, c[0x0][0x178], !P3 ;  /* 0x00005e009f007a0c */ /* 0x000fe20005f81270 */
[----:B------:R-:W-:Y:S01]  /*76b70*/  IMAD.WIDE R188, R0, 0x4, R182 ;  /* 0x0000000400bc7825 */ /* 0x000fe200078e02b6 */
[----:B------:R-:W-:-:S02]  /*76b80*/  ISETP.LT.AND P3, PT, R119, c[0x0][0x178], !P3 ;  /* 0x00005e0077007a0c */ /* 0x000fc40005f61270 */
[----:B------:R-:W-:Y:S01]  /*76b90*/  IADD3 R3, R123, 0x86, RZ ;  /* 0x000000867b037810 */ /* 0x000fe20007ffe0ff */
[----:B------:R-:W-:Y:S01]  /*76ba0*/  IMAD.WIDE R184, R0, 0x4, R6 ;  /* 0x0000000400b87825 */ /* 0x000fe200078e0206 */
[----:B------:R1:W-:Y:S01]  /*76bb0*/  @P0 STG.E [R186.64], R244 ;  /* 0x000000f4ba000986 */ /* 0x0003e2000c101904 */
[----:B------:R-:W-:Y:S02]  /*76bc0*/  ISETP.LT.AND P1, PT, R158, c[0x0][0x178], !P2 ;  /* 0x00005e009e007a0c */ /* 0x000fe40005721270 */
[----:B------:R-:W-:Y:S02]  /*76bd0*/  ISETP.GE.AND P0, PT, R3, c[0x0][0x17c], PT ;  /* 0x00005f0003007a0c */ /* 0x000fe40003f06270 */
[C---:B------:R-:W-:Y:S01]  /*76be0*/  IADD3 R3, R0.reuse, c[0x0][0x198], RZ ;  /* 0x0000660000037a10 */ /* 0x040fe20007ffe0ff */
[----:B-1----:R-:W-:Y:S01]  /*76bf0*/  IMAD.WIDE R186, R0, 0x4, R180 ;  /* 0x0000000400ba7825 */ /* 0x002fe200078e02b4 */
[----:B------:R1:W-:Y:S01]  /*76c00*/  @P6 STG.E [R188.64], R191 ;  /* 0x000000bfbc006986 */ /* 0x0003e2000c101904 */
[----:B------:R-:W-:-:S03]  /*76c10*/  ISETP.LT.AND P6, PT, R227, c[0x0][0x178], !P2 ;  /* 0x00005e00e3007a0c */ /* 0x000fc600057c1270 */
[----:B------:R1:W-:Y:S01]  /*76c20*/  @P5 STG.E [R186.64], R192 ;  /* 0x000000c0ba005986 */ /* 0x0003e2000c101904 */
[----:B------:R-:W-:-:S03]  /*76c30*/  ISETP.LT.AND P5, PT, R159, c[0x0][0x178], !P2 ;  /* 0x00005e009f007a0c */ /* 0x000fc600057a1270 */
[----:B------:R1:W-:Y:S01]  /*76c40*/  @P4 STG.E [R184.64], R250 ;  /* 0x000000fab8004986 */ /* 0x0003e2000c101904 */
[----:B------:R-:W-:Y:S01]  /*76c50*/  IADD3 R190, R123, 0x87, RZ ;  /* 0x000000877bbe7810 */ /* 0x000fe20007ffe0ff */
[C---:B-1----:R-:W-:Y:S02]  /*76c60*/  IMAD.WIDE R188, R3.reuse, 0x4, R180 ;  /* 0x0000000403bc7825 */ /* 0x042fe400078e02b4 */
[----:B------:R-:W4:Y:S02]  /*76c70*/  LDL.LU R244, [R1+0xc20] ;  /* 0x000c200001f47983 */ /* 0x000f240000300800 */
[----:B------:R-:W-:Y:S02]  /*76c80*/  IMAD.WIDE R186, R3, 0x4, R182 ;  /* 0x0000000403ba7825 */ /* 0x000fe400078e02b6 */
[----:B------:R-:W4:Y:S02]  /*76c90*/  LDL.LU R251, [R1+0x870] ;  /* 0x0008700001fb7983 */ /* 0x000f240000300800 */
[----:B------:R-:W-:-:S02]  /*76ca0*/  IMAD.WIDE R184, R0, 0x4, R4 ;  /* 0x0000000400b87825 */ /* 0x000fc400078e0204 */
[----:B------:R-:W4:Y:S04]  /*76cb0*/  LDL.LU R249, [R1+0x590] ;  /* 0x0005900001f97983 */ /* 0x000f280000300800 */
[----:B------:R1:W-:Y:S01]  /*76cc0*/  @P3 STG.E [R184.64], R248 ;  /* 0x000000f8b8003986 */ /* 0x0003e2000c101904 */
[----:B------:R-:W-:Y:S01]  /*76cd0*/  ISETP.GE.AND P4, PT, R190, c[0x0][0x17c], PT ;  /* 0x00005f00be007a0c */ /* 0x000fe20003f86270 */
[C---:B------:R-:W-:Y:S01]  /*76ce0*/  IMAD.WIDE R190, R3.reuse, 0x4, R4 ;  /* 0x0000000403be7825 */ /* 0x040fe200078e0204 */
[----:B------:R-:W-:-:S03]  /*76cf0*/  IADD3 R0, R3, c[0x0][0x198], RZ ;  /* 0x0000660003007a10 */ /* 0x000fc60007ffe0ff */
[----:B-1----:R-:W-:Y:S01]  /*76d00*/  IMAD.WIDE R184, R3, 0x4, R6 ;  /* 0x0000000403b87825 */ /* 0x002fe200078e0206 */
[----:B---3--:R1:W-:Y:S04]  /*76d10*/  @P6 STG.E [R186.64], R194 ;  /* 0x000000c2ba006986 */ /* 0x0083e8000c101904 */
[----:B--2---:R2:W-:Y:S04]  /*76d20*/  @P1 STG.E [R188.64], R195 ;  /* 0x000000c3bc001986 */ /* 0x0045e8000c101904 */
[----:B-1----:R-:W3:Y:S04]  /*76d30*/  LDL.LU R194, [R1+0xc24] ;  /* 0x000c240001c27983 */ /* 0x002ee80000300800 */
[----:B------:R-:W3:Y:S04]  /*76d40*/  LDL.LU R248, [R1+0xb74] ;  /* 0x000b740001f87983 */ /* 0x000ee80000300800 */
[----:B--2---:R-:W2:Y:S04]  /*76d50*/  LDL.LU R195, [R1+0x874] ;  /* 0x0008740001c37983 */ /* 0x004ea80000300800 */
[----:B----4-:R1:W-:Y:S04]  /*76d60*/  @P5 STG.E [R184.64], R245 ;  /* 0x000000f5b8005986 */ /* 0x0103e8000c101904 */
[----:B-1----:R-:W4:Y:S04]  /*76d70*/  LDL.LU R245, [R1+0x594] ;  /* 0x0005940001f57983 */ /* 0x002f280000300800 */
        /* <DEDUP_REMOVED lines=11> */
[----:B------:R1:W-:Y:S02]  /*76e30*/  @P2 STG.E [R190.64], R193 ;  /* 0x000000c1be002986 */ /* 0x0003e4000c101904 */
[C---:B------:R-:W-:Y:S02]  /*76e40*/  IMAD.WIDE R188, R0.reuse, 0x4, R6 ;  /* 0x0000000400bc7825 */ /* 0x040fe400078e0206 */
[----:B------:R-:W3:Y:S02]  /*76e50*/  LDL.LU R250, [R1+0x5a0] ;  /* 0x0005a00001fa7983 */ /* 0x000ee40000300800 */
[----:B-1----:R-:W-:Y:S02]  /*76e60*/  IMAD.WIDE R190, R0, 0x4, R4 ;  /* 0x0000000400be7825 */ /* 0x002fe400078e0204 */
[----:B------:R-:W3:Y:S04]  /*76e70*/  LDL.LU R193, [R1+0xc44] ;  /* 0x000c440001c17983 */ /* 0x000ee80000300800 */
[----:B------:R1:W-:Y:S01]  /*76e80*/  @P6 STG.E [R184.64], R244 ;  /* 0x000000f4b8006986 */ /* 0x0003e2000c101904 */
[----:B------:R-:W-:-:S03]  /*76e90*/  ISETP.LT.AND P2, PT, R159, c[0x0][0x178], !P4 ;  /* 0x00005e009f007a0c */ /* 0x000fc60006741270 */
[----:B-1----:R-:W4:Y:S04]  /*76ea0*/  LDL.LU R244, [R1+0x219c] ;  /* 0x00219c0001f47983 */ /* 0x002f280000300800 */
[----:B--2---:R1:W-:Y:S04]  /*76eb0*/  @P3 STG.E [R186.64], R3 ;  /* 0x00000003ba003986 */ /* 0x0043e8000c101904 */
[----:B------:R-:W-:Y:S04]  /*76ec0*/  @P1 STG.E [R188.64], R251 ;  /* 0x000000fbbc001986 */ /* 0x000fe8000c101904 */
[----:B------:R2:W-:Y:S01]  /*76ed0*/  @P0 STG.E [R190.64], R249 ;  /* 0x000000f9be000986 */ /* 0x0005e2000c101904 */
[----:B------:R-:W-:-:S02]  /*76ee0*/  ISETP.LT.AND P1, PT, R227, c[0x0][0x178], !P4 ;  /* 0x00005e00e3007a0c */ /* 0x000fc40006721270 */
[----:B-1----:R-:W-:Y:S01]  /*76ef0*/  IADD3 R3, R0, c[0x0][0x198], RZ ;  /* 0x0000660000037a10 */ /* 0x002fe20007ffe0ff */
[----:B--2---:R-:W2:Y:S01]  /*76f00*/  LDL.LU R190, [R1+0xc40] ;  /* 0x000c400001be7983 */ /* 0x004ea20000300800 */
[----:B------:R-:W-:-:S03]  /*76f10*/  ISETP.LT.AND P3, PT, R158, c[0x0][0x178], !P4 ;  /* 0x00005e009e007a0c */ /* 0x000fc60006761270 */
[----:B------:R-:W2:Y:S01]  /*76f20*/  LDL.LU R191, [R1+0xbd0] ;  /* 0x000bd00001bf7983 */ /* 0x000ea20000300800 */
[----:B------:R-:W-:Y:S01]  /*76f30*/  IMAD.WIDE R188, R3, 0x4, R182 ;  /* 0x0000000403bc7825 */ /* 0x000fe200078e02b6 */
[----:B------:R-:W-:-:S03]  /*76f40*/  ISETP.LT.AND P4, PT, R119, c[0x0][0x178], !P4 ;  /* 0x00005e0077007a0c */ /* 0x000fc60006781270 */
[C---:B------:R-:W-:Y:S01]  /*76f50*/  IMAD.WIDE R184, R3.reuse, 0x4, R180 ;  /* 0x0000000403b87825 */ /* 0x040fe200078e02b4 */
[----:B---3--:R1:W-:Y:S03]  /*76f60*/  @P1 STG.E [R188.64], R194 ;  /* 0x000000c2bc001986 */ /* 0x0083e6000c101904 */
[C---:B------:R-:W-:Y:S01]  /*76f70*/  IMAD.WIDE R186, R3.reuse, 0x4, R6 ;  /* 0x0000000403ba7825 */ /* 0x040fe200078e0206 */
[----:B------:R-:W-:Y:S04]  /*76f80*/  @P3 STG.E [R184.64], R248 ;  /* 0x000000f8b8003986 */ /* 0x000fe8000c101904 */
[----:B-1----:R-:W3:Y:S01]  /*76f90*/  LDL.LU R194, [R1+0xbd4] ;  /* 0x000bd40001c27983 */ /* 0x002ee20000300800 */
[----:B------:R-:W-:-:S03]  /*76fa0*/  IMAD.WIDE R188, R3, 0x4, R4 ;  /* 0x0000000403bc7825 */ /* 0x000fc600078e0204 */
[----:B------:R1:W-:Y:S04]  /*76fb0*/  @P2 STG.E [R186.64], R195 ;  /* 0x000000c3ba002986 */ /* 0x0003e8000c101904 */
[----:B----4-:R4:W-:Y:S04]  /*76fc0*/  @P4 STG.E [R188.64], R245 ;  /* 0x000000f5bc004986 */ /* 0x0109e8000c101904 */
[----:B-1----:R-:W3:Y:S04]  /*76fd0*/  LDL.LU R195, [R1+0x884] ;  /* 0x0008840001c37983 */ /* 0x002ee80000300800 */
[----:B----4-:R-:W4:Y:S01]  /*76fe0*/  LDL.LU R245, [R1+0x5a4] ;  /* 0x0005a40001f57983 */ /* 0x010f220000300800 */
[----:B------:R-:W-:-:S02]  /*76ff0*/  IADD3 R0, R123, 0x89, RZ ;  /* 0x000000897b007810 */ /* 0x000fc40007ffe0ff */
[----:B------:R-:W-:Y:S01]  /*77000*/  ISETP.LT.AND P6, PT, R227, c[0x0][0x178], !P5 ;  /* 0x00005e00e3007a0c */ /* 0x000fe20006fc1270 */
[----:B------:R-:W4:Y:S01]  /*77010*/  LDL.LU R251, [R1+0xc80] ;  /* 0x000c800001fb7983 */ /* 0x000f220000300800 */
[----:B------:R-:W-:Y:S02]  /*77020*/  ISETP.GE.AND P0, PT, R0, c[0x0][0x17c], PT ;  /* 0x00005f0000007a0c */ /* 0x000fe40003f06270 */
[----:B------:R-:W-:Y:S01]  /*77030*/  IADD3 R0, R3, c[0x0][0x198], RZ ;  /* 0x0000660003007a10 */ /* 0x000fe20007ffe0ff */
[----:B------:R-:W4:Y:S01]  /*77040*/  LDL.LU R249, [R1+0xc30] ;  /* 0x000c300001f97983 */ /* 0x000f220000300800 */
[----:B------:R-:W-:Y:S02]  /*77050*/  ISETP.LT.AND P1, PT, R158, c[0x0][0x178], !P5 ;  /* 0x00005e009e007a0c */ /* 0x000fe40006f21270 */
[----:B------:R-:W-:Y:S01]  /*77060*/  ISETP.LT.AND P3, PT, R159, c[0x0][0x178], !P5 ;  /* 0x00005e009f007a0c */ /* 0x000fe20006f61270 */
[C---:B------:R-:W-:Y:S01]  /*77070*/  IMAD.WIDE R184, R0.reuse, 0x4, R182 ;  /* 0x0000000400b87825 */ /* 0x040fe200078e02b6 */
[----:B------:R-:W-:Y:S01]  /*77080*/  ISETP.LT.AND P5, PT, R119, c[0x0][0x178], !P5 ;  /* 0x00005e0077007a0c */ /* 0x000fe20006fa1270 */
[----:B------:R-:W4:Y:S01]  /*77090*/  LDL.LU R248, [R1+0x960] ;  /* 0x0009600001f87983 */ /* 0x000f220000300800 */
[----:B------:R-:W-:Y:S01]  /*770a0*/  IADD3 R188, R123, 0x8a, RZ ;  /* 0x0000008a7bbc7810 */ /* 0x000fe20007ffe0ff */
[----:B------:R-:W-:Y:S01]  /*770b0*/  IMAD.WIDE R186, R0, 0x4, R180 ;  /* 0x0000000400ba7825 */ /* 0x000fe200078e02b4 */
[----:B------:R-:W-:-:S02]  /*770c0*/  ISETP.LT.AND P4, PT, R158, c[0x0][0x178], !P0 ;  /* 0x00005e009e007a0c */ /* 0x000fc40004781270 */
[----:B------:R-:W-:Y:S01]  /*770d0*/  ISETP.GE.AND P2, PT, R188, c[0x0][0x17c], PT ;  /* 0x00005f00bc007a0c */ /* 0x000fe20003f46270 */
[C---:B------:R-:W-:Y:S01]  /*770e0*/  IMAD.WIDE R188, R0.reuse, 0x4, R4 ;  /* 0x0000000400bc7825 */ /* 0x040fe200078e0204 */
[----:B------:R-:W-:Y:S01]  /*770f0*/  IADD3 R3, R0, c[0x0][0x198], RZ ;  /* 0x0000660000037a10 */ /* 0x000fe20007ffe0ff */
[----:B--2---:R1:W-:Y:S01]  /*77100*/  @P6 STG.E [R184.64], R190 ;  /* 0x000000beb8006986 */ /* 0x0043e2000c101904 */
[----:B------:R-:W-:-:S03]  /*77110*/  ISETP.LT.AND P6, PT, R227, c[0x0][0x178], !P0 ;  /* 0x00005e00e3007a0c */ /* 0x000fc600047c1270 */
        /* <DEDUP_REMOVED lines=9> */
[----:B---3--:R1:W-:Y:S04]  /*771b0*/  @P4 STG.E [R184.64], R194 ;  /* 0x000000c2b8004986 */ /* 0x0083e8000c101904 */
[----:B--2---:R-:W2:Y:S01]  /*771c0*/  LDL.LU R193, [R1+0x5d0] ;  /* 0x0005d00001c17983 */ /* 0x004ea20000300800 */
[----:B------:R-:W-:-:S03]  /*771d0*/  IMAD.WIDE R186, R3, 0x4, R4 ;  /* 0x0000000403ba7825 */ /* 0x000fc600078e0204 */
[----:B-1----:R-:W3:Y:S01]  /*771e0*/  LDL.LU R194, [R1+0xc84] ;  /* 0x000c840001c27983 */ /* 0x002ee20000300800 */
[----:B------:R-:W-:-:S03]  /*771f0*/  IMAD.WIDE R184, R3, 0x4, R6 ;  /* 0x0000000403b87825 */ /* 0x000fc600078e0206 */
[----:B------:R-:W3:Y:S04]  /*77200*/  LDL.LU R250, [R1+0xc34] ;  /* 0x000c340001fa7983 */ /* 0x000ee80000300800 */
[----:B------:R1:W-:Y:S04]  /*77210*/  @P5 STG.E [R184.64], R195 ;  /* 0x000000c3b8005986 */ /* 0x0003e8000c101904 */
[----:B----4-:R4:W-:Y:S04]  /*77220*/  @P0 STG.E [R186.64], R245 ;  /* 0x000000f5ba000986 */ /* 0x0109e8000c101904 */
[----:B-1----:R-:W3:Y:S04]  /*77230*/  LDL.LU R195, [R1+0x964] ;  /* 0x0009640001c37983 */ /* 0x002ee80000300800 */
[----:B----4-:R-:W4:Y:S01]  /*77240*/  LDL.LU R245, [R1+0x5d4] ;  /* 0x0005d40001f57983 */ /* 0x010f220000300800 */
[----:B------:R-:W-:-:S02]  /*77250*/  ISETP.LT.AND P1, PT, R227, c[0x0][0x178], !P2 ;  /* 0x00005e00e3007a0c */ /* 0x000fc40005721270 */
[----:B------:R-:W-:Y:S01]  /*77260*/  ISETP.LT.AND P3, PT, R158, c[0x0][0x178], !P2 ;  /* 0x00005e009e007a0c */ /* 0x000fe20005761270 */
[----:B------:R-:W4:Y:S01]  /*77270*/  LDL.LU R191, [R1+0xcd0] ;  /* 0x000cd00001bf7983 */ /* 0x000f220000300800 */
[----:B------:R-:W-:Y:S02]  /*77280*/  IADD3 R188, R123, 0x8b, RZ ;  /* 0x0000008b7bbc7810 */ /* 0x000fe40007ffe0ff */
[----:B------:R-:W-:Y:S02]  /*77290*/  ISETP.LT.AND P6, PT, R159, c[0x0][0x178], !P2 ;  /* 0x00005e009f007a0c */ /* 0x000fe400057c1270 */
        /* <DEDUP_REMOVED lines=10> */
[----:B------:R-:W-:Y:S02]  /*77340*/  IADD3 R3, R0, c[0x0][0x198], RZ ;  /* 0x0000660000037a10 */ /* 0x000fe40007ffe0ff */
[----:B------:R-:W-:Y:S01]  /*77350*/  ISETP.LT.AND P1, PT, R158, c[0x0][0x178], !P4 ;  /* 0x00005e009e007a0c */ /* 0x000fe20006721270 */
[----:B------:R1:W-:Y:S04]  /*77360*/  @P3 STG.E [R186.64], R249 ;  /* 0x000000f9ba003986 */ /* 0x0003e8000c101904 */
[----:B------:R1:W-:Y:S01]  /*77370*/  @P6 STG.E [R188.64], R248 ;  /* 0x000000f8bc006986 */ /* 0x0003e2000c101904 */
[----:B------:R-:W-:Y:S01]  /*77380*/  ISETP.LT.AND P6, PT, R159, c[0x0][0x178], !P4 ;  /* 0x00005e009f007a0c */ /* 0x000fe200067c1270 */
[----:B-1----:R-:W-:-:S02]  /*77390*/  IMAD.WIDE R184, R0, 0x4, R4 ;  /* 0x0000000400b87825 */ /* 0x002fc400078e0204 */
[----:B------:R-:W4:Y:S02]  /*773a0*/  LDL.LU R249, [R1+0xc60] ;  /* 0x000c600001f97983 */ /* 0x000f240000300800 */
[----:B------:R-:W-:Y:S01]  /*773b0*/  IMAD.WIDE R186, R3, 0x4, R182 ;  /* 0x0000000403ba7825 */ /* 0x000fe200078e02b6 */
[----:B------:R-:W-:Y:S01]  /*773c0*/  ISETP.LT.AND P4, PT, R119, c[0x0][0x178], !P4 ;  /* 0x00005e0077007a0c */ /* 0x000fe20006781270 */
[----:B------:R-:W4:Y:S01]  /*773d0*/  LDL.LU R248, [R1+0xa60] ;  /* 0x000a600001f87983 */ /* 0x000f220000300800 */
[----:B------:R-:W-:-:S04]  /*773e0*/  IADD3 R188, R123, 0x8d, RZ ;  /* 0x0000008d7bbc7810 */ /* 0x000fc80007ffe0ff */
[----:B------:R-:W-:Y:S01]  /*773f0*/  ISETP.GE.AND P3, PT, R188, c[0x0][0x17c], PT ;  /* 0x00005f00bc007a0c */ /* 0x000fe20003f66270 */
[C---:B------:R-:W-:Y:S01]  /*77400*/  IMAD.WIDE R188, R3.reuse, 0x4, R4 ;  /* 0x0000000403bc7825 */ /* 0x040fe200078e0204 */
[----:B--2---:R1:W-:Y:S04]  /*77410*/  @P2 STG.E [R184.64], R193 ;  /* 0x000000c1b8002986 */ /* 0x0043e8000c101904 */
[----:B---3--:R2:W-:Y:S04]  /*77420*/  @P0 STG.E [R186.64], R194 ;  /* 0x000000c2ba000986 */ /* 0x0085e8000c101904 */
[----:B-1----:R-:W3:Y:S01]  /*77430*/  LDL.LU R193, [R1+0x5e0] ;  /* 0x0005e00001c17983 */ /* 0x002ee20000300800 */
[----:B------:R-:W-:-:S03]  /*77440*/  IMAD.WIDE R184, R3, 0x4, R180 ;  /* 0x0000000403b87825 */ /* 0x000fc600078e02b4 */
[----:B--2---:R-:W2:Y:S01]  /*77450*/  LDL.LU R194, [R1+0xcd4] ;  /* 0x000cd40001c27983 */ /* 0x004ea20000300800 */
[----:B------:R-:W-:-:S03]  /*77460*/  IMAD.WIDE R186, R3, 0x4, R6 ;  /* 0x0000000403ba7825 */ /* 0x000fc600078e0206 */
[----:B------:R-:W-:Y:S04]  /*77470*/  @P1 STG.E [R184.64], R250 ;  /* 0x000000fab8001986 */ /* 0x000fe8000c101904 */
[----:B------:R1:W-:Y:S04]  /*77480*/  @P6 STG.E [R186.64], R195 ;  /* 0x000000c3ba006986 */ /* 0x0003e8000c101904 */
[----:B----4-:R4:W-:Y:S04]  /*77490*/  @P4 STG.E [R188.64], R245 ;  /* 0x000000f5bc004986 */ /* 0x0109e8000c101904 */
[----:B-1----:R-:W2:Y:S04]  /*774a0*/  LDL.LU R195, [R1+0xc64] ;  /* 0x000c640001c37983 */ /* 0x002ea80000300800 */
[----:B------:R-:W2:Y:S04]  /*774b0*/  LDL.LU R192, [R1+0xa64] ;  /* 0x000a640001c07983 */ /* 0x000ea80000300800 */
        /* <DEDUP_REMOVED lines=23> */
[----:B------:R-:W4:Y:S04]  /*77630*/  LDL.LU R249, [R1+0xa70] ;  /* 0x000a700001f97983 */ /* 0x000f280000300800 */
[----:B-1----:R-:W4:Y:S01]  /*77640*/  LDL.LU R248, [R1+0x970] ;  /* 0x0009700001f87983 */ /* 0x002f220000300800 */
[----:B------:R-:W-:-:S03]  /*77650*/  IMAD.WIDE R184, R3, 0x4, R6 ;  /* 0x0000000403b87825 */ /* 0x000fc600078e0206 */
[----:B---3--:R1:W-:Y:S01]  /*77660*/  @P5 STG.E [R188.64], R193 ;  /* 0x000000c1bc005986 */ /* 0x0083e2000c101904 */
[----:B------:R-:W-:Y:S02]  /*77670*/  ISETP.LT.AND P5, PT, R159, c[0x0][0x178], !P3 ;  /* 0x00005e009f007a0c */ /* 0x000fe40005fa1270 */
[----:B------:R-:W-:Y:S01]  /*77680*/  ISETP.LT.AND P3, PT, R119, c[0x0][0x178], !P3 ;  /* 0x00005e0077007a0c */ /* 0x000fe20005f61270 */
[----:B--2---:R2:W-:Y:S04]  /*77690*/  @P4 STG.E [R186.64], R194 ;  /* 0x000000c2ba004986 */ /* 0x0045e8000c101904 */
[----:B-1----:R-:W3:Y:S01]  /*776a0*/  LDL.LU R193, [R1+0xd14] ;  /* 0x000d140001c17983 */ /* 0x002ee20000300800 */
[----:B------:R-:W-:-:S04]  /*776b0*/  IMAD.WIDE R188, R3, 0x4, R4 ;  /* 0x0000000403bc7825 */ /* 0x000fc800078e0204 */
[----:B--2---:R-:W-:Y:S01]  /*776c0*/  IMAD.WIDE R186, R3, 0x4, R180 ;  /* 0x0000000403ba7825 */ /* 0x004fe200078e02b4 */
[----:B------:R-:W2:Y:S04]  /*776d0*/  LDL.LU R194, [R1+0xc74] ;  /* 0x000c740001c27983 */ /* 0x000ea80000300800 */
[----:B------:R1:W-:Y:S04]  /*776e0*/  @P1 STG.E [R186.64], R195 ;  /* 0x000000c3ba001986 */ /* 0x0003e8000c101904 */
[----:B------:R-:W-:Y:S04]  /*776f0*/  @P5 STG.E [R184.64], R192 ;  /* 0x000000c0b8005986 */ /* 0x000fe8000c101904 */
[----:B-1----:R-:W2:Y:S04]  /*77700*/  LDL.LU R195, [R1+0xa74] ;  /* 0x000a740001c37983 */ /* 0x002ea80000300800 */
[----:B----4-:R1:W-:Y:S04]  /*77710*/  @P3 STG.E [R188.64], R245 ;  /* 0x000000f5bc003986 */ /* 0x0103e8000c101904 */
[----:B-1----:R-:W4:Y:S01]  /*77720*/  LDL.LU R245, [R1+0x974] ;  /* 0x0009740001f57983 */ /* 0x002f220000300800 */
[----:B------:R-:W-:-:S02]  /*77730*/  ISETP.LT.AND P6, PT, R227, c[0x0][0x178], !P2 ;  /* 0x00005e00e3007a0c */ /* 0x000fc400057c1270 */
[----:B------:R-:W-:Y:S02]  /*77740*/  ISETP.LT.AND P4, PT, R158, c[0x0][0x178], !P2 ;  /* 0x00005e009e007a0c */ /* 0x000fe40005781270 */
[----:B------:R-:W-:Y:S02]  /*77750*/  IADD3 R0, R3, c[0x0][0x198], RZ ;  /* 0x0000660003007a10 */ /* 0x000fe40007ffe0ff */
[----:B------:R-:W-:-:S03]  /*77760*/  ISETP.LT.AND P3, PT, R159, c[0x0][0x178], !P2 ;  /* 0x00005e009f007a0c */ /* 0x000fc60005761270 */
        /* <DEDUP_REMOVED lines=8> */
[----:B------:R-:W-:Y:S02]  /*777f0*/  IADD3 R3, R0, c[0x0][0x198], RZ ;  /* 0x0000660000037a10 */ /* 0x000fe40007ffe0ff */
[----:B------:R-:W-:-:S02]  /*77800*/  IADD3 R190, R123, 0x90, RZ ;  /* 0x000000907bbe7810 */ /* 0x000fc40007ffe0ff */
[----:B------:R-:W-:Y:S01]  /*77810*/  ISETP.LT.AND P0, PT, R119, c[0x0][0x178], !P0 ;  /* 0x00005e0077007a0c */ /* 0x000fe20004701270 */
[C---:B-1----:R-:W-:Y:S01]  /*77820*/  IMAD.WIDE R186, R0.reuse, 0x4, R4 ;  /* 0x0000000400ba7825 */ /* 0x042fe200078e0204 */
[----:B------:R-:W4:Y:S03]  /*77830*/  LDL.LU R251, [R1+0xa9c] ;  /* 0x000a9c0001fb7983 */ /* 0x000f260000300800 */
[----:B------:R-:W-:Y:S01]  /*77840*/  IMAD.WIDE R184, R0, 0x4, R6 ;  /* 0x0000000400b87825 */ /* 0x000fe200078e0206 */
[----:B------:R-:W-:Y:S01]  /*77850*/  ISETP.GE.AND P1, PT, R190, c[0x0][0x17c], PT ;  /* 0x00005f00be007a0c */ /* 0x000fe20003f26270 */
[----:B------:R-:W4:Y:S02]  /*77860*/  LDL.LU R250, [R1+0xa2c] ;  /* 0x000a2c0001fa7983 */ /* 0x000f240000300800 */
[C---:B------:R-:W-:Y:S02]  /*77870*/  IMAD.WIDE R188, R3.reuse, 0x4, R182 ;  /* 0x0000000403bc7825 */ /* 0x040fe400078e02b6 */
[----:B------:R1:W-:Y:S02]  /*77880*/  @P3 STG.E [R184.64], R249 ;  /* 0x000000f9b8003986 */ /* 0x0003e4000c101904 */
[----:B------:R-:W-:-:S02]  /*77890*/  IMAD.WIDE R190, R3, 0x4, R180 ;  /* 0x0000000403be7825 */ /* 0x000fc400078e02b4 */
[----:B------:R-:W-:Y:S02]  /*778a0*/  @P2 STG.E [R186.64], R248 ;  /* 0x000000f8ba002986 */ /* 0x000fe4000c101904 */
[C---:B-1----:R-:W-:Y:S01]  /*778b0*/  IMAD.WIDE R184, R3.reuse, 0x4, R6 ;  /* 0x0000000403b87825 */ /* 0x042fe200078e0206 */
[C---:B------:R-:W-:Y:S01]  /*778c0*/  IADD3 R0, R3.reuse, c[0x0][0x198], RZ ;  /* 0x0000660003007a10 */ /* 0x040fe20007ffe0ff */
[----:B---3--:R1:W-:Y:S04]  /*778d0*/  @P6 STG.E [R188.64], R193 ;  /* 0x000000c1bc006986 */ /* 0x0083e8000c101904 */
[----:B--2---:R2:W-:Y:S04]  /*778e0*/  @P5 STG.E [R190.64], R194 ;  /* 0x000000c2be005986 */ /* 0x0045e8000c101904 */
[----:B-1----:R-:W3:Y:S04]  /*778f0*/  LDL.LU R193, [R1+0x40c] ;  /* 0x00040c0001c17983 */ /* 0x002ee80000300800 */
[----:B--2---:R-:W2:Y:S04]  /*77900*/  LDL.LU R194, [R1+0x38c] ;  /* 0x00038c0001c27983 */ /* 0x004ea80000300800 */
[----:B------:R1:W-:Y:S02]  /*77910*/  @P4 STG.E [R184.64], R195 ;  /* 0x000000c3b8004986 */ /* 0x0003e4000c101904 */
[----:B-1----:R-:W-:-:S02]  /*77920*/  IMAD.WIDE R184, R3, 0x4, R4 ;  /* 0x0000000403b87825 */ /* 0x002fc400078e0204 */
[----:B------:R-:W2:Y:S04]  /*77930*/  LDL.LU R3, [R1+0x408] ;  /* 0x0004080001037983 */ /* 0x000ea80000300800 */
[----:B----4-:R1:W-:Y:S04]  /*77940*/  @P0 STG.E [R184.64], R245 ;  /* 0x000000f5b8000986 */ /* 0x0103e8000c101904 */
[----:B-1----:R-:W4:Y:S01]  /*77950*/  LDL.LU R184, [R1+0xa98] ;  /* 0x000a980001b87983 */ /* 0x002f220000300800 */
[----:B------:R-:W-:Y:S02]  /*77960*/  IADD3 R192, R123, 0x91, RZ ;  /* 0x000000917bc07810 */ /* 0x000fe40007ffe0ff */
[----:B------:R-:W-:Y:S01]  /*77970*/  ISETP.LT.AND P6, PT, R227, c[0x0][0x178], !P1 ;  /* 0x00005e00e3007a0c */ /* 0x000fe20004fc1270 */
[----:B------:R-:W-:Y:S01]  /*77980*/  IMAD.WIDE R186, R0, 0x4, R182 ;  /* 0x0000000400ba7825 */ /* 0x000fe200078e02b6 */
[----:B------:R-:W-:Y:S01]  /*77990*/  ISETP.GE.AND P3, PT, R192, c[0x0][0x17c], PT ;  /* 0x00005f00c0007a0c */ /* 0x000fe20003f66270 */
[----:B------:R-:W2:Y:S01]  /*779a0*/  LDL.LU R185, [R1+0xa28] ;  /* 0x000a280001b97983 */ /* 0x000ea20000300800 */
[----:B------:R-:W-:-:S02]  /*779b0*/  IADD3 R192, R123, 0x92, RZ ;  /* 0x000000927bc07810 */ /* 0x000fc40007ffe0ff */
[----:B------:R-:W-:Y:S02]  /*779c0*/  ISETP.LT.AND P5, PT, R158, c[0x0][0x178], !P1 ;  /* 0x00005e009e007a0c */ /* 0x000fe40004fa1270 */
[----:B------:R-:W-:Y:S02]  /*779d0*/  ISETP.LT.AND P2, PT, R159, c[0x0][0x178], !P1 ;  /* 0x00005e009f007a0c */ /* 0x000fe40004f41270 */
[----:B------:R-:W-:Y:S02]  /*779e0*/  ISETP.LT.AND P4, PT, R119, c[0x0][0x178], !P1 ;  /* 0x00005e0077007a0c */ /* 0x000fe40004f81270 */
[----:B------:R-:W-:Y:S02]  /*779f0*/  ISETP.GE.AND P1, PT, R192, c[0x0][0x17c], PT ;  /* 0x00005f00c0007a0c */ /* 0x000fe40003f26270 */
[----:B------:R-:W2:Y:S04]  /*77a00*/  LDL.LU R192, [R1+0xa48] ;  /* 0x000a480001c07983 */ /* 0x000ea80000300800 */
[----:B------:R-:W3:Y:S04]  /*77a10*/  LDL.LU R249, [R1+0x668] ;  /* 0x0006680001f97983 */ /* 0x000ee80000300800 */
[----:B------:R-:W3:Y:S04]  /*77a20*/  LDL.LU R248, [R1+0x398] ;  /* 0x0003980001f87983 */ /* 0x000ee80000300800 */
[----:B------:R-:W3:Y:S04]  /*77a30*/  LDL.LU R195, [R1+0xb9c] ;  /* 0x000b9c0001c37983 */ /* 0x000ee80000300800 */
[----:B------:R-:W3:Y:S04]  /*77a40*/  LDL.LU R245, [R1+0xa4c] ;  /* 0x000a4c0001f57983 */ /* 0x000ee80000300800 */
[----:B----4-:R1:W-:Y:S04]  /*77a50*/  @P6 STG.E [R186.64], R184 ;  /* 0x000000b8ba006986 */ /* 0x0103e8000c101904 */
[----:B-1----:R-:W4:Y:S01]  /*77a60*/  LDL.LU R187, [R1+0x388] ;  /* 0x0003880001bb7983 */ /* 0x002f220000300800 */
[----:B------:R-:W-:-:S04]  /*77a70*/  IMAD.WIDE R188, R0, 0x4, R180 ;  /* 0x0000000400bc7825 */ /* 0x000fc800078e02b4 */
[----:B------:R-:W-:Y:S01]  /*77a80*/  IMAD.WIDE R190, R0, 0x4, R6 ;  /* 0x0000000400be7825 */ /* 0x000fe200078e0206 */
[----:B--2---:R1:W-:Y:S01]  /*77a90*/  @P5 STG.E [R188.64], R185 ;  /* 0x000000b9bc005986 */ /* 0x0043e2000c101904 */
[----:B------:R-:W-:-:S03]  /*77aa0*/  IADD3 R186, R123, 0x93, RZ ;  /* 0x000000937bba7810 */ /* 0x000fc60007ffe0ff */
[----:B------:R2:W-:Y:S01]  /*77ab0*/  @P2 STG.E [R190.64], R3 ;  /* 0x00000003be002986 */ /* 0x0005e2000c101904 */
[----:B------:R-:W-:Y:S01]  /*77ac0*/  ISETP.GE.AND P2, PT, R186, c[0x0][0x17c], PT ;  /* 0x00005f00ba007a0c */ /* 0x000fe20003f46270 */
[C---:B-1----:R-:W-:Y:S01]  /*77ad0*/  IMAD.WIDE R184, R0.reuse, 0x4, R4 ;  /* 0x0000000400b87825 */ /* 0x042fe200078e0204 */
[----:B--2---:R-:W-:-:S04]  /*77ae0*/  IADD3 R3, R0, c[0x0][0x198], RZ ;  /* 0x0000660000037a10 */ /* 0x004fc80007ffe0ff */
[C---:B------:R-:W-:Y:S01]  /*77af0*/  IADD3 R0, R3.reuse, c[0x0][0x198], RZ ;  /* 0x0000660003007a10 */ /* 0x040fe20007ffe0ff */
[----:B------:R-:W-:-:S04]  /*77b00*/  IMAD.WIDE R190, R3, 0x4, R182 ;  /* 0x0000000403be7825 */ /* 0x000fc800078e02b6 */
[----:B------:R-:W-:Y:S01]  /*77b10*/  IMAD.WIDE R188, R3, 0x4, R180 ;  /* 0x0000000403bc7825 */ /* 0x000fe200078e02b4 */
[----:B------:R-:W-:Y:S02]  /*77b20*/  ISETP.LT.AND P5, PT, R227, c[0x0][0x178], !P3 ;  /* 0x00005e00e3007a0c */ /* 0x000fe40005fa1270 */
[----:B------:R-:W-:Y:S02]  /*77b30*/  ISETP.LT.AND P0, PT, R158, c[0x0][0x178], !P3 ;  /* 0x00005e009e007a0c */ /* 0x000fe40005f01270 */
[----:B------:R-:W-:Y:S01]  /*77b40*/  ISETP.LT.AND P6, PT, R159, c[0x0][0x178], !P3 ;  /* 0x00005e009f007a0c */ /* 0x000fe20005fc1270 */
[----:B----4-:R1:W-:Y:S02]  /*77b50*/  @P4 STG.E [R184.64], R187 ;  /* 0x000000bbb8004986 */ /* 0x0103e4000c101904 */
[----:B-1----:R-:W-:-:S04]  /*77b60*/  IMAD.WIDE R186, R3, 0x4, R6 ;  /* 0x0000000403ba7825 */ /* 0x002fc800078e0206 */
[----:B------:R-:W-:Y:S02]  /*77b70*/  IMAD.WIDE R184, R3, 0x4, R4 ;  /* 0x0000000403b87825 */ /* 0x000fe400078e0204 */
[----:B------:R-:W2:Y:S04]  /*77b80*/  LDL.LU R3, [R1+0xb98] ;  /* 0x000b980001037983 */ /* 0x000ea80000300800 */
[----:B------:R-:W-:Y:S04]  /*77b90*/  @P5 STG.E [R190.64], R251 ;  /* 0x000000fbbe005986 */ /* 0x000fe8000c101904 */
[----:B------:R-:W-:Y:S04]  /*77ba0*/  @P0 STG.E [R188.64], R250 ;  /* 0x000000fabc000986 */ /* 0x000fe8000c101904 */
[----:B---3--:R1:W-:Y:S04]  /*77bb0*/  @P6 STG.E [R186.64], R193 ;  /* 0x000000c1ba006986 */ /* 0x0083e8000c101904 */
[----:B-1----:R-:W3:Y:S01]  /*77bc0*/  LDL.LU R193, [R1+0x66c] ;  /* 0x00066c0001c17983 */ /* 0x002ee20000300800 */
[----:B------:R-:W-:-:S02]  /*77bd0*/  ISETP.LT.AND P3, PT, R119, c[0x0][0x178], !P3 ;  /* 0x00005e0077007a0c */ /* 0x000fc40005f61270 */
[----:B------:R-:W-:Y:S01]  /*77be0*/  ISETP.LT.AND P4, PT, R227, c[0x0][0x178], !P1 ;  /* 0x00005e00e3007a0c */ /* 0x000fe20004f81270 */
[----:B------:R-:W-:Y:S01]  /*77bf0*/  IMAD.WIDE R190, R0, 0x4, R182 ;  /* 0x0000000400be7825 */ /* 0x000fe200078e02b6 */
[----:B------:R-:W-:-:S09]  /*77c00*/  ISETP.LT.AND P0, PT, R119, c[0x0][0x178], !P1 ;  /* 0x00005e0077007a0c */ /* 0x000fd20004f01270 */
[----:B------:R1:W-:Y:S01]  /*77c10*/  @P3 STG.E [R184.64], R194 ;  /* 0x000000c2b8003986 */ /* 0x0003e2000c101904 */
[----:B------:R-:W-:Y:S01]  /*77c20*/  ISETP.LT.AND P3, PT, R158, c[0x0][0x178], !P1 ;  /* 0x00005e009e007a0c */ /* 0x000fe20004f61270 */
[----:B------:R-:W-:Y:S01]  /*77c30*/  IMAD.WIDE R186, R0, 0x4, R180 ;  /* 0x0000000400ba7825 */ /* 0x000fe200078e02b4 */
[----:B------:R-:W-:Y:S02]  /*77c40*/  ISETP.LT.AND P6, PT, R227, c[0x0][0x178], !P2 ;  /* 0x00005e00e3007a0c */ /* 0x000fe400057c1270 */
[----:B------:R-:W-:Y:S02]  /*77c50*/  ISETP.LT.AND P5, PT, R158, c[0x0][0x178], !P2 ;  /* 0x00005e009e007a0c */ /* 0x000fe400057a1270 */
[----:B-1----:R-:W-:Y:S01]  /*77c60*/  IADD3 R184, R123, 0x94, RZ ;  /* 0x000000947bb87810 */ /* 0x002fe20007ffe0ff */
[----:B------:R-:W4:Y:S04]  /*77c70*/  LDL.LU R194, [R1+0x39c] ;  /* 0x00039c0001c27983 */ /* 0x000f280000300800 */
[----:B------:R-:W3:Y:S01]  /*77c80*/  LDL.LU R251, [R1+0xbc8] ;  /* 0x000bc80001fb7983 */ /* 0x000ee20000300800 */
[----:B------:R-:W-:-:S03]  /*77c90*/  IMAD.WIDE R188, R0, 0x4, R4 ;  /* 0x0000000400bc7825 */ /* 0x000fc600078e0204 */
[----:B------:R-:W3:Y:S04]  /*77ca0*/  LDL.LU R250, [R1+0xb68] ;  /* 0x000b680001fa7983 */ /* 0x000ee80000300800 */
[----:B--2---:R1:W-:Y:S01]  /*77cb0*/  @P4 STG.E [R190.64], R3 ;  /* 0x00000003be004986 */ /* 0x0043e2000c101904 */
[----:B------:R-:W-:Y:S02]  /*77cc0*/  ISETP.LT.AND P4, PT, R159, c[0x0][0x178], !P1 ;  /* 0x00005e009f007a0c */ /* 0x000fe40004f81270 */
[----:B------:R-:W-:Y:S01]  /*77cd0*/  ISETP.GE.AND P1, PT, R184, c[0x0][0x17c], PT ;  /* 0x00005f00b8007a0c */ /* 0x000fe20003f26270 */
[C---:B------:R-:W-:Y:S01]  /*77ce0*/  IMAD.WIDE R184, R0.reuse, 0x4, R6 ;  /* 0x0000000400b87825 */ /* 0x040fe200078e0206 */
[----:B------:R2:W-:Y:S01]  /*77cf0*/  @P3 STG.E [R186.64], R192 ;  /* 0x000000c0ba003986 */ /* 0x0005e2000c101904 */
[----:B-1----:R-:W-:-:S08]  /*77d00*/  IADD3 R3, R0, c[0x0][0x198], RZ ;  /* 0x0000660000037a10 */ /* 0x002fd00007ffe0ff */
[----:B------:R1:W-:Y:S01]  /*77d10*/  @P4 STG.E [R184.64], R249 ;  /* 0x000000f9b8004986 */ /* 0x0003e2000c101904 */
[----:B------:R-:W-:-:S03]  /*77d20*/  IMAD.WIDE R190, R3, 0x4, R182 ;  /* 0x0000000403be7825 */ /* 0x000fc600078e02b6 */
[----:B------:R1:W-:Y:S01]  /*77d30*/  @P0 STG.E [R188.64], R248 ;  /* 0x000000f8bc000986 */ /* 0x0003e2000c101904 */
[----:B--2---:R-:W-:-:S03]  /*77d40*/  IMAD.WIDE R186, R3, 0x4, R180 ;  /* 0x0000000403ba7825 */ /* 0x004fc600078e02b4 */
[----:B-1----:R-:W2:Y:S04]  /*77d50*/  LDL.LU R249, [R1+0x688] ;  /* 0x0006880001f97983 */ /* 0x002ea80000300800 */
[----:B------:R1:W-:Y:S04]  /*77d60*/  @P6 STG.E [R190.64], R195 ;  /* 0x000000c3be006986 */ /* 0x0003e8000c101904 */
[----:B------:R-:W2:Y:S04]  /*77d70*/  LDL.LU R248, [R1+0x4b8] ;  /* 0x0004b80001f87983 */ /* 0x000ea80000300800 */
[----:B------:R4:W-:Y:S04]  /*77d80*/  @P5 STG.E [R186.64], R245 ;  /* 0x000000f5ba005986 */ /* 0x0009e8000c101904 */
[----:B-1----:R-:W2:Y:S04]  /*77d90*/  LDL.LU R195, [R1+0xbcc] ;  /* 0x000bcc0001c37983 */ /* 0x002ea80000300800 */
[----:B----4-:R-:W4:Y:S01]  /*77da0*/  LDL.LU R245, [R1+0xb6c] ;  /* 0x000b6c0001f57983 */ /* 0x010f220000300800 */
[----:B------:R-:W-:Y:S01]  /*77db0*/  ISETP.LT.AND P3, PT, R159, c[0x0][0x178], !P2 ;  /* 0x00005e009f007a0c */ /* 0x000fe20005761270 */
[----:B------:R-:W-:-:S12]  /*77dc0*/  IMAD.WIDE R184, R3, 0x4, R6 ;  /* 0x0000000403b87825 */ /* 0x000fd800078e0206 */
[----:B---3--:R1:W-:Y:S04]  /*77dd0*/  @P3 STG.E [R184.64], R193 ;  /* 0x000000c1b8003986 */ /* 0x0083e8000c101904 */
[----:B-1----:R-:W3:Y:S01]  /*77de0*/  LDL.LU R193, [R1+0x68c] ;  /* 0x00068c0001c17983 */ /* 0x002ee20000300800 */
[----:B------:R-:W-:Y:S02]  /*77df0*/  ISETP.LT.AND P2, PT, R119, c[0x0][0x178], !P2 ;  /* 0x00005e0077007a0c */ /* 0x000fe40005741270 */
[----:B------:R-:W-:Y:S02]  /*77e00*/  ISETP.LT.AND P5, PT, R227, c[0x0][0x178], !P1 ;  /* 0x00005e00e3007a0c */ /* 0x000fe40004fa1270 */
[----:B------:R-:W-:Y:S02]  /*77e10*/  IADD3 R0, R3, c[0x0][0x198], RZ ;  /* 0x0000660003007a10 */ /* 0x000fe40007ffe0ff */
[----:B------:R-:W-:-:S02]  /*77e20*/  IADD3 R190, R123, 0x95, RZ ;  /* 0x000000957bbe7810 */ /* 0x000fc40007ffe0ff */
[----:B------:R-:W-:Y:S01]  /*77e30*/  ISETP.LT.AND P0, PT, R158, c[0x0][0x178], !P1 ;  /* 0x00005e009e007a0c */ /* 0x000fe20004f01270 */
[----:B------:R-:W-:Y:S01]  /*77e40*/  IMAD.WIDE R186, R3, 0x4, R4 ;  /* 0x0000000403ba7825 */ /* 0x000fe200078e0204 */
[----:B------:R-:W-:Y:S02]  /*77e50*/  ISETP.LT.AND P4, PT, R159, c[0x0][0x178], !P1 ;  /* 0x00005e009f007a0c */ /* 0x000fe40004f81270 */
[----:B------:R-:W-:Y:S01]  /*77e60*/  ISETP.GE.AND P6, PT, R190, c[0x0][0x17c], PT ;  /* 0x00005f00be007a0c */ /* 0x000fe20003fc6270 */
[C---:B------:R-:W-:Y:S01]  /*77e70*/  IMAD.WIDE R188, R0.reuse, 0x4, R182 ;  /* 0x0000000400bc7825 */ /* 0x040fe200078e02b6 */
[----:B------:R1:W-:Y:S01]  /*77e80*/  @P2 STG.E [R186.64], R194 ;  /* 0x000000c2ba002986 */ /* 0x0003e2000c101904 */
[----:B------:R-:W-:Y:S02]  /*77e90*/  ISETP.LT.AND P1, PT, R119, c[0x0][0x178], !P1 ;  /* 0x00005e0077007a0c */ /* 0x000fe40004f21270 */
[----:B------:R-:W-:Y:S01]  /*77ea0*/  ISETP.LT.AND P2, PT, R227, c[0x0][0x178], !P6 ;  /* 0x00005e00e3007a0c */ /* 0x000fe20007741270 */
[----:B------:R1:W-:Y:S01]  /*77eb0*/  @P5 STG.E [R188.64], R251 ;  /* 0x000000fbbc005986 */ /* 0x0003e2000c101904 */
[----:B------:R-:W-:Y:S01]  /*77ec0*/  IMAD.WIDE R184, R0, 0x4, R6 ;  /* 0x0000000400b87825 */ /* 0x000fe200078e0206 */
[----:B------:R-:W-:-:S02]  /*77ed0*/  ISETP.LT.AND P5, PT, R158, c[0x0][0x178], !P6 ;  /* 0x00005e009e007a0c */ /* 0x000fc400077a1270 */
[C---:B------:R-:W-:Y:S01]  /*77ee0*/  IADD3 R3, R0.reuse, c[0x0][0x198], RZ ;  /* 0x0000660000037a10 */ /* 0x040fe20007ffe0ff */
[----:B-1----:R-:W-:Y:S01]  /*77ef0*/  IMAD.WIDE R186, R0, 0x4, R180 ;  /* 0x0000000400ba7825 */ /* 0x002fe200078e02b4 */
[C---:B------:R-:W-:Y:S01]  /*77f00*/  IADD3 R191, R123.reuse, 0x96, RZ ;  /* 0x000000967bbf7810 */ /* 0x040fe20007ffe0ff */
[----:B------:R-:W3:Y:S01]  /*77f10*/  LDL.LU R194, [R1+0x4bc] ;  /* 0x0004bc0001c27983 */ /* 0x000ee20000300800 */
[----:B------:R-:W-:-:S03]  /*77f20*/  IADD3 R190, R123, 0x97, RZ ;  /* 0x000000977bbe7810 */ /* 0x000fc60007ffe0ff */
[----:B------:R1:W-:Y:S01]  /*77f30*/  @P0 STG.E [R186.64], R250 ;  /* 0x000000faba000986 */ /* 0x0003e2000c101904 */
[----:B------:R-:W-:Y:S01]  /*77f40*/  IMAD.WIDE R188, R3, 0x4, R180 ;  /* 0x0000000403bc7825 */ /* 0x000fe200078e02b4 */
[----:B------:R-:W-:Y:S02]  /*77f50*/  ISETP.GE.AND P3, PT, R191, c[0x0][0x17c], PT ;  /* 0x00005f00bf007a0c */ /* 0x000fe40003f66270 */
[----:B------:R-:W3:Y:S01]  /*77f60*/  LDL.LU R191, [R1+0x878] ;  /* 0x0008780001bf7983 */ /* 0x000ee20000300800 */
[----:B------:R-:W-:-:S03]  /*77f70*/  ISETP.GE.AND P0, PT, R190, c[0x0][0x17c], PT ;  /* 0x00005f00be007a0c */ /* 0x000fc60003f06270 */
[----:B------:R-:W3:Y:S01]  /*77f80*/  LDL.LU R190, [R1+0xb78] ;  /* 0x000b780001be7983 */ /* 0x000ee20000300800 */
[----:B-1----:R-:W-:-:S03]  /*77f90*/  IMAD.WIDE R186, R3, 0x4, R182 ;  /* 0x0000000403ba7825 */ /* 0x002fc600078e02b6 */
[----:B------:R-:W3:Y:S04]  /*77fa0*/  LDL.LU R192, [R1+0x598] ;  /* 0x0005980001c07983 */ /* 0x000ee80000300800 */
[----:B--2---:R1:W-:Y:S02]  /*77fb0*/  @P4 STG.E [R184.64], R249 ;  /* 0x000000f9b8004986 */ /* 0x0043e4000c101904 */
[----:B-1----:R-:W-:Y:S01]  /*77fc0*/  IMAD.WIDE R184, R0, 0x4, R4 ;  /* 0x0000000400b87825 */ /* 0x002fe200078e0204 */
[----:B------:R-:W-:-:S04]  /*77fd0*/  IADD3 R0, R3, c[0x0][0x198], RZ ;  /* 0x0000660003007a10 */ /* 0x000fc80007ffe0ff */
[----:B------:R1:W-:Y:S04]  /*77fe0*/  @P1 STG.E [R184.64], R248 ;  /* 0x000000f8b8001986 */ /* 0x0003e8000c101904 */
[----:B------:R2:W-:Y:S04]  /*77ff0*/  @P2 STG.E [R186.64], R195 ;  /* 0x000000c3ba002986 */ /* 0x0005e8000c101904 */
[----:B----4-:R4:W-:Y:S01]  /*78000*/  @P5 STG.E [R188.64], R245 ;  /* 0x000000f5bc005986 */ /* 0x0109e2000c101904 */
[----:B-1----:R-:W-:-:S03]  /*78010*/  IMAD.WIDE R184, R3, 0x4, R6 ;  /* 0x0000000403b87825 */ /* 0x002fc600078e0206 */
[----:B--2---:R-:W2:Y:S01]  /*78020*/  LDL.LU R195, [R1+0xc2c] ;  /* 0x000c2c0001c37983 */ /* 0x004ea20000300800 */
[----:B------:R-:W-:-:S03]  /*78030*/  IMAD.WIDE R186, R3, 0x4, R4 ;  /* 0x0000000403ba7825 */ /* 0x000fc600078e0204 */
[----:B----4-:R-:W4:Y:S04]  /*78040*/  LDL.LU R245, [R1+0xb7c] ;  /* 0x000b7c0001f57983 */ /* 0x010f280000300800 */
[----:B------:R-:W2:Y:S01]  /*78050*/  LDL.LU R3, [R1+0xc28] ;  /* 0x000c280001037983 */ /* 0x000ea20000300800 */
[----:B------:R-:W-:-:S03]  /*78060*/  ISETP.LT.AND P4, PT, R159, c[0x0][0x178], !P6 ;  /* 0x00005e009f007a0c */ /* 0x000fc60007781270 */
[----:B------:R-:W4:Y:S10]  /*78070*/  LDL.LU R248, [R1+0x87c] ;  /* 0x00087c0001f87983 */ /* 0x000f340000300800 */
[----:B---3--:R1:W-:Y:S04]  /*78080*/  @P4 STG.E [R184.64], R193 ;  /* 0x000000c1b8004986 */ /* 0x0083e8000c101904 */
[----:B-1----:R-:W3:Y:S01]  /*78090*/  LDL.LU R193, [R1+0x59c] ;  /* 0x00059c0001c17983 */ /* 0x002ee20000300800 */
[----:B------:R-:W-:-:S02]  /*780a0*/  ISETP.LT.AND P6, PT, R119, c[0x0][0x178], !P6 ;  /* 0x00005e0077007a0c */ /* 0x000fc400077c1270 */
[----:B------:R-:W-:Y:S02]  /*780b0*/  ISETP.LT.AND P5, PT, R227, c[0x0][0x178], !P3 ;  /* 0x00005e00e3007a0c */ /* 0x000fe40005fa1270 */
[----:B------:R-:W-:Y:S02]  /*780c0*/  IADD3 R188, R123, 0x98, RZ ;  /* 0x000000987bbc7810 */ /* 0x000fe40007ffe0ff */
[----:B------:R-:W-:Y:S02]  /*780d0*/  ISETP.LT.AND P1, PT, R158, c[0x0][0x178], !P3 ;  /* 0x00005e009e007a0c */ /* 0x000fe40005f21270 */
[----:B------:R-:W-:Y:S01]  /*780e0*/  ISETP.LT.AND P2, PT, R159, c[0x0][0x178], !P3 ;  /* 0x00005e009f007a0c */ /* 0x000fe20005f41270 */
[----:B------:R-:W-:Y:S01]  /*780f0*/  IMAD.WIDE R184, R0, 0x4, R180 ;  /* 0x0000000400b87825 */ /* 0x000fe200078e02b4 */
[----:B------:R-:W-:Y:S01]  /*78100*/  ISETP.GE.AND P4, PT, R188, c[0x0][0x17c], PT ;  /* 0x00005f00bc007a0c */ /* 0x000fe20003f86270 */
[----:B------:R-:W3:Y:S02]  /*78110*/  LDL.LU R251, [R1+0xc48] ;  /* 0x000c480001fb7983 */ /* 0x000ee40000300800 */
[----:B------:R-:W-:Y:S01]  /*78120*/  IMAD.WIDE R188, R0, 0x4, R182 ;  /* 0x0000000400bc7825 */ /* 0x000fe200078e02b6 */
[----:B------:R-:W-:Y:S01]  /*78130*/  ISETP.LT.AND P3, PT, R119, c[0x0][0x178], !P3 ;  /* 0x00005e0077007a0c */ /* 0x000fe20005f61270 */
[----:B------:R1:W-:Y:S01]  /*78140*/  @P6 STG.E [R186.64], R194 ;  /* 0x000000c2ba006986 */ /* 0x0003e2000c101904 */
[----:B------:R-:W-:-:S03]  /*78150*/  ISETP.LT.AND P6, PT, R227, c[0x0][0x178], !P0 ;  /* 0x00005e00e3007a0c */ /* 0x000fc600047c1270 */
[----:B------:R-:W3:Y:S04]  /*78160*/  LDL.LU R250, [R1+0xbd8] ;  /* 0x000bd80001fa7983 */ /* 0x000ee80000300800 */
[----:B------:R-:W3:Y:S01]  /*78170*/  LDL.LU R249, [R1+0x888] ;  /* 0x0008880001f97983 */ /* 0x000ee20000300800 */
[----:B-1----:R-:W-:-:S03]  /*78180*/  IMAD.WIDE R186, R0, 0x4, R6 ;  /* 0x0000000400ba7825 */ /* 0x002fc600078e0206 */
[----:B------:R-:W3:Y:S04]  /*78190*/  LDL.LU R194, [R1+0x5a8] ;  /* 0x0005a80001c27983 */ /* 0x000ee80000300800 */
[----:B--2---:R1:W-:Y:S01]  /*781a0*/  @P5 STG.E [R188.64], R3 ;  /* 0x00000003bc005986 */ /* 0x0043e2000c101904 */
[----:B------:R-:W-:-:S03]  /*781b0*/  ISETP.LT.AND P5, PT, R158, c[0x0][0x178], !P0 ;  /* 0x00005e009e007a0c */ /* 0x000fc600047a1270 */
[----:B------:R2:W-:Y:S04]  /*781c0*/  @P1 STG.E [R184.64], R190 ;  /* 0x000000beb8001986 */ /* 0x0005e8000c101904 */
[----:B------:R4:W-:Y:S01]  /*781d0*/  @P2 STG.E [R186.64], R191 ;  /* 0x000000bfba002986 */ /* 0x0009e2000c101904 */
[----:B------:R-:W-:Y:S02]  /*781e0*/  ISETP.LT.AND P2, PT, R159, c[0x0][0x178], !P0 ;  /* 0x00005e009f007a0c */ /* 0x000fe40004741270 */
[C---:B-1----:R-:W-:Y:S01]  /*781f0*/  IADD3 R3, R0.reuse, c[0x0][0x198], RZ ;  /* 0x0000660000037a10 */ /* 0x042fe20007ffe0ff */
[----:B--2---:R-:W-:-:S04]  /*78200*/  IMAD.WIDE R184, R0, 0x4, R4 ;  /* 0x0000000400b87825 */ /* 0x004fc800078e0204 */
[----:B----4-:R-:W-:Y:S01]  /*78210*/  IMAD.WIDE R186, R3, 0x4, R182 ;  /* 0x0000000403ba7825 */ /* 0x010fe200078e02b6 */
[----:B------:R-:W-:Y:S01]  /*78220*/  @P3 STG.E [R184.64], R192 ;  /* 0x000000c0b8003986 */ /* 0x000fe2000c101904 */
[----:B------:R-:W-:Y:S02]  /*78230*/  ISETP.LT.AND P0, PT, R119, c[0x0][0x178], !P0 ;  /* 0x00005e0077007a0c */ /* 0x000fe40004701270 */
[C---:B------:R-:W-:Y:S01]  /*78240*/  IMAD.WIDE R188, R3.reuse, 0x4, R180 ;  /* 0x0000000403bc7825 */ /* 0x040fe200078e02b4 */
[----:B------:R1:W-:Y:S04]  /*78250*/  @P6 STG.E [R186.64], R195 ;  /* 0x000000c3ba006986 */ /* 0x0003e8000c101904 */
[----:B------:R2:W-:Y:S04]  /*78260*/  @P5 STG.E [R188.64], R245 ;  /* 0x000000f5bc005986 */ /* 0x0005e8000c101904 */
[----:B-1----:R-:W4:Y:S01]  /*78270*/  LDL.LU R195, [R1+0xc4c] ;  /* 0x000c4c0001c37983 */ /* 0x002f220000300800 */
[----:B------:R-:W-:-:S03]  /*78280*/  IMAD.WIDE R186, R3, 0x4, R6 ;  /* 0x0000000403ba7825 */ /* 0x000fc600078e0206 */
[----:B--2---:R-:W2:Y:S01]  /*78290*/  LDL.LU R245, [R1+0xbdc] ;  /* 0x000bdc0001f57983 */ /* 0x004ea20000300800 */
[----:B------:R-:W-:-:S03]  /*782a0*/  IMAD.WIDE R184, R3, 0x4, R4 ;  /* 0x0000000403b87825 */ /* 0x000fc600078e0204 */
[----:B------:R1:W-:Y:S04]  /*782b0*/  @P2 STG.E [R186.64], R248 ;  /* 0x000000f8ba002986 */ /* 0x0003e8000c101904 */
[----:B---3--:R3:W-:Y:S04]  /*782c0*/  @P0 STG.E [R184.64], R193 ;  /* 0x000000c1b8000986 */ /* 0x0087e8000c101904 */
[----:B-1----:R-:W2:Y:S04]  /*782d0*/  LDL.LU R248, [R1+0x88c] ;  /* 0x00088c0001f87983 */ /* 0x002ea80000300800 */
[----:B---3--:R-:W3:Y:S01]  /*782e0*/  LDL.LU R193, [R1+0x5ac] ;  /* 0x0005ac0001c17983 */ /* 0x008ee20000300800 */
[----:B------:R-:W-:-:S02]  /*782f0*/  ISETP.LT.AND P6, PT, R227, c[0x0][0x178], !P4 ;  /* 0x00005e00e3007a0c */ /* 0x000fc400067c1270 */
[----:B------:R-:W-:Y:S02]  /*78300*/  ISETP.LT.AND P3, PT, R158, c[0x0][0x178], !P4 ;  /* 0x00005e009e007a0c */ /* 0x000fe40006761270 */
[----:B------:R-:W-:Y:S02]  /*78310*/  IADD3 R0, R3, c[0x0][0x198], RZ ;  /* 0x0000660003007a10 */ /* 0x000fe40007ffe0ff */
[----:B------:R-:W-:Y:S02]  /*78320*/  IADD3 R190, R123, 0x99, RZ ;  /* 0x000000997bbe7810 */ /* 0x000fe40007ffe0ff */
[----:B------:R-:W-:Y:S01]  /*78330*/  ISETP.LT.AND P5, PT, R159, c[0x0][0x178], !P4 ;  /* 0x00005e009f007a0c */ /* 0x000fe200067a1270 */
[----:B------:R-:W-:Y:S01]  /*78340*/  IMAD.WIDE R188, R0, 0x4, R182 ;  /* 0x0000000400bc7825 */ /* 0x000fe200078e02b6 */
[----:B------:R-:W-:-:S03]  /*78350*/  ISETP.GE.AND P1, PT, R190, c[0x0][0x17c], PT ;  /* 0x00005f00be007a0c */ /* 0x000fc60003f26270 */
[C---:B------:R-:W-:Y:S01]  /*78360*/  IMAD.WIDE R186, R0.reuse, 0x4, R180 ;  /* 0x0000000400ba7825 */ /* 0x040fe200078e02b4 */
[----:B------:R-:W-:Y:S01]  /*78370*/  ISETP.LT.AND P4, PT, R119, c[0x0][0x178], !P4 ;  /* 0x00005e0077007a0c */ /* 0x000fe20006781270 */
[----:B------:R1:W-:Y:S01]  /*78380*/  @P6 STG.E [R188.64], R251 ;  /* 0x000000fbbc006986 */ /* 0x0003e2000c101904 */
[----:B------:R-:W-:Y:S01]  /*78390*/  ISETP.LT.AND P0, PT, R227, c[0x0][0x178], !P1 ;  /* 0x00005e00e3007a0c */ /* 0x000fe20004f01270 */
[----:B------:R-:W-:Y:S02]  /*783a0*/  IMAD.WIDE R184, R0, 0x4, R6 ;  /* 0x0000000400b87825 */ /* 0x000fe400078e0206 */
[----:B------:R1:W-:Y:S01]  /*783b0*/  @P3 STG.E [R186.64], R250 ;  /* 0x000000faba003986 */ /* 0x0003e2000c101904 */
[----:B------:R-:W-:Y:S02]  /*783c0*/  ISETP.LT.AND P3, PT, R158, c[0x0][0x178], !P1 ;  /* 0x00005e009e007a0c */ /* 0x000fe40004f61270 */
[C---:B------:R-:W-:Y:S01]  /*783d0*/  IADD3 R3, R0.reuse, c[0x0][0x198], RZ ;  /* 0x0000660000037a10 */ /* 0x040fe20007ffe0ff */
[----:B------:R1:W-:Y:S01]  /*783e0*/  @P5 STG.E [R184.64], R249 ;  /* 0x000000f9b8005986 */ /* 0x0003e2000c101904 */
[----:B------:R-:W-:Y:S01]  /*783f0*/  ISETP.LT.AND P6, PT, R159, c[0x0][0x178], !P1 ;  /* 0x00005e009f007a0c */ /* 0x000fe20004fc1270 */
[----:B-1----:R-:W-:Y:S01]  /*78400*/  IMAD.WIDE R188, R0, 0x4, R4 ;  /* 0x0000000400bc7825 */ /* 0x002fe200078e0204 */
[----:B------:R-:W-:-:S03]  /*78410*/  ISETP.LT.AND P1, PT, R119, c[0x0][0x178], !P1 ;  /* 0x00005e0077007a0c */ /* 0x000fc60004f21270 */
[----:B------:R-:W-:-:S04]  /*78420*/  IMAD.WIDE R186, R3, 0x4, R180 ;  /* 0x0000000403ba7825 */ /* 0x000fc800078e02b4 */
[C---:B------:R-:W-:Y:S01]  /*78430*/  IMAD.WIDE R184, R3.reuse, 0x4, R182 ;  /* 0x0000000403b87825 */ /* 0x040fe200078e02b6 */
[----:B------:R-:W-:Y:S01]  /*78440*/  @P4 STG.E [R188.64], R194 ;  /* 0x000000c2bc004986 */ /* 0x000fe2000c101904 */
[----:B------:R-:W-:-:S03]  /*78450*/  IADD3 R0, R3, c[0x0][0x198], RZ ;  /* 0x0000660003007a10 */ /* 0x000fc60007ffe0ff */
[----:B----4-:R1:W-:Y:S04]  /*78460*/  @P0 STG.E [R184.64], R195 ;  /* 0x000000c3b8000986 */ /* 0x0103e8000c101904 */
[----:B--2---:R2:W-:Y:S01]  /*78470*/  @P3 STG.E [R186.64], R245 ;  /* 0x000000f5ba003986 */ /* 0x0045e2000c101904 */
[----:B-1----:R-:W-:-:S03]  /*78480*/  IMAD.WIDE R184, R3, 0x4, R6 ;  /* 0x0000000403b87825 */ /* 0x002fc600078e0206 */
[----:B--2---:R-:W2:Y:S01]  /*78490*/  LDL.LU R245, [R1+0x5d8] ;  /* 0x0005d80001f57983 */ /* 0x004ea20000300800 */
[----:B------:R-:W-:-:S03]  /*784a0*/  IMAD.WIDE R186, R3, 0x4, R4 ;  /* 0x0000000403ba7825 */ /* 0x000fc600078e0204 */
[----:B------:R-:W4:Y:S04]  /*784b0*/  LDL.LU R194, [R1+0xc3c] ;  /* 0x000c3c0001c27983 */ /* 0x000f280000300800 */
[----:B------:R-:W2:Y:S04]  /*784c0*/  LDL.LU R195, [R1+0x96c] ;  /* 0x00096c0001c37983 */ /* 0x000ea80000300800 */
[----:B------:R-:W2:Y:S04]  /*784d0*/  LDL.LU R3, [R1+0xc38] ;  /* 0x000c380001037983 */ /* 0x000ea80000300800 */
[----:B------:R1:W-:Y:S04]  /*784e0*/  @P6 STG.E [R184.64], R248 ;  /* 0x000000f8b8006986 */ /* 0x0003e8000c101904 */
[----:B---3--:R3:W-:Y:S04]  /*784f0*/  @P1 STG.E [R186.64], R193 ;  /* 0x000000c1ba001986 */ /* 0x0087e8000c101904 */
[----:B-1----:R-:W2:Y:S04]  /*78500*/  LDL.LU R185, [R1+0xc88] ;  /* 0x000c880001b97983 */ /* 0x002ea80000300800 */
[----:B---3--:R-:W3:Y:S01]  /*78510*/  LDL.LU R187, [R1+0x968] ;  /* 0x0009680001bb7983 */ /* 0x008ee20000300800 */
        /* <DEDUP_REMOVED lines=10> */
[----:B------:R-:W4:Y:S03]  /*785c0*/  LDL.LU R251, [R1+0xc68] ;  /* 0x000c680001fb7983 */ /* 0x000f260000300800 */
[C---:B------:R-:W-:Y:S01]  /*785d0*/  IMAD.WIDE R190, R0.reuse, 0x4, R180 ;  /* 0x0000000400be7825 */ /* 0x040fe200078e02b4 */
[----:B------:R-:W4:Y:S04]  /*785e0*/  LDL.LU R250, [R1+0xa68] ;  /* 0x000a680001fa7983 */ /* 0x000f280000300800 */
[----:B------:R-:W4:Y:S04]  /*785f0*/  LDL.LU R249, [R1+0x5e8] ;  /* 0x0005e80001f97983 */ /* 0x000f280000300800 */
[----:B------:R-:W4:Y:S04]  /*78600*/  LDL.LU R248, [R1+0xcdc] ;  /* 0x000cdc0001f87983 */ /* 0x000f280000300800 */
[----:B--2---:R1:W-:Y:S04]  /*78610*/  @P4 STG.E [R188.64], R185 ;  /* 0x000000b9bc004986 */ /* 0x0043e8000c101904 */
[----:B------:R2:W-:Y:S01]  /*78620*/  @P5 STG.E [R190.64], R3 ;  /* 0x00000003be005986 */ /* 0x0005e2000c101904 */
[C---:B-1----:R-:W-:Y:S01]  /*78630*/  IMAD.WIDE R184, R0.reuse, 0x4, R6 ;  /* 0x0000000400b87825 */ /* 0x042fe200078e0206 */
[----:B--2---:R-:W-:-:S04]  /*78640*/  IADD3 R3, R0, c[0x0][0x198], RZ ;  /* 0x0000660000037a10 */ /* 0x004fc80007ffe0ff */
[----:B---3--:R1:W-:Y:S02]  /*78650*/  @P3 STG.E [R184.64], R187 ;  /* 0x000000bbb8003986 */ /* 0x0083e4000c101904 */
        /* <DEDUP_REMOVED lines=11> */
[C---:B------:R-:W-:Y:S01]  /*78710*/  IMAD.WIDE R188, R3.reuse, 0x4, R180 ;  /* 0x0000000403bc7825 */ /* 0x040fe200078e02b4 */
[----:B------:R1:W-:Y:S03]  /*78720*/  @P2 STG.E [R184.64], R245 ;  /* 0x000000f5b8002986 */ /* 0x0003e6000c101904 */
[----:B------:R-:W-:Y:S01]  /*78730*/  IMAD.WIDE R190, R3, 0x4, R6 ;  /* 0x0000000403be7825 */ /* 0x000fe200078e0206 */
[----:B-1----:R-:W3:Y:S04]  /*78740*/  LDL.LU R245, [R1+0x2198] ;  /* 0x0021980001f57983 */ /* 0x002ee80000300800 */
[----:B--2---:R-:W-:Y:S04]  /*78750*/  @P6 STG.E [R186.64], R0 ;  /* 0x00000000ba006986 */ /* 0x004fe8000c101904 */
[----:B----4-:R1:W-:Y:S04]  /*78760*/  @P4 STG.E [R188.64], R194 ;  /* 0x000000c2bc004986 */ /* 0x0103e8000c101904 */
[----:B------:R2:W-:Y:S04]  /*78770*/  @P5 STG.E [R190.64], R195 ;  /* 0x000000c3be005986 */ /* 0x0005e8000c101904 */
[----:B-1----:R-:W4:Y:S04]  /*78780*/  LDL.LU R194, [R1+0xc6c] ;  /* 0x000c6c0001c27983 */ /* 0x002f280000300800 */
[----:B--2---:R-:W2:Y:S01]  /*78790*/  LDL.LU R195, [R1+0xa6c] ;  /* 0x000a6c0001c37983 */ /* 0x004ea20000300800 */
[----:B------:R-:W-:-:S02]  /*787a0*/  ISETP.LT.AND P0, PT, R119, c[0x0][0x178], !P0 ;  /* 0x00005e0077007a0c */ /* 0x000fc40004701270 */
[----:B------:R-:W-:Y:S02]  /*787b0*/  ISETP.LT.AND P4, PT, R227, c[0x0][0x178], !P1 ;  /* 0x00005e00e3007a0c */ /* 0x000fe40004f81270 */
[----:B------:R-:W-:Y:S02]  /*787c0*/  ISETP.LT.AND P5, PT, R158, c[0x0][0x178], !P1 ;  /* 0x00005e009e007a0c */ /* 0x000fe40004fa1270 */
[C---:B------:R-:W-:Y:S01]  /*787d0*/  IADD3 R190, R3.reuse, c[0x0][0x198], RZ ;  /* 0x0000660003be7a10 */ /* 0x040fe20007ffe0ff */
[----:B------:R-:W-:Y:S01]  /*787e0*/  IMAD.WIDE R184, R3, 0x4, R4 ;  /* 0x0000000403b87825 */ /* 0x000fe200078e0204 */
[----:B------:R-:W-:-:S03]  /*787f0*/  ISETP.LT.AND P2, PT, R159, c[0x0][0x178], !P1 ;  /* 0x00005e009f007a0c */ /* 0x000fc60004f41270 */
[----:B------:R-:W-:Y:S01]  /*78800*/  IMAD.WIDE R186, R190, 0x4, R182 ;  /* 0x00000004beba7825 */ /* 0x000fe200078e02b6 */
[----:B------:R-:W-:-:S03]  /*78810*/  ISETP.LT.AND P1, PT, R119, c[0x0][0x178], !P1 ;  /* 0x00005e0077007a0c */ /* 0x000fc60004f21270 */
[----:B------:R-:W-:Y:S01]  /*78820*/  IMAD.WIDE R188, R190, 0x4, R180 ;  /* 0x00000004bebc7825 */ /* 0x000fe200078e02b4 */
[----:B------:R-:W-:Y:S01]  /*78830*/  IADD3 R0, R123, 0x9e, RZ ;  /* 0x0000009e7b007810 */ /* 0x000fe20007ffe0ff */
        /* <DEDUP_REMOVED lines=9> */
[----:B------:R-:W2:Y:S02]  /*788d0*/  LDL.LU R193, [R1+0x5ec] ;  /* 0x0005ec0001c17983 */ /* 0x000ea40000300800 */
[----:B---3--:R-:W-:Y:S02]  /*788e0*/  IMAD.WIDE R186, R190, 0x4, R4 ;  /* 0x00000004beba7825 */ /* 0x008fe400078e0204 */
[----:B------:R1:W-:Y:S02]  /*788f0*/  @P2 STG.E [R184.64], R250 ;  /* 0x000000fab8002986 */ /* 0x0003e4000c101904 */
[----:B------:R-:W-:-:S02]  /*78900*/  IMAD.WIDE R188, R0, 0x4, R182 ;  /* 0x0000000400bc7825 */ /* 0x000fc400078e02b6 */
[----:B------:R3:W-:Y:S01]  /*78910*/  @P1 STG.E [R186.64], R249 ;  /* 0x000000f9ba001986 */ /* 0x0007e2000c101904 */
[C---:B------:R-:W-:Y:S02]  /*78920*/  IADD3 R3, R123.reuse, 0x9f, RZ ;  /* 0x0000009f7b037810 */ /* 0x040fe40007ffe0ff */
[----:B------:R-:W-:Y:S01]  /*78930*/  IADD3 R190, R123, 0xa0, RZ ;  /* 0x000000a07bbe7810 */ /* 0x000fe20007ffe0ff */
[----:B------:R-:W2:Y:S01]  /*78940*/  LDL.LU R191, [R1+0xa78] ;  /* 0x000a780001bf7983 */ /* 0x000ea20000300800 */
[----:B-1----:R-:W-:-:S03]  /*78950*/  IMAD.WIDE R184, R0, 0x4, R180 ;  /* 0x0000000400b87825 */ /* 0x002fc600078e02b4 */
[----:B------:R-:W-:Y:S01]  /*78960*/  @P6 STG.E [R188.64], R248 ;  /* 0x000000f8bc006986 */ /* 0x000fe2000c101904 */
[----:B---3--:R-:W-:-:S03]  /*78970*/  IMAD.WIDE R186, R0, 0x4, R6 ;  /* 0x0000000400ba7825 */ /* 0x008fc600078e0206 */
[----:B------:R-:W3:Y:S01]  /*78980*/  LDL.LU R192, [R1+0xd1c] ;  /* 0x000d1c0001c07983 */ /* 0x000ee20000300800 */
[----:B------:R-:W-:-:S03]  /*78990*/  ISETP.GE.AND P1, PT, R3, c[0x0][0x17c], PT ;  /* 0x00005f0003007a0c */ /* 0x000fc60003f26270 */
[----:B------:R-:W3:Y:S01]  /*789a0*/  LDL.LU R251, [R1+0xc7c] ;  /* 0x000c7c0001fb7983 */ /* 0x000ee20000300800 */
[----:B------:R-:W-:-:S03]  /*789b0*/  IADD3 R3, R0, c[0x0][0x198], RZ ;  /* 0x0000660000037a10 */ /* 0x000fc60007ffe0ff */
[----:B----4-:R1:W-:Y:S04]  /*789c0*/  @P5 STG.E [R184.64], R194 ;  /* 0x000000c2b8005986 */ /* 0x0103e8000c101904 */
[----:B--2---:R2:W-:Y:S01]  /*789d0*/  @P4 STG.E [R186.64], R195 ;  /* 0x000000c3ba004986 */ /* 0x0045e2000c101904 */
[----:B------:R-:W-:-:S03]  /*789e0*/  ISETP.GE.AND P4, PT, R190, c[0x0][0x17c], PT ;  /* 0x00005f00be007a0c */ /* 0x000fc60003f86270 */
[----:B-1----:R-:W4:Y:S01]  /*789f0*/  LDL.LU R194, [R1+0xa7c] ;  /* 0x000a7c0001c27983 */ /* 0x002f220000300800 */
[----:B------:R-:W-:-:S03]  /*78a00*/  IMAD.WIDE R184, R0, 0x4, R4 ;  /* 0x0000000400b87825 */ /* 0x000fc600078e0204 */
[----:B--2---:R-:W2:Y:S04]  /*78a10*/  LDL.LU R195, [R1+0x97c] ;  /* 0x00097c0001c37983 */ /* 0x004ea80000300800 */
[----:B------:R-:W2:Y:S04]  /*78a20*/  LDL.LU R0, [R1+0xc78] ;  /* 0x000c780001007983 */ /* 0x000ea80000300800 */
[----:B------:R-:W2:Y:S01]  /*78a30*/  LDL.LU R190, [R1+0xd18] ;  /* 0x000d180001be7983 */ /* 0x000ea20000300800 */
[----:B------:R-:W-:Y:S02]  /*78a40*/  ISETP.LT.AND P3, PT, R119, c[0x0][0x178], !P3 ;  /* 0x00005e0077007a0c */ /* 0x000fe40005f61270 */
[----:B------:R-:W-:-:S02]  /*78a50*/  ISETP.LT.AND P6, PT, R227, c[0x0][0x178], !P0 ;  /* 0x00005e00e3007a0c */ /* 0x000fc400047c1270 */
[----:B------:R-:W-:Y:S02]  /*78a60*/  ISETP.LT.AND P2, PT, R158, c[0x0][0x178], !P0 ;  /* 0x00005e009e007a0c */ /* 0x000fe40004741270 */
[----:B------:R-:W-:Y:S01]  /*78a70*/  ISETP.LT.AND P5, PT, R159, c[0x0][0x178], !P0 ;  /* 0x00005e009f007a0c */ /* 0x000fe200047a1270 */
[C---:B------:R-:W-:Y:S01]  /*78a80*/  IMAD.WIDE R186, R3.reuse, 0x4, R182 ;  /* 0x0000000403ba7825 */ /* 0x040fe200078e02b6 */
[----:B------:R-:W3:Y:S03]  /*78a90*/  LDL.LU R250, [R1+0xd30] ;  /* 0x000d300001fa7983 */ /* 0x000ee60000300800 */
[C---:B------:R-:W-:Y:S01]  /*78aa0*/  IMAD.WIDE R188, R3.reuse, 0x4, R180 ;  /* 0x0000000403bc7825 */ /* 0x040fe200078e02b4 */
[----:B------:R-:W3:Y:S04]  /*78ab0*/  LDL.LU R249, [R1+0xb50] ;  /* 0x000b500001f97983 */ /* 0x000ee80000300800 */
[----:B------:R1:W-:Y:S04]  /*78ac0*/  @P3 STG.E [R184.64], R193 ;  /* 0x000000c1b8003986 */ /* 0x0003e8000c101904 */
[----:B------:R-:W3:Y:S01]  /*78ad0*/  LDL.LU R248, [R1+0x6a0] ;  /* 0x0006a00001f87983 */ /* 0x000ee20000300800 */
[----:B-1----:R-:W-:-:S03]  /*78ae0*/  IMAD.WIDE R184, R3, 0x4, R6 ;  /* 0x0000000403b87825 */ /* 0x002fc600078e0206 */
[----:B------:R-:W3:Y:S04]  /*78af0*/  LDL.LU R193, [R1+0xd34] ;  /* 0x000d340001c17983 */ /* 0x000ee80000300800 */
[----:B--2---:R-:W-:Y:S04]  /*78b00*/  @P6 STG.E [R186.64], R190 ;  /* 0x000000beba006986 */ /* 0x004fe8000c101904 */
[----:B------:R1:W-:Y:S04]  /*78b10*/  @P2 STG.E [R188.64], R0 ;  /* 0x00000000bc002986 */ /* 0x0003e8000c101904 */
[----:B------:R2:W-:Y:S01]  /*78b20*/  @P5 STG.E [R184.64], R191 ;  /* 0x000000bfb8005986 */ /* 0x0005e2000c101904 */
[C---:B-1----:R-:W-:Y:S01]  /*78b30*/  IADD3 R0, R3.reuse, c[0x0][0x198], RZ ;  /* 0x0000660003007a10 */ /* 0x042fe20007ffe0ff */
[----:B--2---:R-:W-:-:S02]  /*78b40*/  IMAD.WIDE R190, R3, 0x4, R4 ;  /* 0x0000000403be7825 */ /* 0x004fc400078e0204 */
[----:B------:R-:W2:Y:S01]  /*78b50*/  LDL.LU R3, [R1+0x978] ;  /* 0x0009780001037983 */ /* 0x000ea20000300800 */
[----:B------:R-:W-:Y:S02]  /*78b60*/  ISETP.LT.AND P0, PT, R119, c[0x0][0x178], !P0 ;  /* 0x00005e0077007a0c */ /* 0x000fe40004701270 */
[----:B------:R-:W-:Y:S02]  /*78b70*/  ISETP.LT.AND P6, PT, R227, c[0x0][0x178], !P1 ;  /* 0x00005e00e3007a0c */ /* 0x000fe40004fc1270 */
[----:B------:R-:W-:Y:S02]  /*78b80*/  ISETP.LT.AND P3, PT, R158, c[0x0][0x178], !P1 ;  /* 0x00005e009e007a0c */ /* 0x000fe40004f61270 */
[----:B------:R-:W-:Y:S02]  /*78b90*/  ISETP.LT.AND P2, PT, R159, c[0x0][0x178], !P1 ;  /* 0x00005e009f007a0c */ /* 0x000fe40004f41270 */
[----:B------:R-:W-:Y:S01]  /*78ba0*/  IADD3 R186, R123, 0xa1, RZ ;  /* 0x000000a17bba7810 */ /* 0x000fe20007ffe0ff */
[----:B------:R-:W-:-:S03]  /*78bb0*/  IMAD.WIDE R184, R0, 0x4, R182 ;  /* 0x0000000400b87825 */ /* 0x000fc600078e02b6 */
[----:B------:R-:W-:Y:S01]  /*78bc0*/  ISETP.GE.AND P5, PT, R186, c[0x0][0x17c], PT ;  /* 0x00005f00ba007a0c */ /* 0x000fe20003fa6270 */
[----:B------:R-:W-:-:S04]  /*78bd0*/  IMAD.WIDE R186, R0, 0x4, R180 ;  /* 0x0000000400ba7825 */ /* 0x000fc800078e02b4 */
[C---:B------:R-:W-:Y:S01]  /*78be0*/  IMAD.WIDE R188, R0.reuse, 0x4, R6 ;  /* 0x0000000400bc7825 */ /* 0x040fe200078e0206 */
[----:B------:R-:W-:Y:S01]  /*78bf0*/  ISETP.LT.AND P1, PT, R119, c[0x0][0x178], !P1 ;  /* 0x00005e0077007a0c */ /* 0x000fe20004f21270 */
[----:B--2---:R-:W-:Y:S04]  /*78c00*/  @P0 STG.E [R190.64], R3 ;  /* 0x00000003be000986 */ /* 0x004fe8000c101904 */
[----:B---3--:R-:W-:Y:S04]  /*78c10*/  @P6 STG.E [R184.64], R192 ;  /* 0x000000c0b8006986 */ /* 0x008fe8000c101904 */
[----:B------:R-:W-:Y:S04]  /*78c20*/  @P3 STG.E [R186.64], R251 ;  /* 0x000000fbba003986 */ /* 0x000fe8000c101904 */
[----:B----4-:R1:W-:Y:S04]  /*78c30*/  @P2 STG.E [R188.64], R194 ;  /* 0x000000c2bc002986 */ /* 0x0103e8000c101904 */
[----:B-1----:R-:W2:Y:S01]  /*78c40*/  LDL.LU R194, [R1+0xb54] ;  /* 0x000b540001c27983 */ /* 0x002ea20000300800 */
[----:B------:R-:W-:Y:S01]  /*78c50*/  IMAD.WIDE R190, R0, 0x4, R4 ;  /* 0x0000000400be7825 */ /* 0x000fe200078e0204 */
[----:B------:R-:W-:-:S02]  /*78c60*/  ISETP.LT.AND P2, PT, R227, c[0x0][0x178], !P4 ;  /* 0x00005e00e3007a0c */ /* 0x000fc40006741270 */
[----:B------:R-:W-:Y:S02]  /*78c70*/  ISETP.LT.AND P3, PT, R158, c[0x0][0x178], !P4 ;  /* 0x00005e009e007a0c */ /* 0x000fe40006761270 */
[----:B------:R1:W-:Y:S01]  /*78c80*/  @P1 STG.E [R190.64], R195 ;  /* 0x000000c3be001986 */ /* 0x0003e2000c101904 */
[----:B------:R-:W-:Y:S02]  /*78c90*/  ISETP.LT.AND P1, PT, R159, c[0x0][0x178], !P4 ;  /* 0x00005e009f007a0c */ /* 0x000fe40006721270 */
[----:B------:R-:W-:-:S05]  /*78ca0*/  IADD3 R3, R0, c[0x0][0x198], RZ ;  /* 0x0000660000037a10 */ /* 0x000fca0007ffe0ff */
[C---:B------:R-:W-:Y:S01]  /*78cb0*/  IMAD.WIDE R188, R3.reuse, 0x4, R182 ;  /* 0x0000000403bc7825 */ /* 0x040fe200078e02b6 */
[----:B-1----:R-:W3:Y:S03]  /*78cc0*/  LDL.LU R195, [R1+0x6a4] ;  /* 0x0006a40001c37983 */ /* 0x002ee60000300800 */
[----:B------:R-:W-:Y:S01]  /*78cd0*/  IMAD.WIDE R184, R3, 0x4, R180 ;  /* 0x0000000403b87825 */ /* 0x000fe200078e02b4 */
[----:B------:R-:W-:-:S03]  /*78ce0*/  IADD3 R0, R123, 0xa2, RZ ;  /* 0x000000a27b007810 */ /* 0x000fc60007ffe0ff */
[----:B------:R-:W-:Y:S01]  /*78cf0*/  IMAD.WIDE R186, R3, 0x4, R6 ;  /* 0x0000000403ba7825 */ /* 0x000fe200078e0206 */
[----:B------:R1:W-:Y:S01]  /*78d00*/  @P2 STG.E [R188.64], R250 ;  /* 0x000000fabc002986 */ /* 0x0003e2000c101904 */
[----:B------:R-:W-:Y:S02]  /*78d10*/  ISETP.LT.AND P4, PT, R119, c[0x0][0x178], !P4 ;  /* 0x00005e0077007a0c */ /* 0x000fe40006781270 */
[----:B------:R-:W-:Y:S01]  /*78d20*/  ISETP.LT.AND P6, PT, R227, c[0x0][0x178], !P5 ;  /* 0x00005e00e3007a0c */ /* 0x000fe20006fc1270 */
[----:B------:R4:W-:Y:S01]  /*78d30*/  @P3 STG.E [R184.64], R249 ;  /* 0x000000f9b8003986 */ /* 0x0009e2000c101904 */
[----:B------:R-:W-:-:S03]  /*78d40*/  ISETP.GE.AND P0, PT, R0, c[0x0][0x17c], PT ;  /* 0x00005f0000007a0c */ /* 0x000fc60003f06270 */
[----:B------:R-:W3:Y:S01]  /*78d50*/  LDL.LU R192, [R1+0xd40] ;  /* 0x000d400001c07983 */ /* 0x000ee20000300800 */
[----:B------:R-:W-:-:S03]  /*78d60*/  IADD3 R0, R3, c[0x0][0x198], RZ ;  /* 0x0000660003007a10 */ /* 0x000fc60007ffe0ff */
[----:B------:R4:W-:Y:S01]  /*78d70*/  @P1 STG.E [R186.64], R248 ;  /* 0x000000f8ba001986 */ /* 0x0009e2000c101904 */
[----:B------:R-:W-:-:S03]  /*78d80*/  ISETP.LT.AND P1, PT, R158, c[0x0][0x178], !P5 ;  /* 0x00005e009e007a0c */ /* 0x000fc60006f21270 */
[----:B------:R-:W3:Y:S01]  /*78d90*/  LDL.LU R251, [R1+0xc50] ;  /* 0x000c500001fb7983 */ /* 0x000ee20000300800 */
[----:B-1----:R-:W-:-:S03]  /*78da0*/  IMAD.WIDE R188, R3, 0x4, R4 ;  /* 0x0000000403bc7825 */ /* 0x002fc600078e0204 */
[----:B------:R-:W3:Y:S01]  /*78db0*/  LDL.LU R250, [R1+0x8a0] ;  /* 0x0008a00001fa7983 */ /* 0x000ee20000300800 */
[----:B----4-:R-:W-:-:S03]  /*78dc0*/  IMAD.WIDE R184, R0, 0x4, R182 ;  /* 0x0000000400b87825 */ /* 0x010fc600078e02b6 */
[----:B------:R-:W4:Y:S01]  /*78dd0*/  LDL.LU R249, [R1+0x670] ;  /* 0x0006700001f97983 */ /* 0x000f220000300800 */
[----:B------:R-:W-:-:S03]  /*78de0*/  IMAD.WIDE R186, R0, 0x4, R180 ;  /* 0x0000000400ba7825 */ /* 0x000fc600078e02b4 */
[----:B------:R-:W-:Y:S04]  /*78df0*/  @P4 STG.E [R188.64], R244 ;  /* 0x000000f4bc004986 */ /* 0x000fe8000c101904 */
[----:B------:R1:W-:Y:S04]  /*78e00*/  @P6 STG.E [R184.64], R193 ;  /* 0x000000c1b8006986 */ /* 0x0003e8000c101904 */
[----:B------:R-:W4:Y:S04]  /*78e10*/  LDL.LU R248, [R1+0xd44] ;  /* 0x000d440001f87983 */ /* 0x000f280000300800 */
[----:B-1----:R-:W4:Y:S04]  /*78e20*/  LDL.LU R193, [R1+0xc54] ;  /* 0x000c540001c17983 */ /* 0x002f280000300800 */
[----:B--2---:R1:W-:Y:S04]  /*78e30*/  @P1 STG.E [R186.64], R194 ;  /* 0x000000c2ba001986 */ /* 0x0043e8000c101904 */
[----:B-1----:R-:W2:Y:S01]  /*78e40*/  LDL.LU R194, [R1+0x8a4] ;  /* 0x0008a40001c27983 */ /* 0x002ea20000300800 */
[----:B------:R-:W-:-:S02]  /*78e50*/  ISETP.LT.AND P3, PT, R159, c[0x0][0x178], !P5 ;  /* 0x00005e009f007a0c */ /* 0x000fc40006f61270 */
[----:B------:R-:W-:Y:S02]  /*78e60*/  ISETP.LT.AND P5, PT, R119, c[0x0][0x178], !P5 ;  /* 0x00005e0077007a0c */ /* 0x000fe40006fa1270 */
[----:B------:R-:W-:Y:S01]  /*78e70*/  IADD3 R188, R123, 0xa3, RZ ;  /* 0x000000a37bbc7810 */ /* 0x000fe20007ffe0ff */
[----:B------:R-:W-:Y:S01]  /*78e80*/  IMAD.WIDE R184, R0, 0x4, R6 ;  /* 0x0000000400b87825 */ /* 0x000fe200078e0206 */
[----:B------:R-:W-:Y:S02]  /*78e90*/  ISETP.LT.AND P6, PT, R227, c[0x0][0x178], !P0 ;  /* 0x00005e00e3007a0c */ /* 0x000fe400047c1270 */
[----:B------:R-:W-:Y:S01]  /*78ea0*/  ISETP.GE.AND P2, PT, R188, c[0x0][0x17c], PT ;  /* 0x00005f00bc007a0c */ /* 0x000fe20003f46270 */
[----:B------:R-:W-:Y:S01]  /*78eb0*/  IMAD.WIDE R188, R0, 0x4, R4 ;  /* 0x0000000400bc7825 */ /* 0x000fe200078e0204 */
[----:B------:R-:W-:Y:S02]  /*78ec0*/  ISETP.LT.AND P4, PT, R158, c[0x0][0x178], !P0 ;  /* 0x00005e009e007a0c */ /* 0x000fe40004781270 */
[----:B------:R-:W-:Y:S01]  /*78ed0*/  IADD3 R3, R0, c[0x0][0x198], RZ ;  /* 0x0000660000037a10 */ /* 0x000fe20007ffe0ff */
[----:B---3--:R1:W-:Y:S04]  /*78ee0*/  @P3 STG.E [R184.64], R195 ;  /* 0x000000c3b8003986 */ /* 0x0083e8000c101904 */
[----:B------:R3:W-:Y:S01]  /*78ef0*/  @P5 STG.E [R188.64], R245 ;  /* 0x000000f5bc005986 */ /* 0x0007e2000c101904 */
[----:B------:R-:W-:Y:S01]  /*78f00*/  ISETP.LT.AND P5, PT, R159, c[0x0][0x178], !P0 ;  /* 0x00005e009f007a0c */ /* 0x000fe200047a1270 */
[----:B------:R-:W-:Y:S01]  /*78f10*/  IMAD.WIDE R186, R3, 0x4, R182 ;  /* 0x0000000403ba7825 */ /* 0x000fe200078e02b6 */
[----:B------:R-:W-:Y:S01]  /*78f20*/  ISETP.LT.AND P0, PT, R119, c[0x0][0x178], !P0 ;  /* 0x00005e0077007a0c */ /* 0x000fe20004701270 */
[----:B-1----:R-:W2:Y:S02]  /*78f30*/  LDL.LU R195, [R1+0x674] ;  /* 0x0006740001c37983 */ /* 0x002ea40000300800 */
[----:B------:R-:W-:Y:S01]  /*78f40*/  IMAD.WIDE R184, R3, 0x4, R180 ;  /* 0x0000000403b87825 */ /* 0x000fe200078e02b4 */
[----:B------:R-:W-:Y:S01]  /*78f50*/  ISETP.LT.AND P1, PT, R227, c[0x0][0x178], !P2 ;  /* 0x00005e00e3007a0c */ /* 0x000fe20005721270 */
[----:B------:R-:W2:Y:S01]  /*78f60*/  LDL.LU R244, [R1+0xce0] ;  /* 0x000ce00001f47983 */ /* 0x000ea20000300800 */
[----:B------:R-:W-:-:S03]  /*78f70*/  ISETP.LT.AND P3, PT, R158, c[0x0][0x178], !P2 ;  /* 0x00005e009e007a0c */ /* 0x000fc60005761270 */
[----:B------:R1:W-:Y:S01]  /*78f80*/  @P6 STG.E [R186.64], R192 ;  /* 0x000000c0ba006986 */ /* 0x0003e2000c101904 */
[----:B------:R-:W-:-:S03]  /*78f90*/  ISETP.LT.AND P6, PT, R159, c[0x0][0x178], !P2 ;  /* 0x00005e009f007a0c */ /* 0x000fc600057c1270 */
[----:B------:R-:W2:Y:S04]  /*78fa0*/  LDL.LU R190, [R1+0x980] ;  /* 0x0009800001be7983 */ /* 0x000ea80000300800 */
[----:B------:R4:W-:Y:S01]  /*78fb0*/  @P4 STG.E [R184.64], R251 ;  /* 0x000000fbb8004986 */ /* 0x0009e2000c101904 */
[----:B---3--:R-:W-:-:S03]  /*78fc0*/  IADD3 R188, R123, 0xa5, RZ ;  /* 0x000000a57bbc7810 */ /* 0x008fc60007ffe0ff */
[----:B------:R-:W3:Y:S01]  /*78fd0*/  LDL.LU R245, [R1+0xd70] ;  /* 0x000d700001f57983 */ /* 0x000ee20000300800 */
[----:B-1----:R-:W-:-:S04]  /*78fe0*/  IMAD.WIDE R186, R3, 0x4, R4 ;  /* 0x0000000403ba7825 */ /* 0x002fc800078e0204 */
[C---:B----4-:R-:W-:Y:S01]  /*78ff0*/  IMAD.WIDE R184, R3.reuse, 0x4, R6 ;  /* 0x0000000403b87825 */ /* 0x050fe200078e0206 */
[----:B------:R-:W-:-:S04]  /*79000*/  IADD3 R3, R3, c[0x0][0x198], RZ ;  /* 0x0000660003037a10 */ /* 0x000fc80007ffe0ff */
[----:B------:R1:W-:Y:S01]  /*79010*/  @P5 STG.E [R184.64], R250 ;  /* 0x000000fab8005986 */ /* 0x0003e2000c101904 */
[----:B------:R-:W-:Y:S01]  /*79020*/  ISETP.GE.AND P5, PT, R188, c[0x0][0x17c], PT ;  /* 0x00005f00bc007a0c */ /* 0x000fe20003fa6270 */
[C---:B------:R-:W-:Y:S02]  /*79030*/  IMAD.WIDE R188, R3.reuse, 0x4, R6 ;  /* 0x0000000403bc7825 */ /* 0x040fe400078e0206 */
[----:B------:R4:W-:Y:S02]  /*79040*/  @P0 STG.E [R186.64], R249 ;  /* 0x000000f9ba000986 */ /* 0x0009e4000c101904 */
[----:B-1----:R-:W-:-:S04]  /*79050*/  IMAD.WIDE R184, R3, 0x4, R182 ;  /* 0x0000000403b87825 */ /* 0x002fc800078e02b6 */
[----:B----4-:R-:W-:Y:S01]  /*79060*/  IMAD.WIDE R186, R3, 0x4, R180 ;  /* 0x0000000403ba7825 */ /* 0x010fe200078e02b4 */
[----:B------:R-:W-:Y:S04]  /*79070*/  @P1 STG.E [R184.64], R248 ;  /* 0x000000f8b8001986 */ /* 0x000fe8000c101904 */
[----:B------:R1:W-:Y:S04]  /*79080*/  @P3 STG.E [R186.64], R193 ;  /* 0x000000c1ba003986 */ /* 0x0003e8000c101904 */
[----:B-1----:R-:W4:Y:S04]  /*79090*/  LDL.LU R193, [R1+0x690] ;  /* 0x0006900001c17983 */ /* 0x002f280000300800 */
[----:B--2---:R1:W-:Y:S04]  /*790a0*/  @P6 STG.E [R188.64], R194 ;  /* 0x000000c2bc006986 */ /* 0x0043e8000c101904 */
[----:B-1----:R-:W2:Y:S04]  /*790b0*/  LDL.LU R194, [R1+0xd74] ;  /* 0x000d740001c27983 */ /* 0x002ea80000300800 */
[----:B------:R-:W2:Y:S04]  /*790c0*/  LDL.LU R191, [R1+0xce4] ;  /* 0x000ce40001bf7983 */ /* 0x000ea80000300800 */
[----:B------:R-:W2:Y:S01]  /*790d0*/  LDL.LU R248, [R1+0x984] ;  /* 0x0009840001f87983 */ /* 0x000ea20000300800 */
[----:B------:R-:W-:-:S02]  /*790e0*/  IADD3 R0, R123, 0xa4, RZ ;  /* 0x000000a47b007810 */ /* 0x000fc40007ffe0ff */
[----:B------:R-:W-:Y:S02]  /*790f0*/  ISETP.LT.AND P2, PT, R119, c[0x0][0x178], !P2 ;  /* 0x00005e0077007a0c */ /* 0x000fe40005741270 */
[----:B------:R-:W-:Y:S01]  /*79100*/  ISETP.GE.AND P4, PT, R0, c[0x0][0x17c], PT ;  /* 0x00005f0000007a0c */ /* 0x000fe20003f86270 */
[----:B------:R-:W-:-:S03]  /*79110*/  IMAD.WIDE R184, R3, 0x4, R4 ;  /* 0x0000000403b87825 */ /* 0x000fc600078e0204 */
[----:B------:R-:W-:Y:S02]  /*79120*/  ISETP.LT.AND P0, PT, R227, c[0x0][0x178], !P4 ;  /* 0x00005e00e3007a0c */ /* 0x000fe40006701270 */
[----:B------:R-:W-:Y:S02]  /*79130*/  IADD3 R0, R3, c[0x0][0x198], RZ ;  /* 0x0000660003007a10 */ /* 0x000fe40007ffe0ff */
[----:B------:R-:W-:-:S03]  /*79140*/  ISETP.LT.AND P1, PT, R158, c[0x0][0x178], !P4 ;  /* 0x00005e009e007a0c */ /* 0x000fc60006721270 */
[----:B------:R1:W-:Y:S01]  /*79150*/  @P2 STG.E [R184.64], R195 ;  /* 0x000000c3b8002986 */ /* 0x0003e2000c101904 */
[----:B------:R-:W-:Y:S01]  /*79160*/  ISETP.LT.AND P6, PT, R159, c[0x0][0x178], !P4 ;  /* 0x00005e009f007a0c */ /* 0x000fe200067c1270 */
[----:B------:R-:W-:Y:S01]  /*79170*/  IMAD.WIDE R186, R0, 0x4, R182 ;  /* 0x0000000400ba7825 */ /* 0x000fe200078e02b6 */
[C---:B------:R-:W-:Y:S02]  /*79180*/  IADD3 R188, R123.reuse, 0xa6, RZ ;  /* 0x000000a67bbc7810 */ /* 0x040fe40007ffe0ff */
[----:B------:R-:W-:Y:S01]  /*79190*/  IADD3 R3, R123, 0xa7, RZ ;  /* 0x000000a77b037810 */ /* 0x000fe20007ffe0ff */
[----:B-1----:R-:W2:Y:S01]  /*791a0*/  LDL.LU R195, [R1+0x694] ;  /* 0x0006940001c37983 */ /* 0x002ea20000300800 */
[----:B------:R-:W-:Y:S02]  /*791b0*/  ISETP.LT.AND P4, PT, R119, c[0x0][0x178], !P4 ;  /* 0x00005e0077007a0c */ /* 0x000fe40006781270 */
[----:B------:R-:W-:Y:S01]  /*791c0*/  ISETP.GE.AND P3, PT, R188, c[0x0][0x17c], PT ;  /* 0x00005f00bc007a0c */ /* 0x000fe20003f66270 */
[----:B------:R-:W2:Y:S01]  /*791d0*/  LDL.LU R192, [R1+0xda0] ;  /* 0x000da00001c07983 */ /* 0x000ea20000300800 */
[----:B------:R-:W-:-:S03]  /*791e0*/  IMAD.WIDE R188, R0, 0x4, R6 ;  /* 0x0000000400bc7825 */ /* 0x000fc600078e0206 */
[----:B---3--:R1:W-:Y:S01]  /*791f0*/  @P0 STG.E [R186.64], R245 ;  /* 0x000000f5ba000986 */ /* 0x0083e2000c101904 */
[----:B------:R-:W-:Y:S02]  /*79200*/  ISETP.LT.AND P0, PT, R227, c[0x0][0x178], !P5 ;  /* 0x00005e00e3007a0c */ /* 0x000fe40006f01270 */
[----:B------:R-:W-:Y:S01]  /*79210*/  ISETP.GE.AND P2, PT, R3, c[0x0][0x17c], PT ;  /* 0x00005f0003007a0c */ /* 0x000fe20003f46270 */
[----:B------:R-:W3:Y:S01]  /*79220*/  LDL.LU R251, [R1+0xd60] ;  /* 0x000d600001fb7983 */ /* 0x000ee20000300800 */
[C---:B------:R-:W-:Y:S01]  /*79230*/  IADD3 R3, R0.reuse, c[0x0][0x198], RZ ;  /* 0x0000660000037a10 */ /* 0x040fe20007ffe0ff */
[C---:B------:R-:W-:Y:S02]  /*79240*/  IMAD.WIDE R184, R0.reuse, 0x4, R4 ;  /* 0x0000000400b87825 */ /* 0x040fe400078e0204 */
[----:B------:R-:W3:Y:S02]  /*79250*/  LDL.LU R250, [R1+0xa50] ;  /* 0x000a500001fa7983 */ /* 0x000ee40000300800 */
[----:B-1----:R-:W-:-:S02]  /*79260*/  IMAD.WIDE R186, R0, 0x4, R180 ;  /* 0x0000000400ba7825 */ /* 0x002fc400078e02b4 */
[----:B------:R-:W3:Y:S04]  /*79270*/  LDL.LU R249, [R1+0x820] ;  /* 0x0008200001f97983 */ /* 0x000ee80000300800 */
[----:B------:R1:W-:Y:S01]  /*79280*/  @P1 STG.E [R186.64], R244 ;  /* 0x000000f4ba001986 */ /* 0x0003e2000c101904 */
[----:B------:R-:W-:-:S03]  /*79290*/  ISETP.LT.AND P1, PT, R158, c[0x0][0x178], !P5 ;  /* 0x00005e009e007a0c */ /* 0x000fc60006f21270 */
[----:B------:R-:W-:Y:S01]  /*792a0*/  @P6 STG.E [R188.64], R190 ;  /* 0x000000bebc006986 */ /* 0x000fe2000c101904 */
[----:B------:R-:W-:Y:S01]  /*792b0*/  ISETP.LT.AND P6, PT, R159, c[0x0][0x178], !P5 ;  /* 0x00005e009f007a0c */ /* 0x000fe20006fc1270 */
[C---:B-1----:R-:W-:Y:S02]  /*792c0*/  IMAD.WIDE R186, R3.reuse, 0x4, R182 ;  /* 0x0000000403ba7825 */ /* 0x042fe400078e02b6 */
[----:B----4-:R1:W-:Y:S04]  /*792d0*/  @P4 STG.E [R184.64], R193 ;  /* 0x000000c1b8004986 */ /* 0x0103e8000c101904 */
[----:B-1----:R-:W4:Y:S01]  /*792e0*/  LDL.LU R193, [R1+0xda4] ;  /* 0x000da40001c17983 */ /* 0x002f220000300800 */
[----:B------:R-:W-:-:S03]  /*792f0*/  IMAD.WIDE R184, R3, 0x4, R6 ;  /* 0x0000000403b87825 */ /* 0x000fc600078e0206 */
[----:B--2---:R1:W-:Y:S02]  /*79300*/  @P0 STG.E [R186.64], R194 ;  /* 0x000000c2ba000986 */ /* 0x0043e4000c101904 */
[----:B-1----:R-:W-:Y:S02]  /*79310*/  IMAD.WIDE R186, R3, 0x4, R180 ;  /* 0x0000000403ba7825 */ /* 0x002fe400078e02b4 */
[----:B------:R-:W2:Y:S04]  /*79320*/  LDL.LU R194, [R1+0xd64] ;  /* 0x000d640001c27983 */ /* 0x000ea80000300800 */
[----:B------:R-:W-:Y:S04]  /*79330*/  @P1 STG.E [R186.64], R191 ;  /* 0x000000bfba001986 */ /* 0x000fe8000c101904 */
[----:B------:R1:W-:Y:S04]  /*79340*/  @P6 STG.E [R184.64], R248 ;  /* 0x000000f8b8006986 */ /* 0x0003e8000c101904 */
[----:B-1----:R-:W2:Y:S01]  /*79350*/  LDL.LU R248, [R1+0xa54] ;  /* 0x000a540001f87983 */ /* 0x002ea20000300800 */
[----:B------:R-:W-:-:S02]  /*79360*/  ISETP.LT.AND P5, PT, R119, c[0x0][0x178], !P5 ;  /* 0x00005e0077007a0c */ /* 0x000fc40006fa1270 */
[----:B------:R-:W-:Y:S01]  /*79370*/  IADD3 R0, R123, 0xa8, RZ ;  /* 0x000000a87b007810 */ /* 0x000fe20007ffe0ff */
[----:B------:R-:W-:Y:S01]  /*79380*/  IMAD.WIDE R188, R3, 0x4, R4 ;  /* 0x0000000403bc7825 */ /* 0x000fe200078e0204 */
[----:B------:R-:W-:Y:S02]  /*79390*/  ISETP.LT.AND P4, PT, R227, c[0x0][0x178], !P3 ;  /* 0x00005e00e3007a0c */ /* 0x000fe40005f81270 */
[----:B------:R-:W-:Y:S02]  /*793a0*/  ISETP.GE.AND P0, PT, R0, c[0x0][0x17c], PT ;  /* 0x00005f0000007a0c */ /* 0x000fe40003f06270 */
[----:B------:R-:W-:Y:S02]  /*793b0*/  IADD3 R0, R3, c[0x0][0x198], RZ ;  /* 0x0000660003007a10 */ /* 0x000fe40007ffe0ff */
[----:B------:R-:W-:-:S03]  /*793c0*/  ISETP.LT.AND P1, PT, R158, c[0x0][0x178], !P3 ;  /* 0x00005e009e007a0c */ /* 0x000fc60005f21270 */
[----:B------:R1:W-:Y:S01]  /*793d0*/  @P5 STG.E [R188.64], R195 ;  /* 0x000000c3bc005986 */ /* 0x0003e2000c101904 */
[----:B------:R-:W-:Y:S01]  /*793e0*/  ISETP.LT.AND P5, PT, R159, c[0x0][0x178], !P3 ;  /* 0x00005e009f007a0c */ /* 0x000fe20005fa1270 */
[C---:B------:R-:W-:Y:S01]  /*793f0*/  IMAD.WIDE R186, R0.reuse, 0x4, R182 ;  /* 0x0000000400ba7825 */ /* 0x040fe200078e02b6 */
[----:B------:R-:W-:Y:S02]  /*79400*/  ISETP.LT.AND P3, PT, R119, c[0x0][0x178], !P3 ;  /* 0x00005e0077007a0c */ /* 0x000fe40005f61270 */
[----:B------:R-:W-:Y:S02]  /*79410*/  ISETP.LT.AND P6, PT, R227, c[0x0][0x178], !P2 ;  /* 0x00005e00e3007a0c */ /* 0x000fe400057c1270 */
[----:B------:R3:W-:Y:S01]  /*79420*/  @P4 STG.E [R186.64], R192 ;  /* 0x000000c0ba004986 */ /* 0x0007e2000c101904 */
[----:B------:R-:W-:Y:S01]  /*79430*/  IMAD.WIDE R184, R0, 0x4, R6 ;  /* 0x0000000400b87825 */ /* 0x000fe200078e0206 */
[----:B------:R-:W-:-:S03]  /*79440*/  ISETP.LT.AND P4, PT, R158, c[0x0][0x178], !P2 ;  /* 0x00005e009e007a0c */ /* 0x000fc60005781270 */
[C---:B-1----:R-:W-:Y:S01]  /*79450*/  IMAD.WIDE R188, R0.reuse, 0x4, R4 ;  /* 0x0000000400bc7825 */ /* 0x042fe200078e0204 */
[C---:B------:R-:W-:Y:S01]  /*79460*/  IADD3 R3, R0.reuse, c[0x0][0x198], RZ ;  /* 0x0000660000037a10 */ /* 0x040fe20007ffe0ff */
[----:B------:R-:W2:Y:S02]  /*79470*/  LDL.LU R195, [R1+0x824] ;  /* 0x0008240001c37983 */ /* 0x000ea40000300800 */
[----:B---3--:R-:W-:-:S05]  /*79480*/  IMAD.WIDE R186, R0, 0x4, R180 ;  /* 0x0000000400ba7825 */ /* 0x008fca00078e02b4 */
[----:B------:R1:W-:Y:S04]  /*79490*/  @P1 STG.E [R186.64], R251 ;  /* 0x000000fbba001986 */ /* 0x0003e8000c101904 */
[----:B------:R3:W-:Y:S04]  /*794a0*/  @P5 STG.E [R184.64], R250 ;  /* 0x000000fab8005986 */ /* 0x0007e8000c101904 */
[----:B------:R-:W-:Y:S01]  /*794b0*/  @P3 STG.E [R188.64], R249 ;  /* 0x000000f9bc003986 */ /* 0x000fe2000c101904 */
[----:B------:R-:W-:Y:S01]  /*794c0*/  ISETP.LT.AND P3, PT, R159, c[0x0][0x178], !P2 ;  /* 0x00005e009f007a0c */ /* 0x000fe20005761270 */
[----:B-1----:R-:W-:-:S02]  /*794d0*/  IMAD.WIDE R186, R3, 0x4, R182 ;  /* 0x0000000403ba7825 */ /* 0x002fc400078e02b6 */
[----:B------:R-:W2:Y:S02]  /*794e0*/  LDL.LU R251, [R1+0xe04] ;  /* 0x000e040001fb7983 */ /* 0x000ea40000300800 */
[C---:B---3--:R-:W-:Y:S02]  /*794f0*/  IMAD.WIDE R184, R3.reuse, 0x4, R180 ;  /* 0x0000000403b87825 */ /* 0x048fe400078e02b4 */
[----:B----4-:R1:W-:Y:S01]  /*79500*/  @P6 STG.E [R186.64], R193 ;  /* 0x000000c1ba006986 */ /* 0x0103e2000c101904 */
[----:B------:R-:W-:Y:S02]  /*79510*/  IADD3 R0, R3, c[0x0][0x198], RZ ;  /* 0x0000660003007a10 */ /* 0x000fe40007ffe0ff */
[----:B------:R-:W-:Y:S01]  /*79520*/  IADD3 R192, R123, 0xaa, RZ ;  /* 0x000000aa7bc07810 */ /* 0x000fe20007ffe0ff */
[----:B-1----:R-:W3:Y:S01]  /*79530*/  LDL.LU R193, [R1+0xd84] ;  /* 0x000d840001c17983 */ /* 0x002ee20000300800 */
[----:B------:R-:W-:-:S03]  /*79540*/  IMAD.WIDE R186, R3, 0x4, R4 ;  /* 0x0000000403ba7825 */ /* 0x000fc600078e0204 */
[----:B--2---:R1:W-:Y:S02]  /*79550*/  @P4 STG.E [R184.64], R194 ;  /* 0x000000c2b8004986 */ /* 0x0043e4000c101904 */
[----:B-1----:R-:W-:Y:S02]  /*79560*/  IMAD.WIDE R184, R3, 0x4, R6 ;  /* 0x0000000403b87825 */ /* 0x002fe400078e0206 */
[----:B------:R-:W2:Y:S04]  /*79570*/  LDL.LU R194, [R1+0xb14] ;  /* 0x000b140001c27983 */ /* 0x000ea80000300800 */
[----:B------:R-:W4:Y:S04]  /*79580*/  LDL.LU R3, [R1+0xd80] ;  /* 0x000d800001037983 */ /* 0x000f280000300800 */
[----:B------:R1:W-:Y:S01]  /*79590*/  @P3 STG.E [R184.64], R248 ;  /* 0x000000f8b8003986 */ /* 0x0003e2000c101904 */
[----:B------:R-:W-:-:S03]  /*795a0*/  ISETP.GE.AND P3, PT, R192, c[0x0][0x17c], PT ;  /* 0x00005f00c0007a0c */ /* 0x000fc60003f66270 */
[----:B-1----:R-:W2:Y:S04]  /*795b0*/  LDL.LU R185, [R1+0xe00] ;  /* 0x000e000001b97983 */ /* 0x002ea80000300800 */
[----:B------:R-:W3:Y:S01]  /*795c0*/  LDL.LU R192, [R1+0xb10] ;  /* 0x000b100001c07983 */ /* 0x000ee20000300800 */
        /* <DEDUP_REMOVED lines=14> */
[----:B------:R-:W3:Y:S04]  /*796b0*/  LDL.LU R248, [R1+0xe34] ;  /* 0x000e340001f87983 */ /* 0x000ee80000300800 */
[----:B--2---:R1:W-:Y:S04]  /*796c0*/  @P6 STG.E [R188.64], R185 ;  /* 0x000000b9bc006986 */ /* 0x0043e8000c101904 */
[----:B----4-:R2:W-:Y:S01]  /*796d0*/  @P5 STG.E [R190.64], R3 ;  /* 0x00000003be005986 */ /* 0x0105e2000c101904 */
        /* <DEDUP_REMOVED lines=8> */
[----:B------:R-:W-:Y:S01]  /*79760*/  ISETP.LT.AND P2, PT, R159, c[0x0][0x178], !P1 ;  /* 0x00005e009f007a0c */ /* 0x000fe20004f41270 */
[----:B------:R-:W-:Y:S01]  /*79770*/  IMAD.WIDE R186, R3, 0x4, R182 ;  /* 0x0000000403ba7825 */ /* 0x000fe200078e02b6 */
[----:B------:R-:W-:-:S03]  /*79780*/  ISETP.LT.AND P4, PT, R119, c[0x0][0x178], !P1 ;  /* 0x00005e0077007a0c */ /* 0x000fc60004f81270 */
[----:B------:R-:W-:-:S04]  /*79790*/  IMAD.WIDE R188, R3, 0x4, R180 ;  /* 0x0000000403bc7825 */ /* 0x000fc800078e02b4 */
[----:B------:R-:W-:Y:S01]  /*797a0*/  IMAD.WIDE R190, R3, 0x4, R6 ;  /* 0x0000000403be7825 */ /* 0x000fe200078e0206 */
[----:B------:R-:W-:Y:S01]  /*797b0*/  IADD3 R192, R123, 0xab, RZ ;  /* 0x000000ab7bc07810 */ /* 0x000fe20007ffe0ff */
[----:B--2---:R1:W-:Y:S04]  /*797c0*/  @P0 STG.E [R184.64], R0 ;  /* 0x00000000b8000986 */ /* 0x0043e8000c101904 */
[----:B------:R-:W-:Y:S04]  /*797d0*/  @P6 STG.E [R186.64], R251 ;  /* 0x000000fbba006986 */ /* 0x000fe8000c101904 */
[----:B------:R-:W-:Y:S04]  /*797e0*/  @P5 STG.E [R188.64], R193 ;  /* 0x000000c1bc005986 */ /* 0x000fe8000c101904 */
[----:B------:R2:W-:Y:S01]  /*797f0*/  @P2 STG.E [R190.64], R194 ;  /* 0x000000c2be002986 */ /* 0x0005e2000c101904 */
[----:B-1----:R-:W-:-:S05]  /*79800*/  IMAD.WIDE R184, R3, 0x4, R4 ;  /* 0x0000000403b87825 */ /* 0x002fca00078e0204 */
[----:B------:R1:W-:Y:S04]  /*79810*/  @P4 STG.E [R184.64], R195 ;  /* 0x000000c3b8004986 */ /* 0x0003e8000c101904 */
[----:B--2---:R-:W2:Y:S04]  /*79820*/  LDL.LU R194, [R1+0xdf4] ;  /* 0x000df40001c27983 */ /* 0x004ea80000300800 */
[----:B-1----:R-:W3:Y:S01]  /*79830*/  LDL.LU R195, [R1+0xba4] ;  /* 0x000ba40001c37983 */ /* 0x002ee20000300800 */
[----:B------:R-:W-:Y:S02]  /*79840*/  ISETP.LT.AND P5, PT, R227, c[0x0][0x178], !P3 ;  /* 0x00005e00e3007a0c */ /* 0x000fe40005fa1270 */
[----:B------:R-:W-:Y:S01]  /*79850*/  ISETP.LT.AND P0, PT, R158, c[0x0][0x178], !P3 ;  /* 0x00005e009e007a0c */ /* 0x000fe20005f01270 */
[----:B------:R-:W4:Y:S01]  /*79860*/  LDL.LU R193, [R1+0x9e4] ;  /* 0x0009e40001c17983 */ /* 0x000f220000300800 */
[----:B------:R-:W-:-:S02]  /*79870*/  ISETP.LT.AND P6, PT, R159, c[0x0][0x178], !P3 ;  /* 0x00005e009f007a0c */ /* 0x000fc40005fc1270 */
[----:B------:R-:W-:Y:S02]  /*79880*/  IADD3 R3, R3, c[0x0][0x198], RZ ;  /* 0x0000660003037a10 */ /* 0x000fe40007ffe0ff */
[----:B------:R-:W-:Y:S02]  /*79890*/  ISETP.LT.AND P3, PT, R119, c[0x0][0x178], !P3 ;  /* 0x00005e0077007a0c */ /* 0x000fe40005f61270 */
[----:B------:R-:W-:Y:S01]  /*798a0*/  ISETP.GE.AND P1, PT, R192, c[0x0][0x17c], PT ;  /* 0x00005f00c0007a0c */ /* 0x000fe20003f26270 */
[----:B------:R-:W-:Y:S01]  /*798b0*/  IMAD.WIDE R190, R3, 0x4, R182 ;  /* 0x0000000403be7825 */ /* 0x000fe200078e02b6 */
[----:B------:R-:W-:Y:S01]  /*798c0*/  IADD3 R0, R123, 0xac, RZ ;  /* 0x000000ac7b007810 */ /* 0x000fe20007ffe0ff */
[----:B------:R-:W4:Y:S01]  /*798d0*/  LDL.LU R192, [R1+0xe50] ;  /* 0x000e500001c07983 */ /* 0x000f220000300800 */
[----:B------:R-:W-:Y:S01]  /*798e0*/  ISETP.LT.AND P4, PT, R227, c[0x0][0x178], !P1 ;  /* 0x00005e00e3007a0c */ /* 0x000fe20004f81270 */
[----:B------:R-:W-:Y:S01]  /*798f0*/  IMAD.WIDE R188, R3, 0x4, R180 ;  /* 0x0000000403bc7825 */ /* 0x000fe200078e02b4 */
[----:B------:R-:W-:-:S03]  /*79900*/  ISETP.GE.AND P2, PT, R0, c[0x0][0x17c], PT ;  /* 0x00005f0000007a0c */ /* 0x000fc60003f46270 */
[C---:B------:R-:W-:Y:S01]  /*79910*/  IMAD.WIDE R186, R3.reuse, 0x4, R6 ;  /* 0x0000000403ba7825 */ /* 0x040fe200078e0206 */
[C---:B------:R-:W-:Y:S01]  /*79920*/  IADD3 R0, R3.reuse, c[0x0][0x198], RZ ;  /* 0x0000660003007a10 */ /* 0x040fe20007ffe0ff */
[----:B------:R1:W-:Y:S02]  /*79930*/  @P5 STG.E [R190.64], R245 ;  /* 0x000000f5be005986 */ /* 0x0003e4000c101904 */
[----:B------:R-:W-:Y:S02]  /*79940*/  IMAD.WIDE R184, R3, 0x4, R4 ;  /* 0x0000000403b87825 */ /* 0x000fe400078e0204 */
[----:B------:R-:W-:Y:S04]  /*79950*/  @P0 STG.E [R188.64], R244 ;  /* 0x000000f4bc000986 */ /* 0x000fe8000c101904 */
[----:B------:R1:W-:Y:S04]  /*79960*/  @P6 STG.E [R186.64], R250 ;  /* 0x000000faba006986 */ /* 0x0003e8000c101904 */
[----:B------:R-:W4:Y:S01]  /*79970*/  LDL.LU R251, [R1+0xe20] ;  /* 0x000e200001fb7983 */ /* 0x000f220000300800 */
[----:B-1----:R-:W-:-:S03]  /*79980*/  IMAD.WIDE R190, R0, 0x4, R182 ;  /* 0x0000000400be7825 */ /* 0x002fc600078e02b6 */
[----:B------:R1:W-:Y:S01]  /*79990*/  @P3 STG.E [R184.64], R249 ;  /* 0x000000f9b8003986 */ /* 0x0003e2000c101904 */
[----:B------:R-:W-:-:S03]  /*799a0*/  ISETP.LT.AND P3, PT, R158, c[0x0][0x178], !P1 ;  /* 0x00005e009e007a0c */ /* 0x000fc60004f61270 */
[----:B------:R1:W-:Y:S01]  /*799b0*/  @P4 STG.E [R190.64], R248 ;  /* 0x000000f8be004986 */ /* 0x0003e2000c101904 */
[----:B------:R-:W-:Y:S01]  /*799c0*/  ISETP.LT.AND P4, PT, R159, c[0x0][0x178], !P1 ;  /* 0x00005e009f007a0c */ /* 0x000fe20004f81270 */
[----:B------:R-:W-:Y:S02]  /*799d0*/  IMAD.WIDE R186, R0, 0x4, R180 ;  /* 0x0000000400ba7825 */ /* 0x000fe400078e02b4 */
[----:B------:R-:W4:Y:S04]  /*799e0*/  LDL.LU R250, [R1+0xd90] ;  /* 0x000d900001fa7983 */ /* 0x000f280000300800 */
[----:B-1----:R-:W4:Y:S01]  /*799f0*/  LDL.LU R249, [R1+0xac0] ;  /* 0x000ac00001f97983 */ /* 0x002f220000300800 */
[----:B------:R-:W-:Y:S02]  /*79a00*/  IADD3 R184, R123, 0xad, RZ ;  /* 0x000000ad7bb87810 */ /* 0x000fe40007ffe0ff */
[----:B------:R-:W-:Y:S01]  /*79a10*/  ISETP.LT.AND P0, PT, R119, c[0x0][0x178], !P1 ;  /* 0x00005e0077007a0c */ /* 0x000fe20004f01270 */
[----:B------:R-:W4:Y:S01]  /*79a20*/  LDL.LU R248, [R1+0xe54] ;  /* 0x000e540001f87983 */ /* 0x000f220000300800 */
[----:B------:R-:W-:Y:S01]  /*79a30*/  ISETP.GE.AND P1, PT, R184, c[0x0][0x17c], PT ;  /* 0x00005f00b8007a0c */ /* 0x000fe20003f26270 */
[----:B------:R-:W-:-:S02]  /*79a40*/  IMAD.WIDE R184, R0, 0x4, R6 ;  /* 0x0000000400b87825 */ /* 0x000fc400078e0206 */
[----:B--2---:R1:W-:Y:S04]  /*79a50*/  @P3 STG.E [R186.64], R194 ;  /* 0x000000c2ba003986 */ /* 0x0043e8000c101904 */
[----:B---3--:R2:W-:Y:S04]  /*79a60*/  @P4 STG.E [R184.64], R195 ;  /* 0x000000c3b8004986 */ /* 0x0085e8000c101904 */
[----:B-1----:R-:W3:Y:S04]  /*79a70*/  LDL.LU R194, [R1+0xe24] ;  /* 0x000e240001c27983 */ /* 0x002ee80000300800 */
[----:B--2---:R-:W2:Y:S01]  /*79a80*/  LDL.LU R195, [R1+0xd94] ;  /* 0x000d940001c37983 */ /* 0x004ea20000300800 */
[----:B------:R-:W-:-:S02]  /*79a90*/  ISETP.LT.AND P6, PT, R227, c[0x0][0x178], !P2 ;  /* 0x00005e00e3007a0c */ /* 0x000fc400057c1270 */
[----:B------:R-:W-:Y:S02]  /*79aa0*/  ISETP.LT.AND P5, PT, R158, c[0x0][0x178], !P2 ;  /* 0x00005e009e007a0c */ /* 0x000fe400057a1270 */
[C---:B------:R-:W-:Y:S01]  /*79ab0*/  IADD3 R3, R0.reuse, c[0x0][0x198], RZ ;  /* 0x0000660000037a10 */ /* 0x040fe20007ffe0ff */
[----:B------:R-:W-:Y:S01]  /*79ac0*/  IMAD.WIDE R190, R0, 0x4, R4 ;  /* 0x0000000400be7825 */ /* 0x000fe200078e0204 */
[----:B------:R-:W-:-:S03]  /*79ad0*/  ISETP.LT.AND P3, PT, R159, c[0x0][0x178], !P2 ;  /* 0x00005e009f007a0c */ /* 0x000fc60005761270 */
[----:B------:R-:W-:Y:S01]  /*79ae0*/  IMAD.WIDE R188, R3, 0x4, R182 ;  /* 0x0000000403bc7825 */ /* 0x000fe200078e02b6 */
[----:B------:R-:W-:-:S03]  /*79af0*/  ISETP.LT.AND P2, PT, R119, c[0x0][0x178], !P2 ;  /* 0x00005e0077007a0c */ /* 0x000fc60005741270 */
[----:B------:R-:W-:Y:S01]  /*79b00*/  IMAD.WIDE R186, R3, 0x4, R180 ;  /* 0x0000000403ba7825 */ /* 0x000fe200078e02b4 */
[----:B----4-:R1:W-:Y:S01]  /*79b10*/  @P0 STG.E [R190.64], R193 ;  /* 0x000000c1be000986 */ /* 0x0103e2000c101904 */
[----:B------:R-:W-:-:S03]  /*79b20*/  ISETP.LT.AND P0, PT, R158, c[0x0][0x178], !P1 ;  /* 0x00005e009e007a0c */ /* 0x000fc60004f01270 */
[----:B------:R-:W-:Y:S01]  /*79b30*/  @P6 STG.E [R188.64], R192 ;  /* 0x000000c0bc006986 */ /* 0x000fe2000c101904 */
[----:B------:R-:W-:-:S03]  /*79b40*/  IMAD.WIDE R184, R3, 0x4, R6 ;  /* 0x0000000403b87825 */ /* 0x000fc600078e0206 */
[----:B------:R4:W-:Y:S01]  /*79b50*/  @P5 STG.E [R186.64], R251 ;  /* 0x000000fbba005986 */ /* 0x0009e2000c101904 */
[----:B------:R-:W-:-:S03]  /*79b60*/  ISETP.LT.AND P5, PT, R227, c[0x0][0x178], !P1 ;  /* 0x00005e00e3007a0c */ /* 0x000fc60004fa1270 */
[----:B-1----:R-:W2:Y:S01]  /*79b70*/  LDL.LU R193, [R1+0xac4] ;  /* 0x000ac40001c17983 */ /* 0x002ea20000300800 */
[----:B------:R-:W-:-:S03]  /*79b80*/  IADD3 R0, R3, c[0x0][0x198], RZ ;  /* 0x0000660003007a10 */ /* 0x000fc60007ffe0ff */
[----:B------:R-:W2:Y:S04]  /*79b90*/  LDL.LU R245, [R1+0xe70] ;  /* 0x000e700001f57983 */ /* 0x000ea80000300800 */
[----:B------:R-:W2:Y:S01]  /*79ba0*/  LDL.LU R244, [R1+0xe40] ;  /* 0x000e400001f47983 */ /* 0x000ea20000300800 */
[----:B----4-:R-:W-:Y:S01]  /*79bb0*/  IMAD.WIDE R186, R3, 0x4, R4 ;  /* 0x0000000403ba7825 */ /* 0x010fe200078e0204 */
[----:B------:R-:W-:Y:S02]  /*79bc0*/  ISETP.LT.AND P4, PT, R159, c[0x0][0x178], !P1 ;  /* 0x00005e009f007a0c */ /* 0x000fe40004f81270 */
[----:B------:R-:W-:Y:S01]  /*79bd0*/  @P3 STG.E [R184.64], R250 ;  /* 0x000000fab8003986 */ /* 0x000fe2000c101904 */
[----:B------:R-:W-:-:S03]  /*79be0*/  IMAD.WIDE R188, R0, 0x4, R182 ;  /* 0x0000000400bc7825 */ /* 0x000fc600078e02b6 */
[----:B------:R1:W-:Y:S04]  /*79bf0*/  @P2 STG.E [R186.64], R249 ;  /* 0x000000f9ba002986 */ /* 0x0003e8000c101904 */
[----:B------:R-:W4:Y:S04]  /*79c00*/  LDL.LU R251, [R1+0xe10] ;  /* 0x000e100001fb7983 */ /* 0x000f280000300800 */
[----:B------:R-:W-:Y:S01]  /*79c10*/  @P5 STG.E [R188.64], R248 ;  /* 0x000000f8bc005986 */ /* 0x000fe2000c101904 */
[----:B-1----:R-:W-:-:S04]  /*79c20*/  IMAD.WIDE R186, R0, 0x4, R180 ;  /* 0x0000000400ba7825 */ /* 0x002fc800078e02b4 */
[----:B------:R-:W-:Y:S01]  /*79c30*/  IMAD.WIDE R184, R0, 0x4, R6 ;  /* 0x0000000400b87825 */ /* 0x000fe200078e0206 */
[----:B---3--:R1:W-:Y:S04]  /*79c40*/  @P0 STG.E [R186.64], R194 ;  /* 0x000000c2ba000986 */ /* 0x0083e8000c101904 */
[----:B--2---:R2:W-:Y:S04]  /*79c50*/  @P4 STG.E [R184.64], R195 ;  /* 0x000000c3b8004986 */ /* 0x0045e8000c101904 */
[----:B-1----:R-:W3:Y:S04]  /*79c60*/  LDL.LU R194, [R1+0xe74] ;  /* 0x000e740001c27983 */ /* 0x002ee80000300800 */
[----:B------:R-:W3:Y:S04]  /*79c70*/  LDL.LU R248, [R1+0xe44] ;  /* 0x000e440001f87983 */ /* 0x000ee80000300800 */
[----:B--2---:R-:W2:Y:S01]  /*79c80*/  LDL.LU R195, [R1+0xe14] ;  /* 0x000e140001c37983 */ /* 0x004ea20000300800 */
[----:B------:R-:W-:-:S02]  /*79c90*/  IADD3 R190, R123, 0xae, RZ ;  /* 0x000000ae7bbe7810 */ /* 0x000fc40007ffe0ff */
[----:B------:R-:W-:Y:S02]  /*79ca0*/  ISETP.LT.AND P1, PT, R119, c[0x0][0x178], !P1 ;  /* 0x00005e0077007a0c */ /* 0x000fe40004f21270 */
[C---:B------:R-:W-:Y:S01]  /*79cb0*/  IADD3 R3, R0.reuse, c[0x0][0x198], RZ ;  /* 0x0000660000037a10 */ /* 0x040fe20007ffe0ff */
[----:B------:R-:W-:Y:S01]  /*79cc0*/  IMAD.WIDE R184, R0, 0x4, R4 ;  /* 0x0000000400b87825 */ /* 0x000fe200078e0204 */
[----:B------:R-:W-:Y:S01]  /*79cd0*/  ISETP.GE.AND P6, PT, R190, c[0x0][0x17c], PT ;  /* 0x00005f00be007a0c */ /* 0x000fe20003fc6270 */
[----:B------:R-:W2:Y:S03]  /*79ce0*/  LDL.LU R250, [R1+0xd38] ;  /* 0x000d380001fa7983 */ /* 0x000ea60000300800 */
[----:B------:R-:W-:Y:S01]  /*79cf0*/  ISETP.LT.AND P2, PT, R227, c[0x0][0x178], !P6 ;  /* 0x00005e00e3007a0c */ /* 0x000fe20007741270 */
[----:B------:R-:W-:Y:S01]  /*79d00*/  IMAD.WIDE R186, R3, 0x4, R182 ;  /* 0x0000000403ba7825 */ /* 0x000fe200078e02b6 */
[----:B------:R-:W-:Y:S01]  /*79d10*/  ISETP.LT.AND P5, PT, R158, c[0x0][0x178], !P6 ;  /* 0x00005e009e007a0c */ /* 0x000fe200077a1270 */
[----:B------:R-:W2:Y:S01]  /*79d20*/  LDL.LU R249, [R1+0xb58] ;  /* 0x000b580001f97983 */ /* 0x000ea20000300800 */
[----:B------:R-:W-:Y:S01]  /*79d30*/  IADD3 R191, R123, 0xaf, RZ ;  /* 0x000000af7bbf7810 */ /* 0x000fe20007ffe0ff */
[----:B------:R-:W-:Y:S01]  /*79d40*/  IMAD.WIDE R188, R3, 0x4, R180 ;  /* 0x0000000403bc7825 */ /* 0x000fe200078e02b4 */
[----:B------:R-:W-:Y:S01]  /*79d50*/  ISETP.LT.AND P4, PT, R159, c[0x0][0x178], !P6 ;  /* 0x00005e009f007a0c */ /* 0x000fe20007781270 */
[----:B------:R1:W-:Y:S01]  /*79d60*/  @P1 STG.E [R184.64], R193 ;  /* 0x000000c1b8001986 */ /* 0x0003e2000c101904 */
[----:B------:R-:W-:-:S02]  /*79d70*/  ISETP.GE.AND P3, PT, R191, c[0x0][0x17c], PT ;  /* 0x00005f00bf007a0c */ /* 0x000fc40003f66270 */
[----:B------:R-:W-:-:S03]  /*79d80*/  ISETP.LT.AND P6, PT, R119, c[0x0][0x178], !P6 ;  /* 0x00005e0077007a0c */ /* 0x000fc600077c1270 */
[----:B------:R4:W-:Y:S01]  /*79d90*/  @P2 STG.E [R186.64], R245 ;  /* 0x000000f5ba002986 */ /* 0x0009e2000c101904 */
[----:B------:R-:W-:-:S03]  /*79da0*/  ISETP.LT.AND P1, PT, R158, c[0x0][0x178], !P3 ;  /* 0x00005e009e007a0c */ /* 0x000fc60005f21270 */
[----:B------:R4:W-:Y:S01]  /*79db0*/  @P5 STG.E [R188.64], R244 ;  /* 0x000000f4bc005986 */ /* 0x0009e2000c101904 */
[----:B------:R-:W-:Y:S01]  /*79dc0*/  ISETP.LT.AND P5, PT, R227, c[0x0][0x178], !P3 ;  /* 0x00005e00e3007a0c */ /* 0x000fe20005fa1270 */
[----:B-1----:R-:W-:Y:S01]  /*79dd0*/  IMAD.WIDE R184, R3, 0x4, R6 ;  /* 0x0000000403b87825 */ /* 0x002fe200078e0206 */
[----:B------:R-:W-:Y:S01]  /*79de0*/  ISETP.LT.AND P2, PT, R159, c[0x0][0x178], !P3 ;  /* 0x00005e009f007a0c */ /* 0x000fe20005f41270 */
[----:B------:R-:W2:Y:S02]  /*79df0*/  LDL.LU R193, [R1+0x6a8] ;  /* 0x0006a80001c17983 */ /* 0x000ea40000300800 */
[C---:B----4-:R-:W-:Y:S01]  /*79e00*/  IMAD.WIDE R186, R3.reuse, 0x4, R4 ;  /* 0x0000000403ba7825 */ /* 0x050fe200078e0204 */
[----:B------:R-:W-:Y:S01]  /*79e10*/  IADD3 R3, R3, c[0x0][0x198], RZ ;  /* 0x0000660003037a10 */ /* 0x000fe20007ffe0ff */
[----:B------:R1:W-:Y:S04]  /*79e20*/  @P4 STG.E [R184.64], R251 ;  /* 0x000000fbb8004986 */ /* 0x0003e8000c101904 */
[C---:B------:R-:W-:Y:S01]  /*79e30*/  IMAD.WIDE R188, R3.reuse, 0x4, R182 ;  /* 0x0000000403bc7825 */ /* 0x040fe200078e02b6 */
[----:B------:R4:W-:Y:S03]  /*79e40*/  @P6 STG.E [R186.64], R246 ;  /* 0x000000f6ba006986 */ /* 0x0009e6000c101904 */
[C---:B-1----:R-:W-:Y:S01]  /*79e50*/  IMAD.WIDE R184, R3.reuse, 0x4, R180 ;  /* 0x0000000403b87825 */ /* 0x042fe200078e02b4 */
[----:B----4-:R-:W2:Y:S03]  /*79e60*/  LDL.LU R246, [R1+0x2194] ;  /* 0x0021940001f67983 */ /* 0x010ea60000300800 */
[----:B------:R-:W-:Y:S01]  /*79e70*/  IMAD.WIDE R186, R3, 0x4, R6 ;  /* 0x0000000403ba7825 */ /* 0x000fe200078e0206 */
[----:B---3--:R1:W-:Y:S04]  /*79e80*/  @P5 STG.E [R188.64], R194 ;  /* 0x000000c2bc005986 */ /* 0x0083e8000c101904 */
[----:B------:R3:W-:Y:S04]  /*79e90*/  @P1 STG.E [R184.64], R248 ;  /* 0x000000f8b8001986 */ /* 0x0007e8000c101904 */
[----:B-1----:R-:W4:Y:S04]  /*79ea0*/  LDL.LU R194, [R1+0xd3c] ;  /* 0x000d3c0001c27983 */ /* 0x002f280000300800 */
[----:B---3--:R-:W3:Y:S04]  /*79eb0*/  LDL.LU R248, [R1+0xb5c] ;  /* 0x000b5c0001f87983 */ /* 0x008ee80000300800 */
[----:B--2---:R1:W-:Y:S04]  /*79ec0*/  @P2 STG.E [R186.64], R195 ;  /* 0x000000c3ba002986 */ /* 0x0043e8000c101904 */
[----:B-1----:R-:W2:Y:S01]  /*79ed0*/  LDL.LU R195, [R1+0x6ac] ;  /* 0x0006ac0001c37983 */ /* 0x002ea20000300800 */
[----:B------:R-:W-:-:S02]  /*79ee0*/  IADD3 R190, R123, 0xb0, RZ ;  /* 0x000000b07bbe7810 */ /* 0x000fc40007ffe0ff */
[----:B------:R-:W-:Y:S02]  /*79ef0*/  ISETP.LT.AND P3, PT, R119, c[0x0][0x178], !P3 ;  /* 0x00005e0077007a0c */ /* 0x000fe40005f61270 */
[----:B------:R-:W-:Y:S02]  /*79f00*/  ISETP.GE.AND P0, PT, R190, c[0x0][0x17c], PT ;  /* 0x00005f00be007a0c */ /* 0x000fe40003f06270 */
[----:B------:R-:W-:Y:S02]  /*79f10*/  IADD3 R0, R123, 0xb1, RZ ;  /* 0x000000b17b007810 */ /* 0x000fe40007ffe0ff */
[----:B------:R-:W-:Y:S01]  /*79f20*/  ISETP.LT.AND P6, PT, R227, c[0x0][0x178], !P0 ;  /* 0x00005e00e3007a0c */ /* 0x000fe200047c1270 */
[C---:B------:R-:W-:Y:S01]  /*79f30*/  IMAD.WIDE R184, R3.reuse, 0x4, R4 ;  /* 0x0000000403b87825 */ /* 0x040fe200078e0204 */
[----:B------:R-:W-:Y:S02]  /*79f40*/  ISETP.GE.AND P4, PT, R0, c[0x0][0x17c], PT ;  /* 0x00005f0000007a0c */ /* 0x000fe40003f86270 */
[----:B------:R-:W-:-:S02]  /*79f50*/  IADD3 R0, R3, c[0x0][0x198], RZ ;  /* 0x0000660003007a10 */ /* 0x000fc40007ffe0ff */
[----:B------:R-:W-:Y:S01]  /*79f60*/  ISETP.LT.AND P5, PT, R158, c[0x0][0x178], !P0 ;  /* 0x00005e009e007a0c */ /* 0x000fe200047a1270 */
[----:B------:R1:W-:Y:S01]  /*79f70*/  @P3 STG.E [R184.64], R247 ;  /* 0x000000f7b8003986 */ /* 0x0003e2000c101904 */
[----:B------:R-:W-:Y:S01]  /*79f80*/  ISETP.LT.AND P2, PT, R159, c[0x0][0x178], !P0 ;  /* 0x00005e009f007a0c */ /* 0x000fe20004741270 */
[----:B------:R-:W-:Y:S01]  /*79f90*/  IMAD.WIDE R186, R0, 0x4, R182 ;  /* 0x0000000400ba7825 */ /* 0x000fe200078e02b6 */
[----:B------:R-:W-:-:S03]  /*79fa0*/  ISETP.LT.AND P0, PT, R119, c[0x0][0x178], !P0 ;  /* 0x00005e0077007a0c */ /* 0x000fc60004701270 */
[C---:B------:R-:W-:Y:S01]  /*79fb0*/  IMAD.WIDE R188, R0.reuse, 0x4, R180 ;  /* 0x0000000400bc7825 */ /* 0x040fe200078e02b4 */
[----:B------:R1:W-:Y:S04]  /*79fc0*/  @P6 STG.E [R186.64], R250 ;  /* 0x000000faba006986 */ /* 0x0003e8000c101904 */
[----:B-1----:R-:W2:Y:S01]  /*79fd0*/  LDL.LU R247, [R1+0x2190] ;  /* 0x0021900001f77983 */ /* 0x002ea20000300800 */
[----:B------:R-:W-:Y:S01]  /*79fe0*/  ISETP.LT.AND P6, PT, R227, c[0x0][0x178], !P4 ;  /* 0x00005e00e3007a0c */ /* 0x000fe200067c1270 */
[----:B------:R-:W-:Y:S01]  /*79ff0*/  IMAD.WIDE R184, R0, 0x4, R6 ;  /* 0x0000000400b87825 */ /* 0x000fe200078e0206 */
[----:B------:R-:W-:Y:S01]  /*7a000*/  ISETP.LT.AND P3, PT, R158, c[0x0][0x178], !P4 ;  /* 0x00005e009e007a0c */ /* 0x000fe20006761270 */
[----:B------:R-:W2:Y:S01]  /*7a010*/  LDL.LU R244, [R1+0xd48] ;  /* 0x000d480001f47983 */ /* 0x000ea20000300800 */
[----:B------:R-:W-:-:S03]  /*7a020*/  IADD3 R3, R0, c[0x0][0x198], RZ ;  /* 0x0000660000037a10 */ /* 0x000fc60007ffe0ff */
[----:B------:R-:W2:Y:S04]  /*7a030*/  LDL.LU R251, [R1+0xc58] ;  /* 0x000c580001fb7983 */ /* 0x000ea80000300800 */
[----:B------:R1:W-:Y:S01]  /*7a040*/  @P5 STG.E [R188.64], R249 ;  /* 0x000000f9bc005986 */ /* 0x0003e2000c101904 */
[----:B------:R-:W-:Y:S01]  /*7a050*/  ISETP.LT.AND P5, PT, R159, c[0x0][0x178], !P4 ;  /* 0x00005e009f007a0c */ /* 0x000fe200067a1270 */
[----:B------:R-:W-:Y:S02]  /*7a060*/  IMAD.WIDE R186, R0, 0x4, R4 ;  /* 0x0000000400ba7825 */ /* 0x000fe400078e0204 */
[----:B------:R1:W-:Y:S04]  /*7a070*/  @P2 STG.E [R184.64], R193 ;  /* 0x000000c1b8002986 */ /* 0x0003e8000c101904 */
[----:B------:R-:W2:Y:S01]  /*7a080*/  LDL.LU R250, [R1+0x8a8] ;  /* 0x0008a80001fa7983 */ /* 0x000ea20000300800 */
[----:B-1----:R-:W-:Y:S01]  /*7a090*/  IADD3 R188, R123, 0xb3, RZ ;  /* 0x000000b37bbc7810 */ /* 0x002fe20007ffe0ff */
[----:B------:R-:W-:-:S03]  /*7a0a0*/  IMAD.WIDE R184, R3, 0x4, R182 ;  /* 0x0000000403b87825 */ /* 0x000fc600078e02b6 */
[----:B------:R-:W-:Y:S01]  /*7a0b0*/  ISETP.GE.AND P2, PT, R188, c[0x0][0x17c], PT ;  /* 0x00005f00bc007a0c */ /* 0x000fe20003f46270 */
[----:B------:R1:W-:Y:S01]  /*7a0c0*/  @P0 STG.E [R186.64], R246 ;  /* 0x000000f6ba000986 */ /* 0x0003e2000c101904 */
[----:B------:R-:W-:-:S03]  /*7a0d0*/  IMAD.WIDE R188, R3, 0x4, R180 ;  /* 0x0000000403bc7825 */ /* 0x000fc600078e02b4 */
[----:B------:R-:W2:Y:S04]  /*7a0e0*/  LDL.LU R249, [R1+0x678] ;  /* 0x0006780001f97983 */ /* 0x000ea80000300800 */
[----:B------:R-:W2:Y:S01]  /*7a0f0*/  LDL.LU R193, [R1+0xd4c] ;  /* 0x000d4c0001c17983 */ /* 0x000ea20000300800 */
[----:B-1----:R-:W-:-:S03]  /*7a100*/  IMAD.WIDE R186, R3, 0x4, R6 ;  /* 0x0000000403ba7825 */ /* 0x002fc600078e0206 */
[----:B----4-:R1:W-:Y:S04]  /*7a110*/  @P6 STG.E [R184.64], R194 ;  /* 0x000000c2b8006986 */ /* 0x0103e8000c101904 */
[----:B---3--:R3:W-:Y:S04]  /*7a120*/  @P3 STG.E [R188.64], R248 ;  /* 0x000000f8bc003986 */ /* 0x0087e8000c101904 */
[----:B-1----:R-:W4:Y:S04]  /*7a130*/  LDL.LU R194, [R1+0xc5c] ;  /* 0x000c5c0001c27983 */ /* 0x002f280000300800 */
[----:B---3--:R-:W3:Y:S04]  /*7a140*/  LDL.LU R248, [R1+0x8ac] ;  /* 0x0008ac0001f87983 */ /* 0x008ee80000300800 */
[----:B--2---:R1:W-:Y:S04]  /*7a150*/  @P5 STG.E [R186.64], R195 ;  /* 0x000000c3ba005986 */ /* 0x0043e8000c101904 */
[----:B-1----:R-:W2:Y:S01]  /*7a160*/  LDL.LU R195, [R1+0x67c] ;  /* 0x00067c0001c37983 */ /* 0x002ea20000300800 */
[----:B------:R-:W-:-:S02]  /*7a170*/  IADD3 R190, R123, 0xb2, RZ ;  /* 0x000000b27bbe7810 */ /* 0x000fc40007ffe0ff */
[----:B------:R-:W-:Y:S01]  /*7a180*/  ISETP.LT.AND P4, PT, R119, c[0x0][0x178], !P4 ;  /* 0x00005e0077007a0c */ /* 0x000fe20006781270 */
[----:B------:R-:W-:Y:S01]  /*7a190*/  IMAD.WIDE R184, R3, 0x4, R4 ;  /* 0x0000000403b87825 */ /* 0x000fe200078e0204 */
[----:B------:R-:W-:Y:S01]  /*7a1a0*/  ISETP.GE.AND P1, PT, R190, c[0x0][0x17c], PT ;  /* 0x00005f00be007a0c */ /* 0x000fe20003f26270 */
[----:B------:R-:W2:Y:S03]  /*7a1b0*/  LDL.LU R246, [R1+0xd78] ;  /* 0x000d780001f67983 */ /* 0x000ea60000300800 */
[----:B------:R-:W-:Y:S01]  /*7a1c0*/  ISETP.LT.AND P0, PT, R227, c[0x0][0x178], !P1 ;  /* 0x00005e00e3007a0c */ /* 0x000fe20004f01270 */
[----:B------:R-:W2:Y:S01]  /*7a1d0*/  LDL.LU R192, [R1+0xce8] ;  /* 0x000ce80001c07983 */ /* 0x000ea20000300800 */
[----:B------:R-:W-:Y:S02]  /*7a1e0*/  ISETP.LT.AND P3, PT, R158, c[0x0][0x178], !P1 ;  /* 0x00005e009e007a0c */ /* 0x000fe40004f61270 */
[----:B------:R-:W-:Y:S01]  /*7a1f0*/  IADD3 R3, R3, c[0x0][0x198], RZ ;  /* 0x0000660003037a10 */ /* 0x000fe20007ffe0ff */
[----:B------:R-:W2:Y:S01]  /*7a200*/  LDL.LU R245, [R1+0x988] ;  /* 0x0009880001f57983 */ /* 0x000ea20000300800 */
[----:B------:R-:W-:-:S03]  /*7a210*/  ISETP.LT.AND P6, PT, R159, c[0x0][0x178], !P1 ;  /* 0x00005e009f007a0c */ /* 0x000fc60004fc1270 */
[----:B------:R1:W-:Y:S01]  /*7a220*/  @P4 STG.E [R184.64], R247 ;  /* 0x000000f7b8004986 */ /* 0x0003e2000c101904 */
[----:B------:R-:W-:Y:S01]  /*7a230*/  IMAD.WIDE R186, R3, 0x4, R180 ;  /* 0x0000000403ba7825 */ /* 0x000fe200078e02b4 */
[----:B------:R-:W-:Y:S02]  /*7a240*/  ISETP.LT.AND P1, PT, R119, c[0x0][0x178], !P1 ;  /* 0x00005e0077007a0c */ /* 0x000fe40004f21270 */
[----:B------:R-:W-:Y:S02]  /*7a250*/  ISETP.LT.AND P4, PT, R227, c[0x0][0x178], !P2 ;  /* 0x00005e00e3007a0c */ /* 0x000fe40005781270 */
[----:B------:R-:W-:Y:S01]  /*7a260*/  ISETP.LT.AND P5, PT, R158, c[0x0][0x178], !P2 ;  /* 0x00005e009e007a0c */ /* 0x000fe200057a1270 */
[----:B-1----:R-:W-:Y:S01]  /*7a270*/  IMAD.WIDE R184, R3, 0x4, R182 ;  /* 0x0000000403b87825 */ /* 0x002fe200078e02b6 */
[----:B------:R-:W-:-:S04]  /*7a280*/  IADD3 R188, R123, 0xb4, RZ ;  /* 0x000000b47bbc7810 */ /* 0x000fc80007ffe0ff */
[----:B------:R1:W-:Y:S01]  /*7a290*/  @P0 STG.E [R184.64], R244 ;  /* 0x000000f4b8000986 */ /* 0x0003e2000c101904 */
[----:B------:R-:W-:-:S03]  /*7a2a0*/  IADD3 R0, R3, c[0x0][0x198], RZ ;  /* 0x0000660003007a10 */ /* 0x000fc60007ffe0ff */
[----:B------:R1:W-:Y:S01]  /*7a2b0*/  @P3 STG.E [R186.64], R251 ;  /* 0x000000fbba003986 */ /* 0x0003e2000c101904 */
[----:B------:R-:W-:Y:S02]  /*7a2c0*/  ISETP.LT.AND P3, PT, R159, c[0x0][0x178], !P2 ;  /* 0x00005e009f007a0c */ /* 0x000fe40005761270 */
[----:B------:R-:W-:Y:S01]  /*7a2d0*/  ISETP.GE.AND P0, PT, R188, c[0x0][0x17c], PT ;  /* 0x00005f00bc007a0c */ /* 0x000fe20003f06270 */
[----:B------:R-:W-:-:S04]  /*7a2e0*/  IMAD.WIDE R188, R0, 0x4, R182 ;  /* 0x0000000400bc7825 */ /* 0x000fc800078e02b6 */
[----:B-1----:R-:W-:Y:S01]  /*7a2f0*/  IMAD.WIDE R184, R3, 0x4, R6 ;  /* 0x0000000403b87825 */ /* 0x002fe200078e0206 */
[----:B------:R-:W-:-:S03]  /*7a300*/  ISETP.LT.AND P2, PT, R119, c[0x0][0x178], !P2 ;  /* 0x00005e0077007a0c */ /* 0x000fc60005741270 */
[----:B------:R-:W-:Y:S01]  /*7a310*/  IMAD.WIDE R186, R3, 0x4, R4 ;  /* 0x0000000403ba7825 */ /* 0x000fe200078e0204 */
[----:B------:R1:W-:Y:S03]  /*7a320*/  @P6 STG.E [R184.64], R250 ;  /* 0x000000fab8006986 */ /* 0x0003e6000c101904 */
[C---:B------:R-:W-:Y:S01]  /*7a330*/  IMAD.WIDE R190, R0.reuse, 0x4, R180 ;  /* 0x0000000400be7825 */ /* 0x040fe200078e02b4 */
[----:B------:R1:W-:Y:S04]  /*7a340*/  @P1 STG.E [R186.64], R249 ;  /* 0x000000f9ba001986 */ /* 0x0003e8000c101904 */
[----:B------:R1:W-:Y:S02]  /*7a350*/  @P4 STG.E [R188.64], R193 ;  /* 0x000000c1bc004986 */ /* 0x0003e4000c101904 */
[----:B-1----:R-:W-:-:S02]  /*7a360*/  IMAD.WIDE R184, R0, 0x4, R6 ;  /* 0x0000000400b87825 */ /* 0x002fc400078e0206 */
[----:B------:R-:W2:Y:S04]  /*7a370*/  LDL.LU R249, [R1+0x698] ;  /* 0x0006980001f97983 */ /* 0x000ea80000300800 */
[----:B------:R-:W2:Y:S04]  /*7a380*/  LDL.LU R193, [R1+0xd7c] ;  /* 0x000d7c0001c17983 */ /* 0x000ea80000300800 */
[----:B----4-:R1:W-:Y:S04]  /*7a390*/  @P5 STG.E [R190.64], R194 ;  /* 0x000000c2be005986 */ /* 0x0103e8000c101904 */
[----:B---3--:R3:W-:Y:S04]  /*7a3a0*/  @P3 STG.E [R184.64], R248 ;  /* 0x000000f8b8003986 */ /* 0x0087e8000c101904 */
[----:B-1----:R-:W4:Y:S01]  /*7a3b0*/  LDL.LU R194, [R1+0xcec] ;  /* 0x000cec0001c27983 */ /* 0x002f220000300800 */
[----:B---3--:R-:W-:-:S03]  /*7a3c0*/  IMAD.WIDE R184, R0, 0x4, R4 ;  /* 0x0000000400b87825 */ /* 0x008fc600078e0204 */
[----:B------:R-:W3:Y:S04]  /*7a3d0*/  LDL.LU R248, [R1+0x98c] ;  /* 0x00098c0001f87983 */ /* 0x000ee80000300800 */
[----:B--2---:R1:W-:Y:S04]  /*7a3e0*/  @P2 STG.E [R184.64], R195 ;  /* 0x000000c3b8002986 */ /* 0x0043e8000c101904 */
[----:B-1----:R-:W2:Y:S01]  /*7a3f0*/  LDL.LU R195, [R1+0x69c] ;  /* 0x00069c0001c37983 */ /* 0x002ea20000300800 */
[----:B------:R-:W-:Y:S02]  /*7a400*/  ISETP.LT.AND P6, PT, R227, c[0x0][0x178], !P0 ;  /* 0x00005e00e3007a0c */ /* 0x000fe400047c1270 */
[----:B------:R-:W-:Y:S01]  /*7a410*/  ISETP.LT.AND P4, PT, R158, c[0x0][0x178], !P0 ;  /* 0x00005e009e007a0c */ /* 0x000fe20004781270 */
[----:B------:R-:W2:Y:S01]  /*7a420*/  LDL.LU R244, [R1+0xda8] ;  /* 0x000da80001f47983 */ /* 0x000ea20000300800 */
[----:B------:R-:W-:-:S02]  /*7a430*/  IADD3 R186, R123, 0xb5, RZ ;  /* 0x000000b57bba7810 */ /* 0x000fc40007ffe0ff */
[----:B------:R-:W-:Y:S01]  /*7a440*/  IADD3 R3, R0, c[0x0][0x198], RZ ;  /* 0x0000660000037a10 */ /* 0x000fe20007ffe0ff */
[----:B------:R-:W2:Y:S01]  /*7a450*/  LDL.LU R251, [R1+0xd68] ;  /* 0x000d680001fb7983 */ /* 0x000ea20000300800 */
[----:B------:R-:W-:Y:S02]  /*7a460*/  ISETP.LT.AND P5, PT, R159, c[0x0][0x178], !P0 ;  /* 0x00005e009f007a0c */ /* 0x000fe400047a1270 */
[----:B------:R-:W-:Y:S02]  /*7a470*/  IADD3 R188, R123, 0xb6, RZ ;  /* 0x000000b67bbc7810 */ /* 0x000fe40007ffe0ff */
[----:B------:R-:W-:Y:S01]  /*7a480*/  ISETP.GE.AND P1, PT, R186, c[0x0][0x17c], PT ;  /* 0x00005f00ba007a0c */ /* 0x000fe20003f26270 */
[C---:B------:R-:W-:Y:S01]  /*7a490*/  IMAD.WIDE R186, R3.reuse, 0x4, R182 ;  /* 0x0000000403ba7825 */ /* 0x040fe200078e02b6 */
[----:B------:R-:W-:Y:S01]  /*7a4a0*/  ISETP.GE.AND P3, PT, R188, c[0x0][0x17c], PT ;  /* 0x00005f00bc007a0c */ /* 0x000fe20003f66270 */
[----:B------:R-:W2:Y:S02]  /*7a4b0*/  LDL.LU R250, [R1+0xa58] ;  /* 0x000a580001fa7983 */ /* 0x000ea40000300800 */
[----:B------:R-:W-:Y:S01]  /*7a4c0*/  IMAD.WIDE R188, R3, 0x4, R180 ;  /* 0x0000000403bc7825 */ /* 0x000fe200078e02b4 */
[----:B------:R-:W-:Y:S01]  /*7a4d0*/  ISETP.LT.AND P0, PT, R119, c[0x0][0x178], !P0 ;  /* 0x00005e0077007a0c */ /* 0x000fe20004701270 */
[----:B------:R-:W-:Y:S02]  /*7a4e0*/  @P6 STG.E [R186.64], R246 ;  /* 0x000000f6ba006986 */ /* 0x000fe4000c101904 */
[----:B------:R-:W-:-:S02]  /*7a4f0*/  IMAD.WIDE R190, R3, 0x4, R6 ;  /* 0x0000000403be7825 */ /* 0x000fc400078e0206 */
[----:B------:R-:W-:Y:S01]  /*7a500*/  @P4 STG.E [R188.64], R192 ;  /* 0x000000c0bc004986 */ /* 0x000fe2000c101904 */
[----:B------:R-:W-:-:S03]  /*7a510*/  ISETP.LT.AND P4, PT, R227, c[0x0][0x178], !P1 ;  /* 0x00005e00e3007a0c */ /* 0x000fc60004f81270 */
[----:B------:R1:W-:Y:S01]  /*7a520*/  @P5 STG.E [R190.64], R245 ;  /* 0x000000f5be005986 */ /* 0x0003e2000c101904 */
[----:B------:R-:W-:Y:S02]  /*7a530*/  ISETP.LT.AND P5, PT, R158, c[0x0][0x178], !P1 ;  /* 0x00005e009e007a0c */ /* 0x000fe40004fa1270 */
[----:B------:R-:W-:Y:S01]  /*7a540*/  ISETP.LT.AND P2, PT, R159, c[0x0][0x178], !P1 ;  /* 0x00005e009f007a0c */ /* 0x000fe20004f41270 */
[----:B------:R-:W-:Y:S01]  /*7a550*/  IMAD.WIDE R184, R3, 0x4, R4 ;  /* 0x0000000403b87825 */ /* 0x000fe200078e0204 */
[----:B------:R-:W-:Y:S02]  /*7a560*/  ISETP.LT.AND P1, PT, R119, c[0x0][0x178], !P1 ;  /* 0x00005e0077007a0c */ /* 0x000fe40004f21270 */
[----:B-1----:R-:W-:-:S05]  /*7a570*/  IADD3 R190, R3, c[0x0][0x198], RZ ;  /* 0x0000660003be7a10 */ /* 0x002fca0007ffe0ff */
[----:B------:R-:W-:-:S04]  /*7a580*/  IMAD.WIDE R186, R190, 0x4, R182 ;  /* 0x00000004beba7825 */ /* 0x000fc800078e02b6 */
[C---:B------:R-:W-:Y:S01]  /*7a590*/  IMAD.WIDE R188, R190.reuse, 0x4, R180 ;  /* 0x00000004bebc7825 */ /* 0x040fe200078e02b4 */
[----:B------:R1:W-:Y:S04]  /*7a5a0*/  @P0 STG.E [R184.64], R249 ;  /* 0x000000f9b8000986 */ /* 0x0003e8000c101904 */
[----:B------:R1:W-:Y:S02]  /*7a5b0*/  @P4 STG.E [R186.64], R193 ;  /* 0x000000c1ba004986 */ /* 0x0003e4000c101904 */
[C---:B-1----:R-:W-:Y:S02]  /*7a5c0*/  IMAD.WIDE R184, R190.reuse, 0x4, R6 ;  /* 0x00000004beb87825 */ /* 0x042fe400078e0206 */
[----:B------:R-:W2:Y:S02]  /*7a5d0*/  LDL.LU R249, [R1+0x828] ;  /* 0x0008280001f97983 */ /* 0x000ea40000300800 */
[----:B------:R-:W-:-:S02]  /*7a5e0*/  IMAD.WIDE R186, R190, 0x4, R4 ;  /* 0x00000004beba7825 */ /* 0x000fc400078e0204 */
[----:B------:R-:W2:Y:S04]  /*7a5f0*/  LDL.LU R193, [R1+0xdac] ;  /* 0x000dac0001c17983 */ /* 0x000ea80000300800 */
[----:B----4-:R1:W-:Y:S04]  /*7a600*/  @P5 STG.E [R188.64], R194 ;  /* 0x000000c2bc005986 */ /* 0x0103e8000c101904 */
[----:B---3--:R-:W-:Y:S04]  /*7a610*/  @P2 STG.E [R184.64], R248 ;  /* 0x000000f8b8002986 */ /* 0x008fe8000c101904 */
[----:B-1----:R-:W3:Y:S04]  /*7a620*/  LDL.LU R194, [R1+0xd6c] ;  /* 0x000d6c0001c27983 */ /* 0x002ee80000300800 */
[----:B--2---:R1:W-:Y:S04]  /*7a630*/  @P1 STG.E [R186.64], R195 ;  /* 0x000000c3ba001986 */ /* 0x0043e8000c101904 */
[----:B-1----:R-:W2:Y:S01]  /*7a640*/  LDL.LU R195, [R1+0xa5c] ;  /* 0x000a5c0001c37983 */ /* 0x002ea20000300800 */
[----:B------:R-:W-:-:S02]  /*7a650*/  IADD3 R0, R123, 0xb7, RZ ;  /* 0x000000b77b007810 */ /* 0x000fc40007ffe0ff */
[----:B------:R-:W-:Y:S01]  /*7a660*/  ISETP.LT.AND P6, PT, R227, c[0x0][0x178], !P3 ;  /* 0x00005e00e3007a0c */ /* 0x000fe20005fc1270 */
[----:B------:R-:W4:Y:S01]  /*7a670*/  LDL.LU R248, [R1+0x82c] ;  /* 0x00082c0001f87983 */ /* 0x000f220000300800 */
[----:B------:R-:W-:Y:S02]  /*7a680*/  ISETP.GE.AND P0, PT, R0, c[0x0][0x17c], PT ;  /* 0x00005f0000007a0c */ /* 0x000fe40003f06270 */
[----:B------:R-:W-:Y:S01]  /*7a690*/  ISETP.LT.AND P5, PT, R158, c[0x0][0x178], !P3 ;  /* 0x00005e009e007a0c */ /* 0x000fe20005fa1270 */
[----:B------:R-:W4:Y:S01]  /*7a6a0*/  LDL.LU R247, [R1+0xd88] ;  /* 0x000d880001f77983 */ /* 0x000f220000300800 */
[----:B------:R-:W-:Y:S02]  /*7a6b0*/  IADD3 R0, R190, c[0x0][0x198], RZ ;  /* 0x00006600be007a10 */ /* 0x000fe40007ffe0ff */
[----:B------:R-:W-:Y:S01]  /*7a6c0*/  ISETP.LT.AND P4, PT, R159, c[0x0][0x178], !P3 ;  /* 0x00005e009f007a0c */ /* 0x000fe20005f81270 */
[----:B------:R-:W4:Y:S02]  /*7a6d0*/  LDL.LU R192, [R1+0xb18] ;  /* 0x000b180001c07983 */ /* 0x000f240000300800 */
[----:B------:R-:W-:Y:S01]  /*7a6e0*/  IMAD.WIDE R188, R0, 0x4, R182 ;  /* 0x0000000400bc7825 */ /* 0x000fe200078e02b6 */
[----:B------:R-:W-:-:S03]  /*7a6f0*/  ISETP.LT.AND P3, PT, R119, c[0x0][0x178], !P3 ;  /* 0x00005e0077007a0c */ /* 0x000fc60005f61270 */
[C---:B------:R-:W-:Y:S01]  /*7a700*/  IMAD.WIDE R186, R0.reuse, 0x4, R180 ;  /* 0x0000000400ba7825 */ /* 0x040fe200078e02b4 */
[----:B------:R1:W-:Y:S01]  /*7a710*/  @P6 STG.E [R188.64], R244 ;  /* 0x000000f4bc006986 */ /* 0x0003e2000c101904 */
[----:B------:R-:W-:Y:S02]  /*7a720*/  ISETP.LT.AND P6, PT, R227, c[0x0][0x178], !P0 ;  /* 0x00005e00e3007a0c */ /* 0x000fe400047c1270 */
[----:B------:R-:W-:Y:S01]  /*7a730*/  IMAD.WIDE R184, R0, 0x4, R6 ;  /* 0x0000000400b87825 */ /* 0x000fe200078e0206 */
[----:B------:R-:W-:Y:S01]  /*7a740*/  ISETP.LT.AND P2, PT, R158, c[0x0][0x178], !P0 ;  /* 0x00005e009e007a0c */ /* 0x000fe20004741270 */
[----:B------:R1:W-:Y:S01]  /*7a750*/  @P5 STG.E [R186.64], R251 ;  /* 0x000000fbba005986 */ /* 0x0003e2000c101904 */
[----:B------:R-:W-:Y:S02]  /*7a760*/  ISETP.LT.AND P5, PT, R159, c[0x0][0x178], !P0 ;  /* 0x00005e009f007a0c */ /* 0x000fe400047a1270 */
[----:B------:R-:W-:Y:S01]  /*7a770*/  IADD3 R190, R0, c[0x0][0x198], RZ ;  /* 0x0000660000be7a10 */ /* 0x000fe20007ffe0ff */
[----:B------:R1:W-:Y:S01]  /*7a780*/  @P4 STG.E [R184.64], R250 ;  /* 0x000000fab8004986 */ /* 0x0003e2000c101904 */
[----:B------:R-:W-:-:S03]  /*7a790*/  IADD3 R3, R123, 0xb8, RZ ;  /* 0x000000b87b037810 */ /* 0x000fc60007ffe0ff */
[C---:B-1----:R-:W-:Y:S01]  /*7a7a0*/  IMAD.WIDE R188, R190.reuse, 0x4, R180 ;  /* 0x00000004bebc7825 */ /* 0x042fe200078e02b4 */
[----:B------:R-:W-:Y:S02]  /*7a7b0*/  ISETP.GE.AND P1, PT, R3, c[0x0][0x17c], PT ;  /* 0x00005f0003007a0c */ /* 0x000fe40003f26270 */
[----:B------:R-:W-:Y:S01]  /*7a7c0*/  IADD3 R3, R123, 0xb9, RZ ;  /* 0x000000b97b037810 */ /* 0x000fe20007ffe0ff */
[----:B------:R-:W-:Y:S01]  /*7a7d0*/  IMAD.WIDE R186, R190, 0x4, R182 ;  /* 0x00000004beba7825 */ /* 0x000fe200078e02b6 */
[----:B------:R-:W4:Y:S03]  /*7a7e0*/  LDL.LU R251, [R1+0x8b8] ;  /* 0x0008b80001fb7983 */ /* 0x000f260000300800 */
[----:B------:R-:W-:Y:S01]  /*7a7f0*/  IMAD.WIDE R184, R0, 0x4, R4 ;  /* 0x0000000400b87825 */ /* 0x000fe200078e0204 */
[----:B------:R-:W-:Y:S02]  /*7a800*/  ISETP.GE.AND P4, PT, R3, c[0x0][0x17c], PT ;  /* 0x00005f0003007a0c */ /* 0x000fe40003f86270 */
[----:B------:R-:W-:-:S02]  /*7a810*/  IADD3 R3, R123, 0xba, RZ ;  /* 0x000000ba7b037810 */ /* 0x000fc40007ffe0ff */
[----:B------:R1:W-:Y:S04]  /*7a820*/  @P3 STG.E [R184.64], R249 ;  /* 0x000000f9b8003986 */ /* 0x0003e8000c101904 */
[----:B------:R-:W-:Y:S01]  /*7a830*/  @P6 STG.E [R186.64], R193 ;  /* 0x000000c1ba006986 */ /* 0x000fe2000c101904 */
[----:B-1----:R-:W-:-:S03]  /*7a840*/  IMAD.WIDE R184, R190, 0x4, R6 ;  /* 0x00000004beb87825 */ /* 0x002fc600078e0206 */
[----:B---3--:R-:W-:Y:S04]  /*7a850*/  @P2 STG.E [R188.64], R194 ;  /* 0x000000c2bc002986 */ /* 0x008fe8000c101904 */
[----:B--2---:R1:W-:Y:S01]  /*7a860*/  @P5 STG.E [R184.64], R195 ;  /* 0x000000c3b8005986 */ /* 0x0043e2000c101904 */
[----:B------:R-:W-:-:S03]  /*7a870*/  ISETP.GE.AND P5, PT, R3, c[0x0][0x17c], PT ;  /* 0x00005f0003007a0c */ /* 0x000fc60003fa6270 */
[----:B-1----:R-:W2:Y:S04]  /*7a880*/  LDL.LU R195, [R1+0xe0c] ;  /* 0x000e0c0001c37983 */ /* 0x002ea80000300800 */
[----:B------:R-:W3:Y:S04]  /*7a890*/  LDL.LU R250, [R1+0xd8c] ;  /* 0x000d8c0001fa7983 */ /* 0x000ee80000300800 */
[----:B------:R-:W2:Y:S04]  /*7a8a0*/  LDL.LU R193, [R1+0xb1c] ;  /* 0x000b1c0001c17983 */ /* 0x000ea80000300800 */
[----:B------:R-:W2:Y:S04]  /*7a8b0*/  LDL.LU R194, [R1+0x8bc] ;  /* 0x0008bc0001c27983 */ /* 0x000ea80000300800 */
[----:B------:R-:W2:Y:S01]  /*7a8c0*/  LDL.LU R3, [R1+0xe08] ;  /* 0x000e080001037983 */ /* 0x000ea20000300800 */
[----:B------:R-:W-:-:S02]  /*7a8d0*/  ISETP.LT.AND P0, PT, R119, c[0x0][0x178], !P0 ;  /* 0x00005e0077007a0c */ /* 0x000fc40004701270 */
[----:B------:R-:W-:Y:S01]  /*7a8e0*/  ISETP.LT.AND P6, PT, R227, c[0x0][0x178], !P1 ;  /* 0x00005e00e3007a0c */ /* 0x000fe20004fc1270 */
[----:B------:R-:W3:Y:S01]  /*7a8f0*/  LDL.LU R246, [R1+0xe38] ;  /* 0x000e380001f67983 */ /* 0x000ee20000300800 */
[----:B------:R-:W-:Y:S02]  /*7a900*/  ISETP.LT.AND P3, PT, R158, c[0x0][0x178], !P1 ;  /* 0x00005e009e007a0c */ /* 0x000fe40004f61270 */
[----:B------:R-:W-:Y:S01]  /*7a910*/  ISETP.LT.AND P2, PT, R159, c[0x0][0x178], !P1 ;  /* 0x00005e009f007a0c */ /* 0x000fe20004f41270 */
[----:B------:R-:W3:Y:S01]  /*7a920*/  LDL.LU R245, [R1+0xdf8] ;  /* 0x000df80001f57983 */ /* 0x000ee20000300800 */
[C---:B------:R-:W-:Y:S01]  /*7a930*/  IADD3 R0, R190.reuse, c[0x0][0x198], RZ ;  /* 0x00006600be007a10 */ /* 0x040fe20007ffe0ff */
[----:B------:R-:W-:Y:S01]  /*7a940*/  IMAD.WIDE R190, R190, 0x4, R4 ;  /* 0x00000004bebe7825 */ /* 0x000fe200078e0204 */
[----:B------:R-:W-:Y:S01]  /*7a950*/  ISETP.LT.AND P1, PT, R119, c[0x0][0x178], !P1 ;  /* 0x00005e0077007a0c */ /* 0x000fe20004f21270 */
[----:B------:R-:W3:Y:S02]  /*7a960*/  LDL.LU R244, [R1+0xba8] ;  /* 0x000ba80001f47983 */ /* 0x000ee40000300800 */
[----:B------:R-:W-:-:S04]  /*7a970*/  IMAD.WIDE R184, R0, 0x4, R182 ;  /* 0x0000000400b87825 */ /* 0x000fc800078e02b6 */
[C---:B------:R-:W-:Y:S01]  /*7a980*/  IMAD.WIDE R186, R0.reuse, 0x4, R180 ;  /* 0x0000000400ba7825 */ /* 0x040fe200078e02b4 */
[----:B----4-:R1:W-:Y:S03]  /*7a990*/  @P0 STG.E [R190.64], R248 ;  /* 0x000000f8be000986 */ /* 0x0103e6000c101904 */
[C---:B------:R-:W-:Y:S01]  /*7a9a0*/  IMAD.WIDE R188, R0.reuse, 0x4, R6 ;  /* 0x0000000400bc7825 */ /* 0x040fe200078e0206 */
[----:B------:R-:W4:Y:S03]  /*7a9b0*/  LDL.LU R249, [R1+0x9e8] ;  /* 0x0009e80001f97983 */ /* 0x000f260000300800 */
[----:B-1----:R-:W-:Y:S01]  /*7a9c0*/  IMAD.WIDE R190, R0, 0x4, R4 ;  /* 0x0000000400be7825 */ /* 0x002fe200078e0204 */
[----:B------:R-:W3:Y:S04]  /*7a9d0*/  LDL.LU R248, [R1+0xe3c] ;  /* 0x000e3c0001f87983 */ /* 0x000ee80000300800 */
[----:B--2---:R1:W-:Y:S04]  /*7a9e0*/  @P6 STG.E [R184.64], R3 ;  /* 0x00000003b8006986 */ /* 0x0043e8000c101904 */
[----:B------:R-:W-:Y:S04]  /*7a9f0*/  @P3 STG.E [R186.64], R247 ;  /* 0x000000f7ba003986 */ /* 0x000fe8000c101904 */
[----:B------:R2:W-:Y:S01]  /*7aa00*/  @P2 STG.E [R188.64], R192 ;  /* 0x000000c0bc002986 */ /* 0x0005e2000c101904 */
[----:B------:R-:W-:-:S02]  /*7aa10*/  ISETP.LT.AND P2, PT, R227, c[0x0][0x178], !P4 ;  /* 0x00005e00e3007a0c */ /* 0x000fc40006741270 */
[----:B-1----:R-:W-:Y:S01]  /*7aa20*/  IADD3 R3, R0, c[0x0][0x198], RZ ;  /* 0x0000660000037a10 */ /* 0x002fe20007ffe0ff */
[----:B------:R-:W-:Y:S04]  /*7aa30*/  @P1 STG.E [R190.64], R251 ;  /* 0x000000fbbe001986 */ /* 0x000fe8000c101904 */
[----:B--2---:R-:W-:-:S06]  /*7aa40*/  IMAD.WIDE R188, R3, 0x4, R182 ;  /* 0x0000000403bc7825 */ /* 0x004fcc00078e02b6 */
[----:B------:R1:W-:Y:S04]  /*7aa50*/  @P2 STG.E [R188.64], R195 ;  /* 0x000000c3bc002986 */ /* 0x0003e8000c101904 */
[----:B-1----:R-:W2:Y:S01]  /*7aa60*/  LDL.LU R195, [R1+0xdfc] ;  /* 0x000dfc0001c37983 */ /* 0x002ea20000300800 */
[----:B------:R-:W-:Y:S02]  /*7aa70*/  ISETP.LT.AND P3, PT, R158, c[0x0][0x178], !P4 ;  /* 0x00005e009e007a0c */ /* 0x000fe40006761270 */
[----:B------:R-:W-:Y:S02]  /*7aa80*/  ISETP.LT.AND P1, PT, R159, c[0x0][0x178], !P4 ;  /* 0x00005e009f007a0c */ /* 0x000fe40006721270 */
[----:B------:R-:W-:Y:S02]  /*7aa90*/  IADD3 R0, R123, 0xbb, RZ ;  /* 0x000000bb7b007810 */ /* 0x000fe40007ffe0ff */
[----:B------:R-:W-:Y:S01]  /*7aaa0*/  ISETP.LT.AND P4, PT, R119, c[0x0][0x178], !P4 ;  /* 0x00005e0077007a0c */ /* 0x000fe20006781270 */
[----:B------:R-:W-:Y:S01]  /*7aab0*/  IMAD.WIDE R184, R3, 0x4, R180 ;  /* 0x0000000403b87825 */ /* 0x000fe200078e02b4 */
[----:B------:R-:W-:-:S02]  /*7aac0*/  ISETP.LT.AND P6, PT, R227, c[0x0][0x178], !P5 ;  /* 0x00005e00e3007a0c */ /* 0x000fc40006fc1270 */
[----:B------:R-:W-:Y:S01]  /*7aad0*/  ISETP.GE.AND P0, PT, R0, c[0x0][0x17c], PT ;  /* 0x00005f0000007a0c */ /* 0x000fe20003f06270 */
[C---:B------:R-:W-:Y:S01]  /*7aae0*/  IMAD.WIDE R186, R3.reuse, 0x4, R6 ;  /* 0x0000000403ba7825 */ /* 0x040fe200078e0206 */
[C---:B------:R-:W-:Y:S01]  /*7aaf0*/  IADD3 R0, R3.reuse, c[0x0][0x198], RZ ;  /* 0x0000660003007a10 */ /* 0x040fe20007ffe0ff */
[----:B---3--:R1:W-:Y:S02]  /*7ab00*/  @P3 STG.E [R184.64], R250 ;  /* 0x000000fab8003986 */ /* 0x0083e4000c101904 */
[----:B------:R-:W-:Y:S02]  /*7ab10*/  IMAD.WIDE R188, R3, 0x4, R4 ;  /* 0x0000000403bc7825 */ /* 0x000fe400078e0204 */
[----:B------:R3:W-:Y:S01]  /*7ab20*/  @P1 STG.E [R186.64], R193 ;  /* 0x000000c1ba001986 */ /* 0x0007e2000c101904 */
[----:B------:R-:W-:Y:S02]  /*7ab30*/  ISETP.LT.AND P1, PT, R158, c[0x0][0x178], !P5 ;  /* 0x00005e009e007a0c */ /* 0x000fe40006f21270 */
[----:B------:R-:W-:Y:S01]  /*7ab40*/  ISETP.LT.AND P3, PT, R159, c[0x0][0x178], !P5 ;  /* 0x00005e009f007a0c */ /* 0x000fe20006f61270 */
[----:B------:R4:W-:Y:S01]  /*7ab50*/  @P4 STG.E [R188.64], R194 ;  /* 0x000000c2bc004986 */ /* 0x0009e2000c101904 */
[----:B-1----:R-:W-:Y:S01]  /*7ab60*/  IMAD.WIDE R184, R0, 0x4, R182 ;  /* 0x0000000400b87825 */ /* 0x002fe200078e02b6 */
[----:B------:R-:W-:-:S02]  /*7ab70*/  ISETP.LT.AND P5, PT, R119, c[0x0][0x178], !P5 ;  /* 0x00005e0077007a0c */ /* 0x000fc40006fa1270 */
[----:B---3--:R-:W3:Y:S01]  /*7ab80*/  LDL.LU R193, [R1+0xbac] ;  /* 0x000bac0001c17983 */ /* 0x008ee20000300800 */
[----:B------:R-:W-:-:S03]  /*7ab90*/  ISETP.LT.AND P4, PT, R158, c[0x0][0x178], !P0 ;  /* 0x00005e009e007a0c */ /* 0x000fc60004781270 */
[----:B------:R1:W-:Y:S01]  /*7aba0*/  @P6 STG.E [R184.64], R246 ;  /* 0x000000f6b8006986 */ /* 0x0003e2000c101904 */
[----:B------:R-:W-:Y:S01]  /*7abb0*/  ISETP.LT.AND P6, PT, R227, c[0x0][0x178], !P0 ;  /* 0x00005e00e3007a0c */ /* 0x000fe200047c1270 */
[C---:B------:R-:W-:Y:S01]  /*7abc0*/  IMAD.WIDE R186, R0.reuse, 0x4, R180 ;  /* 0x0000000400ba7825 */ /* 0x040fe200078e02b4 */
[----:B----4-:R-:W-:Y:S01]  /*7abd0*/  IADD3 R188, R123, 0xbc, RZ ;  /* 0x000000bc7bbc7810 */ /* 0x010fe20007ffe0ff */
[----:B------:R-:W4:Y:S01]  /*7abe0*/  LDL.LU R194, [R1+0x9ec] ;  /* 0x0009ec0001c27983 */ /* 0x000f220000300800 */
[----:B------:R-:W-:Y:S02]  /*7abf0*/  IADD3 R3, R0, c[0x0][0x198], RZ ;  /* 0x0000660000037a10 */ /* 0x000fe40007ffe0ff */
[----:B------:R-:W-:Y:S01]  /*7ac00*/  ISETP.GE.AND P2, PT, R188, c[0x0][0x17c], PT ;  /* 0x00005f00bc007a0c */ /* 0x000fe20003f46270 */
[----:B------:R-:W-:-:S04]  /*7ac10*/  IMAD.WIDE R188, R0, 0x4, R4 ;  /* 0x0000000400bc7825 */ /* 0x000fc800078e0204 */
[----:B-1----:R-:W-:Y:S01]  /*7ac20*/  IMAD.WIDE R184, R0, 0x4, R6 ;  /* 0x0000000400b87825 */ /* 0x002fe200078e0206 */
[----:B------:R1:W-:Y:S04]  /*7ac30*/  @P1 STG.E [R186.64], R245 ;  /* 0x000000f5ba001986 */ /* 0x0003e8000c101904 */
[----:B------:R-:W4:Y:S04]  /*7ac40*/  LDL.LU R192, [R1+0xe58] ;  /* 0x000e580001c07983 */ /* 0x000f280000300800 */
[----:B------:R1:W-:Y:S02]  /*7ac50*/  @P3 STG.E [R184.64], R244 ;  /* 0x000000f4b8003986 */ /* 0x0003e4000c101904 */
[----:B-1----:R-:W-:-:S02]  /*7ac60*/  IMAD.WIDE R186, R3, 0x4, R182 ;  /* 0x0000000403ba7825 */ /* 0x002fc400078e02b6 */
[----:B------:R-:W4:Y:S04]  /*7ac70*/  LDL.LU R251, [R1+0xe28] ;  /* 0x000e280001fb7983 */ /* 0x000f280000300800 */
[----:B------:R1:W-:Y:S01]  /*7ac80*/  @P5 STG.E [R188.64], R249 ;  /* 0x000000f9bc005986 */ /* 0x0003e2000c101904 */
[----:B------:R-:W-:-:S03]  /*7ac90*/  IMAD.WIDE R184, R3, 0x4, R180 ;  /* 0x0000000403b87825 */ /* 0x000fc600078e02b4 */
[----:B------:R-:W4:Y:S04]  /*7aca0*/  LDL.LU R250, [R1+0xd98] ;  /* 0x000d980001fa7983 */ /* 0x000f280000300800 */
[----:B------:R-:W-:Y:S04]  /*7acb0*/  @P6 STG.E [R186.64], R248 ;  /* 0x000000f8ba006986 */ /* 0x000fe8000c101904 */
[----:B-1----:R-:W4:Y:S04]  /*7acc0*/  LDL.LU R249, [R1+0xac8] ;  /* 0x000ac80001f97983 */ /* 0x002f280000300800 */
[----:B--2---:R1:W-:Y:S04]  /*7acd0*/  @P4 STG.E [R184.64], R195 ;  /* 0x000000c3b8004986 */ /* 0x0043e8000c101904 */
[----:B-1----:R-:W2:Y:S04]  /*7ace0*/  LDL.LU R195, [R1+0xe5c] ;  /* 0x000e5c0001c37983 */ /* 0x002ea80000300800 */
[----:B------:R-:W2:Y:S01]  /*7acf0*/  LDL.LU R248, [R1+0xe2c] ;  /* 0x000e2c0001f87983 */ /* 0x000ea20000300800 */
[----:B------:R-:W-:-:S02]  /*7ad00*/  ISETP.LT.AND P5, PT, R159, c[0x0][0x178], !P0 ;  /* 0x00005e009f007a0c */ /* 0x000fc400047a1270 */
[----:B------:R-:W-:Y:S01]  /*7ad10*/  ISETP.LT.AND P0, PT, R119, c[0x0][0x178], !P0 ;  /* 0x00005e0077007a0c */ /* 0x000fe20004701270 */
[----:B------:R-:W-:Y:S01]  /*7ad20*/  IMAD.WIDE R184, R3, 0x4, R6 ;  /* 0x0000000403b87825 */ /* 0x000fe200078e0206 */
[----:B------:R-:W-:Y:S02]  /*7ad30*/  IADD3 R0, R123, 0xbd, RZ ;  /* 0x000000bd7b007810 */ /* 0x000fe40007ffe0ff */
[----:B------:R-:W-:Y:S01]  /*7ad40*/  ISETP.LT.AND P1, PT, R227, c[0x0][0x178], !P2 ;  /* 0x00005e00e3007a0c */ /* 0x000fe20005721270 */
[C---:B------:R-:W-:Y:S01]  /*7ad50*/  IMAD.WIDE R186, R3.reuse, 0x4, R4 ;  /* 0x0000000403ba7825 */ /* 0x040fe200078e0204 */
[----:B------:R-:W-:Y:S02]  /*7ad60*/  ISETP.LT.AND P3, PT, R158, c[0x0][0x178], !P2 ;  /* 0x00005e009e007a0c */ /* 0x000fe40005761270 */
[----:B------:R-:W-:Y:S02]  /*7ad70*/  IADD3 R3, R3, c[0x0][0x198], RZ ;  /* 0x0000660003037a10 */ /* 0x000fe40007ffe0ff */
[----:B------:R-:W-:Y:S01]  /*7ad80*/  ISETP.GE.AND P4, PT, R0, c[0x0][0x17c], PT ;  /* 0x00005f0000007a0c */ /* 0x000fe20003f86270 */
[----:B---3--:R1:W-:Y:S01]  /*7ad90*/  @P5 STG.E [R184.64], R193 ;  /* 0x000000c1b8005986 */ /* 0x0083e2000c101904 */
[----:B------:R-:W-:-:S02]  /*7ada0*/  ISETP.LT.AND P6, PT, R159, c[0x0][0x178], !P2 ;  /* 0x00005e009f007a0c */ /* 0x000fc400057c1270 */
[----:B------:R-:W-:Y:S02]  /*7adb0*/  ISETP.LT.AND P2, PT, R119, c[0x0][0x178], !P2 ;  /* 0x00005e0077007a0c */ /* 0x000fe40005741270 */
[----:B------:R-:W-:Y:S01]  /*7adc0*/  IADD3 R188, R123, 0xbe, RZ ;  /* 0x000000be7bbc7810 */ /* 0x000fe20007ffe0ff */
[----:B----4-:R3:W-:Y:S01]  /*7add0*/  @P0 STG.E [R186.64], R194 ;  /* 0x000000c2ba000986 */ /* 0x0107e2000c101904 */
[----:B------:R-:W-:-:S03]  /*7ade0*/  ISETP.LT.AND P0, PT, R227, c[0x0][0x178], !P4 ;  /* 0x00005e00e3007a0c */ /* 0x000fc60006701270 */
[----:B-1----:R-:W4:Y:S01]  /*7adf0*/  LDL.LU R193, [R1+0xd9c] ;  /* 0x000d9c0001c17983 */ /* 0x002f220000300800 */
[C---:B------:R-:W-:Y:S01]  /*7ae00*/  IMAD.WIDE R184, R3.reuse, 0x4, R182 ;  /* 0x0000000403b87825 */ /* 0x040fe200078e02b6 */
[C---:B------:R-:W-:Y:S02]  /*7ae10*/  IADD3 R0, R3.reuse, c[0x0][0x198], RZ ;  /* 0x0000660003007a10 */ /* 0x040fe40007ffe0ff */
[----:B---3--:R-:W3:Y:S01]  /*7ae20*/  LDL.LU R194, [R1+0xacc] ;  /* 0x000acc0001c27983 */ /* 0x008ee20000300800 */
[----:B------:R-:W-:-:S03]  /*7ae30*/  IMAD.WIDE R186, R3, 0x4, R180 ;  /* 0x0000000403ba7825 */ /* 0x000fc600078e02b4 */
[----:B------:R-:W3:Y:S01]  /*7ae40*/  LDL.LU R245, [R1+0xe78] ;  /* 0x000e780001f57983 */ /* 0x000ee20000300800 */
[----:B------:R-:W-:Y:S01]  /*7ae50*/  ISETP.GE.AND P5, PT, R188, c[0x0][0x17c], PT ;  /* 0x00005f00bc007a0c */ /* 0x000fe20003fa6270 */
[C---:B------:R-:W-:Y:S02]  /*7ae60*/  IMAD.WIDE R188, R3.reuse, 0x4, R6 ;  /* 0x0000000403bc7825 */ /* 0x040fe400078e0206 */
[----:B------:R1:W-:Y:S04]  /*7ae70*/  @P1 STG.E [R184.64], R192 ;  /* 0x000000c0b8001986 */ /* 0x0003e8000c101904 */
[----:B------:R1:W-:Y:S04]  /*7ae80*/  @P3 STG.E [R186.64], R251 ;  /* 0x000000fbba003986 */ /* 0x0003e8000c101904 */
[----:B------:R-:W3:Y:S01]  /*7ae90*/  LDL.LU R244, [R1+0xe48] ;  /* 0x000e480001f47983 */ /* 0x000ee20000300800 */
[----:B-1----:R-:W-:-:S03]  /*7aea0*/  IMAD.WIDE R184, R3, 0x4, R4 ;  /* 0x0000000403b87825 */ /* 0x002fc600078e0204 */
[----:B------:R1:W-:Y:S01]  /*7aeb0*/  @P6 STG.E [R188.64], R250 ;  /* 0x000000fabc006986 */ /* 0x0003e2000c101904 */
[----:B------:R-:W-:-:S03]  /*7aec0*/  IMAD.WIDE R186, R0, 0x4, R182 ;  /* 0x0000000400ba7825 */ /* 0x000fc600078e02b6 */
[----:B------:R-:W3:Y:S04]  /*7aed0*/  LDL.LU R251, [R1+0xe18] ;  /* 0x000e180001fb7983 */ /* 0x000ee80000300800 */
[----:B------:R1:W-:Y:S04]  /*7aee0*/  @P2 STG.E [R184.64], R249 ;  /* 0x000000f9b8002986 */ /* 0x0003e8000c101904 */
[----:B-1----:R-:W3:Y:S01]  /*7aef0*/  LDL.LU R250, [R1+0xc18] ;  /* 0x000c180001fa7983 */ /* 0x002ee20000300800 */
[----:B------:R-:W-:Y:S01]  /*7af00*/  ISETP.LT.AND P1, PT, R158, c[0x0][0x178], !P4 ;  /* 0x00005e009e007a0c */ /* 0x000fe20006721270 */
[----:B------:R-:W-:-:S02]  /*7af10*/  IMAD.WIDE R184, R0, 0x4, R180 ;  /* 0x0000000400b87825 */ /* 0x000fc400078e02b4 */
[----:B--2---:R1:W-:Y:S04]  /*7af20*/  @P0 STG.E [R186.64], R195 ;  /* 0x000000c3ba000986 */ /* 0x0043e8000c101904 */
[----:B-1----:R-:W2:Y:S06]  /*7af30*/  LDL.LU R195, [R1+0xe7c] ;  /* 0x000e7c0001c37983 */ /* 0x002eac0000300800 */
[----:B------:R1:W-:Y:S04]  /*7af40*/  @P1 STG.E [R184.64], R248 ;  /* 0x000000f8b8001986 */ /* 0x0003e8000c101904 */
[----:B------:R-:W2:Y:S04]  /*7af50*/  LDL.LU R249, [R1+0xe4c] ;  /* 0x000e4c0001f97983 */ /* 0x000ea80000300800 */
[----:B-1----:R-:W2:Y:S01]  /*7af60*/  LDL.LU R248, [R1+0xe1c] ;  /* 0x000e1c0001f87983 */ /* 0x002ea20000300800 */
[----:B------:R-:W-:-:S02]  /*7af70*/  ISETP.LT.AND P6, PT, R159, c[0x0][0x178], !P4 ;  /* 0x00005e009f007a0c */ /* 0x000fc400067c1270 */
[----:B------:R-:W-:Y:S02]  /*7af80*/  ISETP.LT.AND P4, PT, R119, c[0x0][0x178], !P4 ;  /* 0x00005e0077007a0c */ /* 0x000fe40006781270 */
[----:B------:R-:W-:Y:S02]  /*7af90*/  IADD3 R3, R123, 0xc0, RZ ;  /* 0x000000c07b037810 */ /* 0x000fe40007ffe0ff */
[----:B------:R-:W-:Y:S02]  /*7afa0*/  ISETP.LT.AND P0, PT, R227, c[0x0][0x178], !P5 ;  /* 0x00005e00e3007a0c */ /* 0x000fe40006f01270 */
[----:B------:R-:W-:Y:S02]  /*7afb0*/  IADD3 R188, R123, 0xbf, RZ ;  /* 0x000000bf7bbc7810 */ /* 0x000fe40007ffe0ff */
[----:B------:R-:W-:Y:S01]  /*7afc0*/  ISETP.GE.AND P2, PT, R3, c[0x0][0x17c], PT ;  /* 0x00005f0003007a0c */ /* 0x000fe20003f46270 */
[C---:B------:R-:W-:Y:S01]  /*7afd0*/  IMAD.WIDE R186, R0.reuse, 0x4, R6 ;  /* 0x0000000400ba7825 */ /* 0x040fe200078e0206 */
[----:B------:R-:W-:-:S02]  /*7afe0*/  IADD3 R3, R0, c[0x0][0x198], RZ ;  /* 0x0000660000037a10 */ /* 0x000fc40007ffe0ff */
[----:B------:R-:W-:Y:S01]  /*7aff0*/  ISETP.GE.AND P3, PT, R188, c[0x0][0x17c], PT ;  /* 0x00005f00bc007a0c */ /* 0x000fe20003f66270 */
[----:B------:R-:W-:Y:S01]  /*7b000*/  IMAD.WIDE R188, R0, 0x4, R4 ;  /* 0x0000000400bc7825 */ /* 0x000fe200078e0204 */
[----:B------:R-:W-:Y:S01]  /*7b010*/  ISETP.LT.AND P1, PT, R158, c[0x0][0x178], !P5 ;  /* 0x00005e009e007a0c */ /* 0x000fe20006f21270 */
[----:B----4-:R1:W-:Y:S02]  /*7b020*/  @P6 STG.E [R186.64], R193 ;  /* 0x000000c1ba006986 */ /* 0x0103e4000c101904 */
[----:B------:R-:W-:Y:S01]  /*7b030*/  IMAD.WIDE R184, R3, 0x4, R182 ;  /* 0x0000000403b87825 */ /* 0x000fe200078e02b6 */
[----:B------:R-:W-:Y:S01]  /*7b040*/  ISETP.LT.AND P6, PT, R159, c[0x0][0x178], !P5 ;  /* 0x00005e009f007a0c */ /* 0x000fe20006fc1270 */
[----:B---3--:R3:W-:Y:S01]  /*7b050*/  @P4 STG.E [R188.64], R194 ;  /* 0x000000c2bc004986 */ /* 0x0087e2000c101904 */
[----:B------:R-:W-:Y:S02]  /*7b060*/  IADD3 R0, R123, 0xc1, RZ ;  /* 0x000000c17b007810 */ /* 0x000fe40007ffe0ff */
[----:B------:R-:W-:Y:S01]  /*7b070*/  ISETP.LT.AND P5, PT, R119, c[0x0][0x178], !P5 ;  /* 0x00005e0077007a0c */ /* 0x000fe20006fa1270 */
[----:B------:R4:W-:Y:S01]  /*7b080*/  @P0 STG.E [R184.64], R245 ;  /* 0x000000f5b8000986 */ /* 0x0009e2000c101904 */
[----:B------:R-:W-:-:S03]  /*7b090*/  ISETP.LT.AND P4, PT, R227, c[0x0][0x178], !P3 ;  /* 0x00005e00e3007a0c */ /* 0x000fc60005f81270 */
[----:B-1----:R-:W2:Y:S01]  /*7b0a0*/  LDL.LU R193, [R1+0xc1c] ;  /* 0x000c1c0001c17983 */ /* 0x002ea20000300800 */
[C---:B------:R-:W-:Y:S01]  /*7b0b0*/  IMAD.WIDE R186, R3.reuse, 0x4, R180 ;  /* 0x0000000403ba7825 */ /* 0x040fe200078e02b4 */
[----:B------:R-:W-:Y:S02]  /*7b0c0*/  ISETP.GE.AND P0, PT, R0, c[0x0][0x17c], PT ;  /* 0x00005f0000007a0c */ /* 0x000fe40003f06270 */
[----:B---3--:R-:W3:Y:S01]  /*7b0d0*/  LDL.LU R194, [R1+0x4c0] ;  /* 0x0004c00001c27983 */ /* 0x008ee20000300800 */
[C---:B------:R-:W-:Y:S01]  /*7b0e0*/  IADD3 R0, R3.reuse, c[0x0][0x198], RZ ;  /* 0x0000660003007a10 */ /* 0x040fe20007ffe0ff */
[C---:B------:R-:W-:Y:S02]  /*7b0f0*/  IMAD.WIDE R188, R3.reuse, 0x4, R4 ;  /* 0x0000000403bc7825 */ /* 0x040fe400078e0204 */
[----:B------:R1:W-:Y:S02]  /*7b100*/  @P1 STG.E [R186.64], R244 ;  /* 0x000000f4ba001986 */ /* 0x0003e4000c101904 */
[----:B----4-:R-:W-:-:S05]  /*7b110*/  IMAD.WIDE R184, R3, 0x4, R6 ;  /* 0x0000000403b87825 */ /* 0x010fca00078e0206 */
[----:B------:R4:W-:Y:S01]  /*7b120*/  @P6 STG.E [R184.64], R251 ;  /* 0x000000fbb8006986 */ /* 0x0009e2000c101904 */
[----:B-1----:R-:W-:-:S03]  /*7b130*/  IMAD.WIDE R186, R0, 0x4, R182 ;  /* 0x0000000400ba7825 */ /* 0x002fc600078e02b6 */
[----:B------:R-:W-:Y:S01]  /*7b140*/  @P5 STG.E [R188.64], R250 ;  /* 0x000000fabc005986 */ /* 0x000fe2000c101904 */
[----:B------:R-:W-:Y:S02]  /*7b150*/  ISETP.LT.AND P1, PT, R158, c[0x0][0x178], !P3 ;  /* 0x00005e009e007a0c */ /* 0x000fe40005f21270 */
[----:B------:R-:W-:Y:S01]  /*7b160*/  ISETP.LT.AND P5, PT, R159, c[0x0][0x178], !P3 ;  /* 0x00005e009f007a0c */ /* 0x000fe20005fa1270 */
[C---:B----4-:R-:W-:Y:S01]  /*7b170*/  IMAD.WIDE R184, R0.reuse, 0x4, R6 ;  /* 0x0000000400b87825 */ /* 0x050fe200078e0206 */
[----:B--2---:R1:W-:Y:S04]  /*7b180*/  @P4 STG.E [R186.64], R195 ;  /* 0x000000c3ba004986 */ /* 0x0043e8000c101904 */
[----:B-1----:R-:W2:Y:S01]  /*7b190*/  LDL.LU R195, [R1+0x4c4] ;  /* 0x0004c40001c37983 */ /* 0x002ea20000300800 */
[----:B------:R-:W-:-:S05]  /*7b1a0*/  IMAD.WIDE R186, R0, 0x4, R180 ;  /* 0x0000000400ba7825 */ /* 0x000fca00078e02b4 */
[----:B------:R-:W-:Y:S04]  /*7b1b0*/  @P1 STG.E [R186.64], R249 ;  /* 0x000000f9ba001986 */ /* 0x000fe8000c101904 */
[----:B------:R1:W-:Y:S04]  /*7b1c0*/  @P5 STG.E [R184.64], R248 ;  /* 0x000000f8b8005986 */ /* 0x0003e8000c101904 */
[----:B-1----:R-:W4:Y:S04]  /*7b1d0*/  LDL.LU R248, [R1+0x4cc] ;  /* 0x0004cc0001f87983 */ /* 0x002f280000300800 */
[----:B------:R-:W4:Y:S01]  /*7b1e0*/  LDL.LU R249, [R1+0x4c8] ;  /* 0x0004c80001f97983 */ /* 0x000f220000300800 */
[----:B------:R-:W-:-:S02]  /*7b1f0*/  ISETP.LT.AND P3, PT, R119, c[0x0][0x178], !P3 ;  /* 0x00005e0077007a0c */ /* 0x000fc40005f61270 */
[----:B------:R-:W-:Y:S02]  /*7b200*/  ISETP.LT.AND P6, PT, R227, c[0x0][0x178], !P2 ;  /* 0x00005e00e3007a0c */ /* 0x000fe400057c1270 */
[C---:B------:R-:W-:Y:S01]  /*7b210*/  IADD3 R3, R0.reuse, c[0x0][0x198], RZ ;  /* 0x0000660000037a10 */ /* 0x040fe20007ffe0ff */
[----:B------:R-:W-:Y:S01]  /*7b220*/  IMAD.WIDE R188, R0, 0x4, R4 ;  /* 0x0000000400bc7825 */ /* 0x000fe200078e0204 */
[----:B------:R-:W-:-:S03]  /*7b230*/  ISETP.LT.AND P4, PT, R158, c[0x0][0x178], !P2 ;  /* 0x00005e009e007a0c */ /* 0x000fc60005781270 */
[----:B------:R-:W-:-:S04]  /*7b240*/  IMAD.WIDE R186, R3, 0x4, R182 ;  /* 0x0000000403ba7825 */ /* 0x000fc800078e02b6 */
[----:B------:R1:W-:Y:S01]  /*7b250*/  @P3 STG.E [R188.64], R193 ;  /* 0x000000c1bc003986 */ /* 0x0003e2000c101904 */
[----:B------:R-:W-:Y:S01]  /*7b260*/  ISETP.LT.AND P3, PT, R159, c[0x0][0x178], !P2 ;  /* 0x00005e009f007a0c */ /* 0x000fe20005761270 */
[----:B------:R-:W-:Y:S01]  /*7b270*/  IMAD.WIDE R184, R3, 0x4, R180 ;  /* 0x0000000403b87825 */ /* 0x000fe200078e02b4 */
[----:B------:R-:W-:Y:S01]  /*7b280*/  ISETP.LT.AND P2, PT, R119, c[0x0][0x178], !P2 ;  /* 0x00005e0077007a0c */ /* 0x000fe20005741270 */
[----:B---3--:R3:W-:Y:S01]  /*7b290*/  @P6 STG.E [R186.64], R194 ;  /* 0x000000c2ba006986 */ /* 0x0087e2000c101904 */
[----:B------:R-:W-:Y:S02]  /*7b2a0*/  ISETP.LT.AND P6, PT, R227, c[0x0][0x178], !P0 ;  /* 0x00005e00e3007a0c */ /* 0x000fe400047c1270 */
[----:B------:R-:W-:Y:S01]  /*7b2b0*/  ISETP.LT.AND P5, PT, R158, c[0x0][0x178], !P0 ;  /* 0x00005e009e007a0c */ /* 0x000fe200047a1270 */
[----:B------:R3:W-:Y:S01]  /*7b2c0*/  @P4 STG.E [R184.64], R48 ;  /* 0x00000030b8004986 */ /* 0x0007e2000c101904 */
[----:B------:R-:W-:Y:S02]  /*7b2d0*/  IADD3 R190, R123, 0xc2, RZ ;  /* 0x000000c27bbe7810 */ /* 0x000fe40007ffe0ff */
[----:B-1----:R-:W-:-:S02]  /*7b2e0*/  IADD3 R193, R3, c[0x0][0x198], RZ ;  /* 0x0000660003c17a10 */ /* 0x002fc40007ffe0ff */
[----:B------:R-:W-:Y:S01]  /*7b2f0*/  ISETP.LT.AND P4, PT, R159, c[0x0][0x178], !P0 ;  /* 0x00005e009f007a0c */ /* 0x000fe20004781270 */
[----:B---3--:R-:W-:Y:S01]  /*7b300*/  IMAD.WIDE R186, R3, 0x4, R4 ;  /* 0x0000000403ba7825 */ /* 0x008fe200078e0204 */
[----:B------:R-:W-:-:S03]  /*7b310*/  ISETP.GE.AND P1, PT, R190, c[0x0][0x17c], PT ;  /* 0x00005f00be007a0c */ /* 0x000fc60003f26270 */
[----:B------:R-:W-:-:S04]  /*7b320*/  IMAD.WIDE R184, R3, 0x4, R6 ;  /* 0x0000000403b87825 */ /* 0x000fc800078e0206 */
[C---:B------:R-:W-:Y:S01]  /*7b330*/  IMAD.WIDE R188, R193.reuse, 0x4, R182 ;  /* 0x00000004c1bc7825 */ /* 0x040fe200078e02b6 */
[----:B------:R1:W-:Y:S03]  /*7b340*/  @P3 STG.E [R184.64], R80 ;  /* 0x00000050b8003986 */ /* 0x0003e6000c101904 */
[----:B------:R-:W-:Y:S01]  /*7b350*/  IMAD.WIDE R190, R193, 0x4, R180 ;  /* 0x00000004c1be7825 */ /* 0x000fe200078e02b4 */
[----:B------:R3:W-:Y:S01]  /*7b360*/  @P2 STG.E [R186.64], R112 ;  /* 0x00000070ba002986 */ /* 0x0007e2000c101904 */
[----:B------:R-:W-:Y:S02]  /*7b370*/  ISETP.LT.AND P0, PT, R119, c[0x0][0x178], !P0 ;  /* 0x00005e0077007a0c */ /* 0x000fe40004701270 */
[----:B------:R-:W-:Y:S02]  /*7b380*/  IADD3 R3, R193, c[0x0][0x198], RZ ;  /* 0x00006600c1037a10 */ /* 0x000fe40007ffe0ff */
[----:B------:R-:W-:-:S02]  /*7b390*/  ISETP.LT.AND P2, PT, R159, c[0x0][0x178], !P1 ;  /* 0x00005e009f007a0c */ /* 0x000fc40004f41270 */
[----:B------:R-:W-:Y:S01]  /*7b3a0*/  IADD3 R0, R123, 0xc3, RZ ;  /* 0x000000c37b007810 */ /* 0x000fe20007ffe0ff */
[----:B-1----:R-:W-:-:S03]  /*7b3b0*/  IMAD.WIDE R184, R3, 0x4, R180 ;  /* 0x0000000403b87825 */ /* 0x002fc600078e02b4 */
[----:B------:R-:W-:Y:S01]  /*7b3c0*/  ISETP.GE.AND P3, PT, R0, c[0x0][0x17c], PT ;  /* 0x00005f0000007a0c */ /* 0x000fe20003f66270 */
[----:B---3--:R-:W-:Y:S01]  /*7b3d0*/  IMAD.WIDE R186, R3, 0x4, R6 ;  /* 0x0000000403ba7825 */ /* 0x008fe200078e0206 */
[----:B------:R-:W-:Y:S01]  /*7b3e0*/  IADD3 R0, R123, 0xc4, RZ ;  /* 0x000000c47b007810 */ /* 0x000fe20007ffe0ff */
[----:B--2---:R1:W-:Y:S01]  /*7b3f0*/  @P6 STG.E [R188.64], R195 ;  /* 0x000000c3bc006986 */ /* 0x0043e2000c101904 */
[----:B------:R-:W-:-:S03]  /*7b400*/  ISETP.LT.AND P6, PT, R227, c[0x0][0x178], !P1 ;  /* 0x00005e00e3007a0c */ /* 0x000fc60004fc1270 */
[----:B------:R2:W-:Y:S01]  /*7b410*/  @P5 STG.E [R190.64], R49 ;  /* 0x00000031be005986 */ /* 0x0005e2000c101904 */
[----:B------:R-:W-:Y:S01]  /*7b420*/  ISETP.LT.AND P5, PT, R158, c[0x0][0x178], !P1 ;  /* 0x00005e009e007a0c */ /* 0x000fe20004fa1270 */
[----:B-1----:R-:W-:-:S05]  /*7b430*/  IMAD.WIDE R194, R193, 0x4, R6 ;  /* 0x00000004c1c27825 */ /* 0x002fca00078e0206 */
[----:B------:R1:W-:Y:S01]  /*7b440*/  @P4 STG.E [R194.64], R81 ;  /* 0x00000051c2004986 */ /* 0x0003e2000c101904 */
[----:B------:R-:W-:Y:S01]  /*7b450*/  ISETP.LT.AND P4, PT, R119, c[0x0][0x178], !P1 ;  /* 0x00005e0077007a0c */ /* 0x000fe20004f81270 */
[----:B--2---:R-:W-:Y:S01]  /*7b460*/  IMAD.WIDE R48, R193, 0x4, R4 ;  /* 0x00000004c1307825 */ /* 0x004fe200078e0204 */
[----:B------:R-:W-:-:S03]  /*7b470*/  ISETP.GE.AND P1, PT, R0, c[0x0][0x17c], PT ;  /* 0x00005f0000007a0c */ /* 0x000fc60003f26270 */
[C---:B------:R-:W-:Y:S01]  /*7b480*/  IMAD.WIDE R188, R3.reuse, 0x4, R4 ;  /* 0x0000000403bc7825 */ /* 0x040fe200078e0204 */
[----:B------:R-:W-:Y:S03]  /*7b490*/  @P0 STG.E [R48.64], R113 ;  /* 0x0000007130000986 */ /* 0x000fe6000c101904 */
[----:B-1----:R-:W-:Y:S01]  /*7b4a0*/  IMAD.WIDE R80, R3, 0x4, R182 ;  /* 0x0000000403507825 */ /* 0x002fe200078e02b6 */
[----:B------:R-:W-:-:S04]  /*7b4b0*/  ISETP.LT.AND P0, PT, R158, c[0x0][0x178], !P3 ;  /* 0x00005e009e007a0c */ /* 0x000fc80005f01270 */
[----:B------:R-:W-:Y:S01]  /*7b4c0*/  @P6 STG.E [R80.64], R236 ;  /* 0x000000ec50006986 */ /* 0x000fe2000c101904 */
[----:B------:R-:W-:-:S03]  /*7b4d0*/  ISETP.LT.AND P6, PT, R159, c[0x0][0x178], !P3 ;  /* 0x00005e009f007a0c */ /* 0x000fc60005fc1270 */
[----:B------:R1:W-:Y:S01]  /*7b4e0*/  @P5 STG.E [R184.64], R44 ;  /* 0x0000002cb8005986 */ /* 0x0003e2000c101904 */
[----:B------:R-:W-:Y:S02]  /*7b4f0*/  ISETP.LT.AND P5, PT, R227, c[0x0][0x178], !P3 ;  /* 0x00005e00e3007a0c */ /* 0x000fe40005fa1270 */
[----:B------:R-:W-:Y:S01]  /*7b500*/  IADD3 R3, R3, c[0x0][0x198], RZ ;  /* 0x0000660003037a10 */ /* 0x000fe20007ffe0ff */
[----:B------:R2:W-:Y:S01]  /*7b510*/  @P2 STG.E [R186.64], R76 ;  /* 0x0000004cba002986 */ /* 0x0005e2000c101904 */
[----:B------:R-:W-:-:S03]  /*7b520*/  ISETP.LT.AND P3, PT, R119, c[0x0][0x178], !P3 ;  /* 0x00005e0077007a0c */ /* 0x000fc60005f61270 */
[----:B------:R-:W-:Y:S01]  /*7b530*/  @P4 STG.E [R188.64], R108 ;  /* 0x0000006cbc004986 */ /* 0x000fe2000c101904 */
[----:B------:R-:W-:Y:S02]  /*7b540*/  ISETP.LT.AND P4, PT, R227, c[0x0][0x178], !P1 ;  /* 0x00005e00e3007a0c */ /* 0x000fe40004f81270 */
[C---:B------:R-:W-:Y:S01]  /*7b550*/  IADD3 R191, R3.reuse, c[0x0][0x198], RZ ;  /* 0x0000660003bf7a10 */ /* 0x040fe20007ffe0ff */
[----:B-1----:R-:W-:Y:S01]  /*7b560*/  IMAD.WIDE R184, R3, 0x4, R182 ;  /* 0x0000000403b87825 */ /* 0x002fe200078e02b6 */
[----:B------:R-:W-:-:S03]  /*7b570*/  IADD3 R0, R123, 0xc5, RZ ;  /* 0x000000c57b007810 */ /* 0x000fc60007ffe0ff */
[C---:B------:R-:W-:Y:S01]  /*7b580*/  IMAD.WIDE R112, R3.reuse, 0x4, R180 ;  /* 0x0000000403707825 */ /* 0x040fe200078e02b4 */
[----:B------:R1:W-:Y:S03]  /*7b590*/  @P5 STG.E [R184.64], R237 ;  /* 0x000000edb8005986 */ /* 0x0003e6000c101904 */
[C---:B------:R-:W-:Y:S01]  /*7b5a0*/  IMAD.WIDE R80, R3.reuse, 0x4, R6 ;  /* 0x0000000403507825 */ /* 0x040fe200078e0206 */
[----:B------:R3:W-:Y:S03]  /*7b5b0*/  @P0 STG.E [R112.64], R45 ;  /* 0x0000002d70000986 */ /* 0x0007e6000c101904 */
[----:B------:R-:W-:Y:S01]  /*7b5c0*/  IMAD.WIDE R48, R3, 0x4, R4 ;  /* 0x0000000403307825 */ /* 0x000fe200078e0204 */
[----:B------:R-:W-:Y:S03]  /*7b5d0*/  @P6 STG.E [R80.64], R77 ;  /* 0x0000004d50006986 */ /* 0x000fe6000c101904 */
[----:B--2---:R-:W-:Y:S01]  /*7b5e0*/  IMAD.WIDE R186, R191, 0x4, R182 ;  /* 0x00000004bfba7825 */ /* 0x004fe200078e02b6 */
[----:B------:R-:W-:Y:S01]  /*7b5f0*/  ISETP.GE.AND P2, PT, R0, c[0x0][0x17c], PT ;  /* 0x00005f0000007a0c */ /* 0x000fe20003f46270 */
[----:B------:R2:W-:Y:S01]  /*7b600*/  @P3 STG.E [R48.64], R109 ;  /* 0x0000006d30003986 */ /* 0x0005e2000c101904 */
[----:B------:R-:W-:-:S03]  /*7b610*/  ISETP.LT.AND P3, PT, R158, c[0x0][0x178], !P1 ;  /* 0x00005e009e007a0c */ /* 0x000fc60004f61270 */
[----:B------:R-:W-:Y:S01]  /*7b620*/  @P4 STG.E [R186.64], R228 ;  /* 0x000000e4ba004986 */ /* 0x000fe2000c101904 */
[----:B------:R-:W-:Y:S02]  /*7b630*/  ISETP.LT.AND P4, PT, R159, c[0x0][0x178], !P1 ;  /* 0x00005e009f007a0c */ /* 0x000fe40004f81270 */
[----:B------:R-:W-:Y:S02]  /*7b640*/  ISETP.LT.AND P0, PT, R119, c[0x0][0x178], !P1 ;  /* 0x00005e0077007a0c */ /* 0x000fe40004f01270 */
[----:B------:R-:W-:Y:S02]  /*7b650*/  ISETP.LT.AND P6, PT, R227, c[0x0][0x178], !P2 ;  /* 0x00005e00e3007a0c */ /* 0x000fe400057c1270 */
[----:B------:R-:W-:Y:S02]  /*7b660*/  ISETP.LT.AND P5, PT, R158, c[0x0][0x178], !P2 ;  /* 0x00005e009e007a0c */ /* 0x000fe400057a1270 */
[C---:B-1----:R-:W-:Y:S01]  /*7b670*/  IADD3 R185, R191.reuse, c[0x0][0x198], RZ ;  /* 0x00006600bfb97a10 */ /* 0x042fe20007ffe0ff */
[----:B---3--:R-:W-:Y:S01]  /*7b680*/  IMAD.WIDE R44, R191, 0x4, R180 ;  /* 0x00000004bf2c7825 */ /* 0x008fe200078e02b4 */
[----:B------:R-:W-:-:S03]  /*7b690*/  IADD3 R0, R123, 0xc6, RZ ;  /* 0x000000c67b007810 */ /* 0x000fc60007ffe0ff */
[C---:B--2---:R-:W-:Y:S01]  /*7b6a0*/  IMAD.WIDE R48, R191.reuse, 0x4, R6 ;  /* 0x00000004bf307825 */ /* 0x044fe200078e0206 */
[----:B------:R1:W-:Y:S03]  /*7b6b0*/  @P3 STG.E [R44.64], R40 ;  /* 0x000000282c003986 */ /* 0x0003e6000c101904 */
[----:B------:R-:W-:Y:S01]  /*7b6c0*/  IMAD.WIDE R76, R191, 0x4, R4 ;  /* 0x00000004bf4c7825 */ /* 0x000fe200078e0204 */
[----:B------:R-:W-:-:S03]  /*7b6d0*/  ISETP.GE.AND P1, PT, R0, c[0x0][0x17c], PT ;  /* 0x00005f0000007a0c */ /* 0x000fc60003f26270 */
[C---:B------:R-:W-:Y:S01]  /*7b6e0*/  IMAD.WIDE R80, R185.reuse, 0x4, R182 ;  /* 0x00000004b9507825 */ /* 0x040fe200078e02b6 */
[----:B------:R2:W-:Y:S03]  /*7b6f0*/  @P4 STG.E [R48.64], R72 ;  /* 0x0000004830004986 */ /* 0x0005e6000c101904 */
[----:B------:R-:W-:Y:S01]  /*7b700*/  IMAD.WIDE R108, R185, 0x4, R180 ;  /* 0x00000004b96c7825 */ /* 0x000fe200078e02b4 */
[----:B------:R3:W-:Y:S01]  /*7b710*/  @P0 STG.E [R76.64], R104 ;  /* 0x000000684c000986 */ /* 0x0007e2000c101904 */
[----:B------:R-:W-:Y:S02]  /*7b720*/  ISETP.LT.AND P3, PT, R159, c[0x0][0x178], !P2 ;  /* 0x00005e009f007a0c */ /* 0x000fe40005761270 */
[----:B------:R-:W-:Y:S01]  /*7b730*/  ISETP.LT.AND P2, PT, R119, c[0x0][0x178], !P2 ;  /* 0x00005e0077007a0c */ /* 0x000fe20005741270 */
[----:B------:R-:W-:Y:S04]  /*7b740*/  @P6 STG.E [R80.64], R229 ;  /* 0x000000e550006986 */ /* 0x000fe8000c101904 */
[----:B------:R3:W-:Y:S01]  /*7b750*/  @P5 STG.E [R108.64], R41 ;  /* 0x000000296c005986 */ /* 0x0007e2000c101904 */
[----:B------:R-:W-:-:S02]  /*7b760*/  ISETP.LT.AND P5, PT, R227, c[0x0][0x178], !P1 ;  /* 0x00005e00e3007a0c */ /* 0x000fc40004fa1270 */
[C---:B------:R-:W-:Y:S01]  /*7b770*/  IADD3 R113, R185.reuse, c[0x0][0x198], RZ ;  /* 0x00006600b9717a10 */ /* 0x040fe20007ffe0ff */
[----:B-1----:R-:W-:Y:S01]  /*7b780*/  IMAD.WIDE R44, R185, 0x4, R6 ;  /* 0x00000004b92c7825 */ /* 0x002fe200078e0206 */
[----:B------:R-:W-:-:S03]  /*7b790*/  IADD3 R3, R123, 0xc7, RZ ;  /* 0x000000c77b037810 */ /* 0x000fc60007ffe0ff */
[----:B--2---:R-:W-:Y:S01]  /*7b7a0*/  IMAD.WIDE R48, R185, 0x4, R4 ;  /* 0x00000004b9307825 */ /* 0x004fe200078e0204 */
[----:B------:R-:W-:Y:S02]  /*7b7b0*/  ISETP.LT.AND P0, PT, R158, c[0x0][0x178], !P1 ;  /* 0x00005e009e007a0c */ /* 0x000fe40004f01270 */
[----:B------:R-:W-:Y:S01]  /*7b7c0*/  ISETP.GE.AND P6, PT, R3, c[0x0][0x17c], PT ;  /* 0x00005f0003007a0c */ /* 0x000fe20003fc6270 */
[----:B---3--:R-:W-:Y:S01]  /*7b7d0*/  IMAD.WIDE R76, R113, 0x4, R182 ;  /* 0x00000004714c7825 */ /* 0x008fe200078e02b6 */
[----:B------:R-:W-:Y:S01]  /*7b7e0*/  ISETP.LT.AND P4, PT, R159, c[0x0][0x178], !P1 ;  /* 0x00005e009f007a0c */ /* 0x000fe20004f81270 */
[----:B------:R1:W-:Y:S01]  /*7b7f0*/  @P3 STG.E [R44.64], R73 ;  /* 0x000000492c003986 */ /* 0x0003e2000c101904 */
[----:B------:R-:W-:-:S03]  /*7b800*/  ISETP.LT.AND P1, PT, R119, c[0x0][0x178], !P1 ;  /* 0x00005e0077007a0c */ /* 0x000fc60004f21270 */
[----:B------:R2:W-:Y:S01]  /*7b810*/  @P2 STG.E [R48.64], R105 ;  /* 0x0000006930002986 */ /* 0x0005e2000c101904 */
[----:B------:R-:W-:-:S03]  /*7b820*/  ISETP.LT.AND P2, PT, R227, c[0x0][0x178], !P6 ;  /* 0x00005e00e3007a0c */ /* 0x000fc60007741270 */
[----:B------:R-:W-:Y:S01]  /*7b830*/  @P5 STG.E [R76.64], R16 ;  /* 0x000000104c005986 */ /* 0x000fe2000c101904 */
[----:B------:R-:W-:Y:S01]  /*7b840*/  ISETP.LT.AND P5, PT, R158, c[0x0][0x178], !P6 ;  /* 0x00005e009e007a0c */ /* 0x000fe200077a1270 */
[C---:B------:R-:W-:Y:S01]  /*7b850*/  IMAD.WIDE R40, R113.reuse, 0x4, R180 ;  /* 0x0000000471287825 */ /* 0x040fe200078e02b4 */
[----:B------:R-:W-:-:S03]  /*7b860*/  IADD3 R3, R113, c[0x0][0x198], RZ ;  /* 0x0000660071037a10 */ /* 0x000fc60007ffe0ff */
[----:B------:R-:W-:Y:S01]  /*7b870*/  IMAD.WIDE R80, R113, 0x4, R6 ;  /* 0x0000000471507825 */ /* 0x000fe200078e0206 */
[----:B------:R-:W-:Y:S01]  /*7b880*/  IADD3 R0, R123, 0xc8, RZ ;  /* 0x000000c87b007810 */ /* 0x000fe20007ffe0ff */
[----:B------:R3:W-:Y:S02]  /*7b890*/  @P0 STG.E [R40.64], R36 ;  /* 0x0000002428000986 */ /* 0x0007e4000c101904 */
[----:B-1----:R-:W-:Y:S01]  /*7b8a0*/  IMAD.WIDE R44, R113, 0x4, R4 ;  /* 0x00000004712c7825 */ /* 0x002fe200078e0204 */
[----:B------:R-:W-:Y:S01]  /*7b8b0*/  ISETP.GE.AND P3, PT, R0, c[0x0][0x17c], PT ;  /* 0x00005f0000007a0c */ /* 0x000fe20003f66270 */
[----:B------:R-:W-:Y:S02]  /*7b8c0*/  @P4 STG.E [R80.64], R68 ;  /* 0x0000004450004986 */ /* 0x000fe4000c101904 */
[----:B--2---:R-:W-:Y:S01]  /*7b8d0*/  IMAD.WIDE R48, R3, 0x4, R182 ;  /* 0x0000000403307825 */ /* 0x004fe200078e02b6 */
[----:B------:R-:W-:-:S03]  /*7b8e0*/  ISETP.LT.AND P4, PT, R159, c[0x0][0x178], !P6 ;  /* 0x00005e009f007a0c */ /* 0x000fc60007781270 */
[----:B------:R-:W-:Y:S01]  /*7b8f0*/  IMAD.WIDE R72, R3, 0x4, R180 ;  /* 0x0000000403487825 */ /* 0x000fe200078e02b4 */
[----:B------:R-:W-:Y:S01]  /*7b900*/  ISETP.LT.AND P6, PT, R119, c[0x0][0x178], !P6 ;  /* 0x00005e0077007a0c */ /* 0x000fe200077c1270 */
[----:B------:R-:W-:Y:S04]  /*7b910*/  @P1 STG.E [R44.64], R100 ;  /* 0x000000642c001986 */ /* 0x000fe8000c101904 */
[----:B------:R1:W-:Y:S01]  /*7b920*/  @P2 STG.E [R48.64], R17 ;  /* 0x0000001130002986 */ /* 0x0003e2000c101904 */
[----:B---3--:R-:W-:-:S03]  /*7b930*/  IMAD.WIDE R40, R3, 0x4, R6 ;  /* 0x0000000403287825 */ /* 0x008fc600078e0206 */
[----:B------:R2:W-:Y:S01]  /*7b940*/  @P5 STG.E [R72.64], R37 ;  /* 0x0000002548005986 */ /* 0x0005e2000c101904 */
[----:B------:R-:W-:Y:S01]  /*7b950*/  ISETP.LT.AND P5, PT, R227, c[0x0][0x178], !P3 ;  /* 0x00005e00e3007a0c */ /* 0x000fe20005fa1270 */
[----:B------:R-:W-:Y:S01]  /*7b960*/  IMAD.WIDE R76, R3, 0x4, R4 ;  /* 0x00000004034c7825 */ /* 0x000fe200078e0204 */
[----:B------:R-:W-:Y:S02]  /*7b970*/  IADD3 R0, R123, 0xc9, RZ ;  /* 0x000000c97b007810 */ /* 0x000fe40007ffe0ff */
[----:B------:R-:W-:Y:S02]  /*7b980*/  IADD3 R3, R3, c[0x0][0x198], RZ ;  /* 0x0000660003037a10 */ /* 0x000fe40007ffe0ff */
[----:B------:R-:W-:Y:S01]  /*7b990*/  ISETP.GE.AND P0, PT, R0, c[0x0][0x17c], PT ;  /* 0x00005f0000007a0c */ /* 0x000fe20003f06270 */
[----:B------:R3:W-:Y:S01]  /*7b9a0*/  @P4 STG.E [R40.64], R69 ;  /* 0x0000004528004986 */ /* 0x0007e2000c101904 */
[----:B------:R-:W-:Y:S01]  /*7b9b0*/  ISETP.LT.AND P1, PT, R158, c[0x0][0x178], !P3 ;  /* 0x00005e009e007a0c */ /* 0x000fe20005f21270 */
[----:B-1----:R-:W-:Y:S01]  /*7b9c0*/  IMAD.WIDE R16, R3, 0x4, R182 ;  /* 0x0000000403107825 */ /* 0x002fe200078e02b6 */
[----:B------:R-:W-:Y:S01]  /*7b9d0*/  ISETP.LT.AND P2, PT, R159, c[0x0][0x178], !P3 ;  /* 0x00005e009f007a0c */ /* 0x000fe20005f41270 */
[----:B------:R-:W-:Y:S01]  /*7b9e0*/  @P6 STG.E [R76.64], R101 ;  /* 0x000000654c006986 */ /* 0x000fe2000c101904 */
[----:B------:R-:W-:-:S02]  /*7b9f0*/  ISETP.LT.AND P3, PT, R119, c[0x0][0x178], !P3 ;  /* 0x00005e0077007a0c */ /* 0x000fc40005f61270 */
[----:B------:R-:W-:Y:S01]  /*7ba00*/  ISETP.LT.AND P6, PT, R227, c[0x0][0x178], !P0 ;  /* 0x00005e00e3007a0c */ /* 0x000fe200047c1270 */
[----:B------:R1:W-:Y:S01]  /*7ba10*/  @P5 STG.E [R16.64], R240 ;  /* 0x000000f010005986 */ /* 0x0003e2000c101904 */
[----:B------:R-:W-:Y:S02]  /*7ba20*/  ISETP.LT.AND P5, PT, R158, c[0x0][0x178], !P0 ;  /* 0x00005e009e007a0c */ /* 0x000fe400047a1270 */
[C---:B--2---:R-:W-:Y:S01]  /*7ba30*/  IADD3 R73, R3.reuse, c[0x0][0x198], RZ ;  /* 0x0000660003497a10 */ /* 0x044fe20007ffe0ff */
[----:B------:R-:W-:Y:S01]  /*7ba40*/  IMAD.WIDE R36, R3, 0x4, R180 ;  /* 0x0000000403247825 */ /* 0x000fe200078e02b4 */
[----:B------:R-:W-:-:S03]  /*7ba50*/  IADD3 R0, R123, 0xca, RZ ;  /* 0x000000ca7b007810 */ /* 0x000fc60007ffe0ff */
[----:B------:R-:W-:Y:S01]  /*7ba60*/  IMAD.WIDE R44, R3, 0x4, R6 ;  /* 0x00000004032c7825 */ /* 0x000fe200078e0206 */
[----:B------:R-:W-:-:S03]  /*7ba70*/  ISETP.GE.AND P4, PT, R0, c[0x0][0x17c], PT ;  /* 0x00005f0000007a0c */ /* 0x000fc60003f86270 */
[----:B---3--:R-:W-:Y:S01]  /*7ba80*/  IMAD.WIDE R40, R3, 0x4, R4 ;  /* 0x0000000403287825 */ /* 0x008fe200078e0204 */
[----:B------:R2:W-:Y:S03]  /*7ba90*/  @P1 STG.E [R36.64], R32 ;  /* 0x0000002024001986 */ /* 0x0005e6000c101904 */
[----:B------:R-:W-:Y:S01]  /*7baa0*/  IMAD.WIDE R48, R73, 0x4, R182 ;  /* 0x0000000449307825 */ /* 0x000fe200078e02b6 */
[----:B------:R-:W-:Y:S01]  /*7bab0*/  @P2 STG.E [R44.64], R64 ;  /* 0x000000402c002986 */ /* 0x000fe2000c101904 */
[----:B------:R-:W-:Y:S02]  /*7bac0*/  ISETP.LT.AND P2, PT, R159, c[0x0][0x178], !P0 ;  /* 0x00005e009f007a0c */ /* 0x000fe40004741270 */
[----:B------:R-:W-:Y:S01]  /*7bad0*/  IMAD.WIDE R68, R73, 0x4, R180 ;  /* 0x0000000449447825 */ /* 0x000fe200078e02b4 */
[----:B------:R3:W-:Y:S01]  /*7bae0*/  @P3 STG.E [R40.64], R96 ;  /* 0x0000006028003986 */ /* 0x0007e2000c101904 */
[----:B------:R-:W-:-:S03]  /*7baf0*/  ISETP.LT.AND P0, PT, R119, c[0x0][0x178], !P0 ;  /* 0x00005e0077007a0c */ /* 0x000fc60004701270 */
[----:B------:R-:W-:Y:S01]  /*7bb00*/  @P6 STG.E [R48.64], R241 ;  /* 0x000000f130006986 */ /* 0x000fe2000c101904 */
[----:B------:R-:W-:Y:S02]  /*7bb10*/  ISETP.LT.AND P6, PT, R227, c[0x0][0x178], !P4 ;  /* 0x00005e00e3007a0c */ /* 0x000fe400067c1270 */
[----:B------:R-:W-:Y:S01]  /*7bb20*/  ISETP.LT.AND P3, PT, R158, c[0x0][0x178], !P4 ;  /* 0x00005e009e007a0c */ /* 0x000fe20006761270 */
[----:B------:R3:W-:Y:S01]  /*7bb30*/  @P5 STG.E [R68.64], R33 ;  /* 0x0000002144005986 */ /* 0x0007e2000c101904 */
[----:B------:R-:W-:Y:S02]  /*7bb40*/  IADD3 R3, R73, c[0x0][0x198], RZ ;  /* 0x0000660049037a10 */ /* 0x000fe40007ffe0ff */
[----:B------:R-:W-:Y:S02]  /*7bb50*/  ISETP.LT.AND P5, PT, R159, c[0x0][0x178], !P4 ;  /* 0x00005e009f007a0c */ /* 0x000fe400067a1270 */
[----:B------:R-:W-:Y:S01]  /*7bb60*/  ISETP.LT.AND P4, PT, R119, c[0x0][0x178], !P4 ;  /* 0x00005e0077007a0c */ /* 0x000fe20006781270 */
[----:B-1----:R-:W-:Y:S01]  /*7bb70*/  IMAD.WIDE R16, R73, 0x4, R6 ;  /* 0x0000000449107825 */ /* 0x002fe200078e0206 */
[----:B------:R-:W-:-:S03]  /*7bb80*/  IADD3 R0, R123, 0xcb, RZ ;  /* 0x000000cb7b007810 */ /* 0x000fc60007ffe0ff */
[----:B--2---:R-:W-:Y:S01]  /*7bb90*/  IMAD.WIDE R36, R73, 0x4, R4 ;  /* 0x0000000449247825 */ /* 0x004fe200078e0204 */
[----:B------:R-:W-:-:S03]  /*7bba0*/  ISETP.GE.AND P1, PT, R0, c[0x0][0x17c], PT ;  /* 0x00005f0000007a0c */ /* 0x000fc60003f26270 */
[----:B---3--:R-:W-:Y:S01]  /*7bbb0*/  IMAD.WIDE R40, R3, 0x4, R182 ;  /* 0x0000000403287825 */ /* 0x008fe200078e02b6 */
[----:B------:R-:W-:Y:S01]  /*7bbc0*/  IADD3 R0, R123, 0xcc, RZ ;  /* 0x000000cc7b007810 */ /* 0x000fe20007ffe0ff */
[----:B------:R1:W-:Y:S02]  /*7bbd0*/  @P2 STG.E [R16.64], R65 ;  /* 0x0000004110002986 */ /* 0x0003e4000c101904 */
[C---:B------:R-:W-:Y:S02]  /*7bbe0*/  IMAD.WIDE R32, R3.reuse, 0x4, R180 ;  /* 0x0000000403207825 */ /* 0x040fe400078e02b4 */
[----:B------:R-:W-:Y:S02]  /*7bbf0*/  @P0 STG.E [R36.64], R97 ;  /* 0x0000006124000986 */ /* 0x000fe4000c101904 */
[----:B------:R-:W-:Y:S01]  /*7bc00*/  IMAD.WIDE R44, R3, 0x4, R6 ;  /* 0x00000004032c7825 */ /* 0x000fe200078e0206 */
[----:B------:R-:W-:Y:S01]  /*7bc10*/  ISETP.LT.AND P0, PT, R227, c[0x0][0x178], !P1 ;  /* 0x00005e00e3007a0c */ /* 0x000fe20004f01270 */
[----:B------:R-:W-:Y:S02]  /*7bc20*/  @P6 STG.E [R40.64], R232 ;  /* 0x000000e828006986 */ /* 0x000fe4000c101904 */
[----:B------:R-:W-:Y:S01]  /*7bc30*/  IMAD.WIDE R48, R3, 0x4, R4 ;  /* 0x0000000403307825 */ /* 0x000fe200078e0204 */
[----:B------:R-:W-:Y:S01]  /*7bc40*/  ISETP.GE.AND P2, PT, R0, c[0x0][0x17c], PT ;  /* 0x00005f0000007a0c */ /* 0x000fe20003f46270 */
[----:B------:R2:W-:Y:S01]  /*7bc50*/  @P3 STG.E [R32.64], R28 ;  /* 0x0000001c20003986 */ /* 0x0005e2000c101904 */
[----:B------:R-:W-:-:S02]  /*7bc60*/  ISETP.LT.AND P3, PT, R158, c[0x0][0x178], !P1 ;  /* 0x00005e009e007a0c */ /* 0x000fc40004f61270 */
[----:B------:R-:W-:Y:S01]  /*7bc70*/  IADD3 R3, R3, c[0x0][0x198], RZ ;  /* 0x0000660003037a10 */ /* 0x000fe20007ffe0ff */
[----:B------:R3:W-:Y:S01]  /*7bc80*/  @P5 STG.E [R44.64], R60 ;  /* 0x0000003c2c005986 */ /* 0x0007e2000c101904 */
[----:B------:R-:W-:Y:S02]  /*7bc90*/  ISETP.LT.AND P6, PT, R159, c[0x0][0x178], !P1 ;  /* 0x00005e009f007a0c */ /* 0x000fe40004fc1270 */
[----:B------:R-:W-:Y:S01]  /*7bca0*/  ISETP.LT.AND P1, PT, R119, c[0x0][0x178], !P1 ;  /* 0x00005e0077007a0c */ /* 0x000fe20004f21270 */
[----:B------:R3:W-:Y:S01]  /*7bcb0*/  @P4 STG.E [R48.64], R92 ;  /* 0x0000005c30004986 */ /* 0x0007e2000c101904 */
[----:B------:R-:W-:Y:S02]  /*7bcc0*/  ISETP.LT.AND P4, PT, R227, c[0x0][0x178], !P2 ;  /* 0x00005e00e3007a0c */ /* 0x000fe40005781270 */
[----:B------:R-:W-:Y:S01]  /*7bcd0*/  ISETP.LT.AND P5, PT, R158, c[0x0][0x178], !P2 ;  /* 0x00005e009e007a0c */ /* 0x000fe200057a1270 */
[C---:B-1----:R-:W-:Y:S01]  /*7bce0*/  IMAD.WIDE R16, R3.reuse, 0x4, R182 ;  /* 0x0000000403107825 */ /* 0x042fe200078e02b6 */
[----:B------:R-:W-:-:S02]  /*7bcf0*/  IADD3 R65, R3, c[0x0][0x198], RZ ;  /* 0x0000660003417a10 */ /* 0x000fc40007ffe0ff */
[----:B------:R-:W-:Y:S01]  /*7bd00*/  IADD3 R0, R123, 0xcd, RZ ;  /* 0x000000cd7b007810 */ /* 0x000fe20007ffe0ff */
[C---:B--2---:R-:W-:Y:S01]  /*7bd10*/  IMAD.WIDE R32, R3.reuse, 0x4, R180 ;  /* 0x0000000403207825 */ /* 0x044fe200078e02b4 */
[----:B------:R1:W-:Y:S03]  /*7bd20*/  @P0 STG.E [R16.64], R233 ;  /* 0x000000e910000986 */ /* 0x0003e6000c101904 */
[----:B------:R-:W-:Y:S01]  /*7bd30*/  IMAD.WIDE R36, R3, 0x4, R6 ;  /* 0x0000000403247825 */ /* 0x000fe200078e0206 */
[----:B------:R-:W-:-:S03]  /*7bd40*/  ISETP.GE.AND P0, PT, R0, c[0x0][0x17c], PT ;  /* 0x00005f0000007a0c */ /* 0x000fc60003f06270 */
[----:B------:R-:W-:Y:S01]  /*7bd50*/  IMAD.WIDE R40, R3, 0x4, R4 ;  /* 0x0000000403287825 */ /* 0x000fe200078e0204 */
[----:B------:R2:W-:Y:S03]  /*7bd60*/  @P3 STG.E [R32.64], R29 ;  /* 0x0000001d20003986 */ /* 0x0005e6000c101904 */
[----:B---3--:R-:W-:Y:S01]  /*7bd70*/  IMAD.WIDE R44, R65, 0x4, R182 ;  /* 0x00000004412c7825 */ /* 0x008fe200078e02b6 */
[----:B------:R3:W-:Y:S01]  /*7bd80*/  @P6 STG.E [R36.64], R61 ;  /* 0x0000003d24006986 */ /* 0x0007e2000c101904 */
[----:B------:R-:W-:Y:S02]  /*7bd90*/  ISETP.LT.AND P3, PT, R159, c[0x0][0x178], !P2 ;  /* 0x00005e009f007a0c */ /* 0x000fe40005761270 */
[----:B------:R-:W-:Y:S01]  /*7bda0*/  IMAD.WIDE R48, R65, 0x4, R180 ;  /* 0x0000000441307825 */ /* 0x000fe200078e02b4 */
[----:B------:R1:W-:Y:S01]  /*7bdb0*/  @P1 STG.E [R40.64], R93 ;  /* 0x0000005d28001986 */ /* 0x0003e2000c101904 */
[----:B------:R-:W-:-:S02]  /*7bdc0*/  ISETP.LT.AND P2, PT, R119, c[0x0][0x178], !P2 ;  /* 0x00005e0077007a0c */ /* 0x000fc40005741270 */
[----:B------:R-:W-:Y:S01]  /*7bdd0*/  ISETP.LT.AND P6, PT, R227, c[0x0][0x178], !P0 ;  /* 0x00005e00e3007a0c */ /* 0x000fe200047c1270 */
[----:B------:R2:W-:Y:S01]  /*7bde0*/  @P4 STG.E [R44.64], R12 ;  /* 0x0000000c2c004986 */ /* 0x0005e2000c101904 */
[----:B------:R-:W-:-:S03]  /*7bdf0*/  ISETP.LT.AND P4, PT, R158, c[0x0][0x178], !P0 ;  /* 0x00005e009e007a0c */ /* 0x000fc60004781270 */
[----:B------:R-:W-:Y:S01]  /*7be00*/  @P5 STG.E [R48.64], R24 ;  /* 0x0000001830005986 */ /* 0x000fe2000c101904 */
[----:B------:R-:W-:Y:S02]  /*7be10*/  ISETP.LT.AND P5, PT, R159, c[0x0][0x178], !P0 ;  /* 0x00005e009f007a0c */ /* 0x000fe400047a1270 */
[C---:B------:R-:W-:Y:S01]  /*7be20*/  IADD3 R3, R65.reuse, c[0x0][0x198], RZ ;  /* 0x0000660041037a10 */ /* 0x040fe20007ffe0ff */
[----:B-1----:R-:W-:Y:S01]  /*7be30*/  IMAD.WIDE R16, R65, 0x4, R6 ;  /* 0x0000000441107825 */ /* 0x002fe200078e0206 */
[----:B------:R-:W-:-:S03]  /*7be40*/  IADD3 R0, R123, 0xce, RZ ;  /* 0x000000ce7b007810 */ /* 0x000fc60007ffe0ff */
[----:B--2---:R-:W-:Y:S01]  /*7be50*/  IMAD.WIDE R28, R65, 0x4, R4 ;  /* 0x00000004411c7825 */ /* 0x004fe200078e0204 */
[----:B------:R-:W-:-:S03]  /*7be60*/  ISETP.GE.AND P1, PT, R0, c[0x0][0x17c], PT ;  /* 0x00005f0000007a0c */ /* 0x000fc60003f26270 */
[----:B------:R-:W-:Y:S01]  /*7be70*/  IMAD.WIDE R32, R3, 0x4, R182 ;  /* 0x0000000403207825 */ /* 0x000fe200078e02b6 */
[----:B------:R-:W-:Y:S01]  /*7be80*/  IADD3 R0, R123, 0xcf, RZ ;  /* 0x000000cf7b007810 */ /* 0x000fe20007ffe0ff */
[----:B------:R1:W-:Y:S02]  /*7be90*/  @P3 STG.E [R16.64], R56 ;  /* 0x0000003810003986 */ /* 0x0003e4000c101904 */
[C---:B---3--:R-:W-:Y:S02]  /*7bea0*/  IMAD.WIDE R36, R3.reuse, 0x4, R180 ;  /* 0x0000000403247825 */ /* 0x048fe400078e02b4 */
[----:B------:R-:W-:Y:S02]  /*7beb0*/  @P2 STG.E [R28.64], R88 ;  /* 0x000000581c002986 */ /* 0x000fe4000c101904 */
[----:B------:R-:W-:Y:S01]  /*7bec0*/  IMAD.WIDE R40, R3, 0x4, R6 ;  /* 0x0000000403287825 */ /* 0x000fe200078e0206 */
[----:B------:R-:W-:Y:S01]  /*7bed0*/  ISETP.LT.AND P0, PT, R119, c[0x0][0x178], !P0 ;  /* 0x00005e0077007a0c */ /* 0x000fe20004701270 */
[----:B------:R2:W-:Y:S01]  /*7bee0*/  @P6 STG.E [R32.64], R13 ;  /* 0x0000000d20006986 */ /* 0x0005e2000c101904 */
[----:B------:R-:W-:-:S03]  /*7bef0*/  ISETP.GE.AND P3, PT, R0, c[0x0][0x17c], PT ;  /* 0x00005f0000007a0c */ /* 0x000fc60003f66270 */
[----:B------:R3:W-:Y:S01]  /*7bf00*/  @P4 STG.E [R36.64], R25 ;  /* 0x0000001924004986 */ /* 0x0007e2000c101904 */
[----:B------:R-:W-:-:S03]  /*7bf10*/  ISETP.LT.AND P4, PT, R227, c[0x0][0x178], !P1 ;  /* 0x00005e00e3007a0c */ /* 0x000fc60004f81270 */
[----:B------:R2:W-:Y:S01]  /*7bf20*/  @P5 STG.E [R40.64], R57 ;  /* 0x0000003928005986 */ /* 0x0005e2000c101904 */
[----:B------:R-:W-:Y:S02]  /*7bf30*/  ISETP.LT.AND P5, PT, R158, c[0x0][0x178], !P1 ;  /* 0x00005e009e007a0c */ /* 0x000fe40004fa1270 */
[----:B------:R-:W-:Y:S02]  /*7bf40*/  ISETP.LT.AND P2, PT, R159, c[0x0][0x178], !P1 ;  /* 0x00005e009f007a0c */ /* 0x000fe40004f41270 */
[----:B------:R-:W-:Y:S02]  /*7bf50*/  IADD3 R45, R3, c[0x0][0x198], RZ ;  /* 0x00006600032d7a10 */ /* 0x000fe40007ffe0ff */
[----:B------:R-:W-:Y:S02]  /*7bf60*/  ISETP.LT.AND P1, PT, R119, c[0x0][0x178], !P1 ;  /* 0x00005e0077007a0c */ /* 0x000fe40004f21270 */
[----:B------:R-:W-:Y:S01]  /*7bf70*/  ISETP.LT.AND P6, PT, R227, c[0x0][0x178], !P3 ;  /* 0x00005e00e3007a0c */ /* 0x000fe20005fc1270 */
[----:B-1----:R-:W-:Y:S01]  /*7bf80*/  IMAD.WIDE R16, R3, 0x4, R4 ;  /* 0x0000000403107825 */ /* 0x002fe200078e0204 */
[----:B------:R-:W-:-:S03]  /*7bf90*/  IADD3 R3, R45, c[0x0][0x198], RZ ;  /* 0x000066002d037a10 */ /* 0x000fc60007ffe0ff */
[----:B--2---:R-:W-:Y:S01]  /*7bfa0*/  IMAD.WIDE R12, R45, 0x4, R182 ;  /* 0x000000042d0c7825 */ /* 0x004fe200078e02b6 */
[----:B------:R-:W-:-:S03]  /*7bfb0*/  IADD3 R0, R123, 0xd0, RZ ;  /* 0x000000d07b007810 */ /* 0x000fc60007ffe0ff */
[C---:B---3--:R-:W-:Y:S01]  /*7bfc0*/  IMAD.WIDE R24, R45.reuse, 0x4, R180 ;  /* 0x000000042d187825 */ /* 0x048fe200078e02b4 */
[----:B------:R-:W-:Y:S03]  /*7bfd0*/  @P0 STG.E [R16.64], R89 ;  /* 0x0000005910000986 */ /* 0x000fe6000c101904 */
[C---:B------:R-:W-:Y:S01]  /*7bfe0*/  IMAD.WIDE R28, R45.reuse, 0x4, R6 ;  /* 0x000000042d1c7825 */ /* 0x040fe200078e0206 */
[----:B------:R1:W-:Y:S03]  /*7bff0*/  @P4 STG.E [R12.64], R8 ;  /* 0x000000080c004986 */ /* 0x0003e6000c101904 */
[----:B------:R-:W-:Y:S01]  /*7c000*/  IMAD.WIDE R32, R45, 0x4, R4 ;  /* 0x000000042d207825 */ /* 0x000fe200078e0204 */
[----:B------:R-:W-:Y:S01]  /*7c010*/  ISETP.GE.AND P0, PT, R0, c[0x0][0x17c], PT ;  /* 0x00005f0000007a0c */ /* 0x000fe20003f06270 */
[----:B------:R-:W-:Y:S02]  /*7c020*/  @P5 STG.E [R24.64], R20 ;  /* 0x0000001418005986 */ /* 0x000fe4000c101904 */
[----:B------:R-:W-:Y:S01]  /*7c030*/  IMAD.WIDE R36, R3, 0x4, R182 ;  /* 0x0000000403247825 */ /* 0x000fe200078e02b6 */
[----:B------:R-:W-:Y:S01]  /*7c040*/  ISETP.LT.AND P5, PT, R158, c[0x0][0x178], !P3 ;  /* 0x00005e009e007a0c */ /* 0x000fe20005fa1270 */
[----:B------:R-:W-:Y:S01]  /*7c050*/  @P2 STG.E [R28.64], R52 ;  /* 0x000000341c002986 */ /* 0x000fe2000c101904 */
[----:B------:R-:W-:-:S02]  /*7c060*/  ISETP.LT.AND P4, PT, R159, c[0x0][0x178], !P3 ;  /* 0x00005e009f007a0c */ /* 0x000fc40005f81270 */
[----:B------:R-:W-:Y:S01]  /*7c070*/  ISETP.LT.AND P3, PT, R119, c[0x0][0x178], !P3 ;  /* 0x00005e0077007a0c */ /* 0x000fe20005f61270 */
[----:B------:R-:W-:Y:S01]  /*7c080*/  @P1 STG.E [R32.64], R84 ;  /* 0x0000005420001986 */ /* 0x000fe2000c101904 */
[----:B------:R-:W-:-:S03]  /*7c090*/  ISETP.LT.AND P2, PT, R158, c[0x0][0x178], !P0 ;  /* 0x00005e009e007a0c */ /* 0x000fc60004741270 */
[----:B------:R2:W-:Y:S01]  /*7c0a0*/  @P6 STG.E [R36.64], R9 ;  /* 0x0000000924006986 */ /* 0x0005e2000c101904 */
[----:B------:R-:W-:Y:S02]  /*7c0b0*/  ISETP.LT.AND P6, PT, R227, c[0x0][0x178], !P0 ;  /* 0x00005e00e3007a0c */ /* 0x000fe400047c1270 */
[C---:B------:R-:W-:Y:S01]  /*7c0c0*/  IADD3 R41, R3.reuse, c[0x0][0x198], RZ ;  /* 0x0000660003297a10 */ /* 0x040fe20007ffe0ff */
[----:B-1----:R-:W-:Y:S01]  /*7c0d0*/  IMAD.WIDE R12, R3, 0x4, R180 ;  /* 0x00000004030c7825 */ /* 0x002fe200078e02b4 */
[----:B------:R-:W-:-:S03]  /*7c0e0*/  IADD3 R0, R123, 0xd1, RZ ;  /* 0x000000d17b007810 */ /* 0x000fc60007ffe0ff */
[----:B------:R-:W-:Y:S01]  /*7c0f0*/  IMAD.WIDE R16, R3, 0x4, R6 ;  /* 0x0000000403107825 */ /* 0x000fe200078e0206 */
[----:B------:R-:W-:-:S03]  /*7c100*/  ISETP.GE.AND P1, PT, R0, c[0x0][0x17c], PT ;  /* 0x00005f0000007a0c */ /* 0x000fc60003f26270 */
[----:B--2---:R-:W-:Y:S01]  /*7c110*/  IMAD.WIDE R8, R3, 0x4, R4 ;  /* 0x0000000403087825 */ /* 0x004fe200078e0204 */
[----:B------:R1:W-:Y:S03]  /*7c120*/  @P5 STG.E [R12.64], R21 ;  /* 0x000000150c005986 */ /* 0x0003e6000c101904 */
[----:B------:R-:W-:Y:S01]  /*7c130*/  IMAD.WIDE R24, R41, 0x4, R182 ;  /* 0x0000000429187825 */ /* 0x000fe200078e02b6 */
[----:B------:R-:W-:Y:S01]  /*7c140*/  @P4 STG.E [R16.64], R53 ;  /* 0x0000003510004986 */ /* 0x000fe2000c101904 */
[----:B------:R-:W-:Y:S02]  /*7c150*/  ISETP.LT.AND P5, PT, R159, c[0x0][0x178], !P0 ;  /* 0x00005e009f007a0c */ /* 0x000fe400047a1270 */
[----:B------:R-:W-:Y:S01]  /*7c160*/  IMAD.WIDE R28, R41, 0x4, R180 ;  /* 0x00000004291c7825 */ /* 0x000fe200078e02b4 */
[----:B------:R2:W-:Y:S01]  /*7c170*/  @P3 STG.E [R8.64], R85 ;  /* 0x0000005508003986 */ /* 0x0005e2000c101904 */
[----:B------:R-:W-:-:S03]  /*7c180*/  ISETP.LT.AND P0, PT, R119, c[0x0][0x178], !P0 ;  /* 0x00005e0077007a0c */ /* 0x000fc60004701270 */
[----:B----4-:R3:W-:Y:S01]  /*7c190*/  @P6 STG.E [R24.64], R249 ;  /* 0x000000f918006986 */ /* 0x0107e2000c101904 */
[----:B------:R-:W-:Y:S02]  /*7c1a0*/  ISETP.LT.AND P6, PT, R227, c[0x0][0x178], !P1 ;  /* 0x00005e00e3007a0c */ /* 0x000fe40004fc1270 */
[----:B------:R-:W-:Y:S01]  /*7c1b0*/  ISETP.LT.AND P3, PT, R158, c[0x0][0x178], !P1 ;  /* 0x00005e009e007a0c */ /* 0x000fe20004f61270 */
[----:B------:R4:W-:Y:S01]  /*7c1c0*/  @P2 STG.E [R28.64], R50 ;  /* 0x000000321c002986 */ /* 0x0009e2000c101904 */
[----:B------:R-:W-:Y:S02]  /*7c1d0*/  ISETP.LT.AND P2, PT, R159, c[0x0][0x178], !P1 ;  /* 0x00005e009f007a0c */ /* 0x000fe40004f41270 */
[----:B------:R-:W-:Y:S02]  /*7c1e0*/  IADD3 R3, R41, c[0x0][0x198], RZ ;  /* 0x0000660029037a10 */ /* 0x000fe40007ffe0ff */
[----:B------:R-:W-:Y:S01]  /*7c1f0*/  ISETP.LT.AND P1, PT, R119, c[0x0][0x178], !P1 ;  /* 0x00005e0077007a0c */ /* 0x000fe20004f21270 */
[----:B-1----:R-:W-:Y:S01]  /*7c200*/  IMAD.WIDE R12, R41, 0x4, R6 ;  /* 0x00000004290c7825 */ /* 0x002fe200078e0206 */
[----:B------:R-:W-:-:S03]  /*7c210*/  IADD3 R0, R123, 0xd2, RZ ;  /* 0x000000d27b007810 */ /* 0x000fc60007ffe0ff */
[----:B--2---:R-:W-:Y:S01]  /*7c220*/  IMAD.WIDE R8, R41, 0x4, R4 ;  /* 0x0000000429087825 */ /* 0x004fe200078e0204 */
[----:B------:R-:W-:Y:S03]  /*7c230*/  @P5 STG.E [R12.64], R82 ;  /* 0x000000520c005986 */ /* 0x000fe6000c101904 */
[----:B------:R-:W-:Y:S01]  /*7c240*/  IMAD.WIDE R16, R3, 0x4, R182 ;  /* 0x0000000403107825 */ /* 0x000fe200078e02b6 */
[----:B------:R-:W-:-:S03]  /*7c250*/  ISETP.GE.AND P4, PT, R0, c[0x0][0x17c], PT ;  /* 0x00005f0000007a0c */ /* 0x000fc60003f86270 */
[C---:B------:R-:W-:Y:S01]  /*7c260*/  IMAD.WIDE R20, R3.reuse, 0x4, R180 ;  /* 0x0000000403147825 */ /* 0x040fe200078e02b4 */
[----:B------:R1:W-:Y:S03]  /*7c270*/  @P0 STG.E [R8.64], R114 ;  /* 0x0000007208000986 */ /* 0x0003e6000c101904 */
[C---:B---3--:R-:W-:Y:S01]  /*7c280*/  IMAD.WIDE R24, R3.reuse, 0x4, R6 ;  /* 0x0000000403187825 */ /* 0x048fe200078e0206 */
[----:B------:R2:W-:Y:S03]  /*7c290*/  @P6 STG.E [R16.64], R248 ;  /* 0x000000f810006986 */ /* 0x0005e6000c101904 */
[----:B----4-:R-:W-:Y:S01]  /*7c2a0*/  IMAD.WIDE R28, R3, 0x4, R4 ;  /* 0x00000004031c7825 */ /* 0x010fe200078e0204 */
[----:B------:R3:W-:Y:S01]  /*7c2b0*/  @P3 STG.E [R20.64], R51 ;  /* 0x0000003314003986 */ /* 0x0007e2000c101904 */
[----:B------:R-:W-:-:S03]  /*7c2c0*/  IADD3 R0, R123, 0xd3, RZ ;  /* 0x000000d37b007810 */ /* 0x000fc60007ffe0ff */
[----:B------:R4:W-:Y:S01]  /*7c2d0*/  @P2 STG.E [R24.64], R83 ;  /* 0x0000005318002986 */ /* 0x0009e2000c101904 */
[----:B------:R-:W-:Y:S02]  /*7c2e0*/  ISETP.LT.AND P2, PT, R227, c[0x0][0x178], !P4 ;  /* 0x00005e00e3007a0c */ /* 0x000fe40006741270 */
[----:B------:R-:W-:Y:S01]  /*7c2f0*/  ISETP.LT.AND P3, PT, R158, c[0x0][0x178], !P4 ;  /* 0x00005e009e007a0c */ /* 0x000fe20006761270 */
[----:B------:R-:W-:Y:S01]  /*7c300*/  @P1 STG.E [R28.64], R115 ;  /* 0x000000731c001986 */ /* 0x000fe2000c101904 */
[----:B------:R-:W-:Y:S02]  /*7c310*/  ISETP.LT.AND P1, PT, R159, c[0x0][0x178], !P4 ;  /* 0x00005e009f007a0c */ /* 0x000fe40006721270 */
[----:B------:R-:W-:Y:S02]  /*7c320*/  IADD3 R3, R3, c[0x0][0x198], RZ ;  /* 0x0000660003037a10 */ /* 0x000fe40007ffe0ff */
[----:B------:R-:W-:Y:S02]  /*7c330*/  ISETP.GE.AND P5, PT, R0, c[0x0][0x17c], PT ;  /* 0x00005f0000007a0c */ /* 0x000fe40003fa6270 */
[----:B------:R-:W-:Y:S01]  /*7c340*/  ISETP.LT.AND P4, PT, R119, c[0x0][0x178], !P4 ;  /* 0x00005e0077007a0c */ /* 0x000fe20006781270 */
[----:B-1----:R-:W-:Y:S01]  /*7c350*/  IMAD.WIDE R8, R3, 0x4, R182 ;  /* 0x0000000403087825 */ /* 0x002fe200078e02b6 */
[----:B------:R-:W-:-:S03]  /*7c360*/  ISETP.LT.AND P6, PT, R227, c[0x0][0x178], !P5 ;  /* 0x00005e00e3007a0c */ /* 0x000fc60006fc1270 */
[C---:B------:R-:W-:Y:S01]  /*7c370*/  IMAD.WIDE R12, R3.reuse, 0x4, R180 ;  /* 0x00000004030c7825 */ /* 0x040fe200078e02b4 */
[----:B------:R-:W-:-:S03]  /*7c380*/  IADD3 R33, R3, c[0x0][0x198], RZ ;  /* 0x0000660003217a10 */ /* 0x000fc60007ffe0ff */
[----:B--2---:R-:W-:Y:S01]  /*7c390*/  IMAD.WIDE R16, R3, 0x4, R6 ;  /* 0x0000000403107825 */ /* 0x004fe200078e0206 */
[----:B------:R1:W-:Y:S01]  /*7c3a0*/  @P2 STG.E [R8.64], R238 ;  /* 0x000000ee08002986 */ /* 0x0003e2000c101904 */
[----:B------:R-:W-:Y:S02]  /*7c3b0*/  IADD3 R0, R123, 0xd4, RZ ;  /* 0x000000d47b007810 */ /* 0x000fe40007ffe0ff */
[----:B---3--:R-:W-:Y:S01]  /*7c3c0*/  IMAD.WIDE R20, R3, 0x4, R4 ;  /* 0x0000000403147825 */ /* 0x008fe200078e0204 */
[----:B------:R2:W-:Y:S01]  /*7c3d0*/  @P3 STG.E [R12.64], R46 ;  /* 0x0000002e0c003986 */ /* 0x0005e2000c101904 */
[----:B------:R-:W-:Y:S02]  /*7c3e0*/  ISETP.LT.AND P3, PT, R159, c[0x0][0x178], !P5 ;  /* 0x00005e009f007a0c */ /* 0x000fe40006f61270 */
[----:B----4-:R-:W-:Y:S01]  /*7c3f0*/  IMAD.WIDE R24, R33, 0x4, R182 ;  /* 0x0000000421187825 */ /* 0x010fe200078e02b6 */
[----:B------:R3:W-:Y:S01]  /*7c400*/  @P1 STG.E [R16.64], R78 ;  /* 0x0000004e10001986 */ /* 0x0007e2000c101904 */
[----:B------:R-:W-:-:S02]  /*7c410*/  ISETP.LT.AND P1, PT, R158, c[0x0][0x178], !P5 ;  /* 0x00005e009e007a0c */ /* 0x000fc40006f21270 */
[----:B------:R-:W-:Y:S02]  /*7c420*/  ISETP.GE.AND P0, PT, R0, c[0x0][0x17c], PT ;  /* 0x00005f0000007a0c */ /* 0x000fe40003f06270 */
[----:B------:R-:W-:Y:S01]  /*7c430*/  ISETP.LT.AND P5, PT, R119, c[0x0][0x178], !P5 ;  /* 0x00005e0077007a0c */ /* 0x000fe20006fa1270 */
[----:B------:R4:W-:Y:S01]  /*7c440*/  @P4 STG.E [R20.64], R110 ;  /* 0x0000006e14004986 */ /* 0x0009e2000c101904 */
[----:B-1----:R-:W-:-:S03]  /*7c450*/  IMAD.WIDE R8, R33, 0x4, R180 ;  /* 0x0000000421087825 */ /* 0x002fc600078e02b4 */
[----:B------:R1:W-:Y:S01]  /*7c460*/  @P6 STG.E [R24.64], R239 ;  /* 0x000000ef18006986 */ /* 0x0003e2000c101904 */
[----:B------:R-:W-:Y:S01]  /*7c470*/  ISETP.LT.AND P6, PT, R227, c[0x0][0x178], !P0 ;  /* 0x00005e00e3007a0c */ /* 0x000fe200047c1270 */
[C---:B--2---:R-:W-:Y:S01]  /*7c480*/  IMAD.WIDE R12, R33.reuse, 0x4, R6 ;  /* 0x00000004210c7825 */ /* 0x044fe200078e0206 */
[----:B------:R-:W-:Y:S02]  /*7c490*/  IADD3 R29, R33, c[0x0][0x198], RZ ;  /* 0x00006600211d7a10 */ /* 0x000fe40007ffe0ff */
[----:B------:R-:W-:Y:S01]  /*7c4a0*/  IADD3 R0, R123, 0xd5, RZ ;  /* 0x000000d57b007810 */ /* 0x000fe20007ffe0ff */
[----:B---3--:R-:W-:Y:S01]  /*7c4b0*/  IMAD.WIDE R16, R33, 0x4, R4 ;  /* 0x0000000421107825 */ /* 0x008fe200078e0204 */
[----:B------:R2:W-:Y:S01]  /*7c4c0*/  @P1 STG.E [R8.64], R47 ;  /* 0x0000002f08001986 */ /* 0x0005e2000c101904 */
[----:B------:R-:W-:Y:S02]  /*7c4d0*/  ISETP.LT.AND P4, PT, R158, c[0x0][0x178], !P0 ;  /* 0x00005e009e007a0c */ /* 0x000fe40004781270 */
[----:B------:R-:W-:Y:S01]  /*7c4e0*/  ISETP.GE.AND P2, PT, R0, c[0x0][0x17c], PT ;  /* 0x00005f0000007a0c */ /* 0x000fe20003f46270 */
[----:B----4-:R-:W-:Y:S01]  /*7c4f0*/  IMAD.WIDE R20, R29, 0x4, R182 ;  /* 0x000000041d147825 */ /* 0x010fe200078e02b6 */
[----:B------:R3:W-:Y:S04]  /*7c500*/  @P3 STG.E [R12.64], R79 ;  /* 0x0000004f0c003986 */ /* 0x0007e8000c101904 */
[----:B------:R4:W-:Y:S01]  /*7c510*/  @P5 STG.E [R16.64], R111 ;  /* 0x0000006f10005986 */ /* 0x0009e2000c101904 */
[----:B------:R-:W-:-:S02]  /*7c520*/  ISETP.LT.AND P5, PT, R159, c[0x0][0x178], !P0 ;  /* 0x00005e009f007a0c */ /* 0x000fc400047a1270 */
[----:B------:R-:W-:Y:S01]  /*7c530*/  ISETP.LT.AND P0, PT, R119, c[0x0][0x178], !P0 ;  /* 0x00005e0077007a0c */ /* 0x000fe20004701270 */
[----:B------:R4:W-:Y:S01]  /*7c540*/  @P6 STG.E [R20.64], R230 ;  /* 0x000000e614006986 */ /* 0x0009e2000c101904 */
[----:B------:R-:W-:Y:S01]  /*7c550*/  ISETP.LT.AND P1, PT, R227, c[0x0][0x178], !P2 ;  /* 0x00005e00e3007a0c */ /* 0x000fe20005721270 */
[----:B-1----:R-:W-:Y:S01]  /*7c560*/  IMAD.WIDE R24, R29, 0x4, R180 ;  /* 0x000000041d187825 */ /* 0x002fe200078e02b4 */
[----:B------:R-:W-:Y:S02]  /*7c570*/  ISETP.LT.AND P3, PT, R158, c[0x0][0x178], !P2 ;  /* 0x00005e009e007a0c */ /* 0x000fe40005761270 */
[----:B------:R-:W-:Y:S01]  /*7c580*/  ISETP.LT.AND P6, PT, R159, c[0x0][0x178], !P2 ;  /* 0x00005e009f007a0c */ /* 0x000fe200057c1270 */
[----:B--2---:R-:W-:-:S04]  /*7c590*/  IMAD.WIDE R8, R29, 0x4, R6 ;  /* 0x000000041d087825 */ /* 0x004fc800078e0206 */
[C---:B---3--:R-:W-:Y:S01]  /*7c5a0*/  IMAD.WIDE R12, R29.reuse, 0x4, R4 ;  /* 0x000000041d0c7825 */ /* 0x048fe200078e0204 */
[----:B------:R-:W-:Y:S02]  /*7c5b0*/  IADD3 R29, R29, c[0x0][0x198], RZ ;  /* 0x000066001d1d7a10 */ /* 0x000fe40007ffe0ff */
[----:B------:R-:W-:Y:S01]  /*7c5c0*/  IADD3 R3, R123, 0xd6, RZ ;  /* 0x000000d67b037810 */ /* 0x000fe20007ffe0ff */
[----:B------:R1:W-:Y:S02]  /*7c5d0*/  @P4 STG.E [R24.64], R42 ;  /* 0x0000002a18004986 */ /* 0x0003e4000c101904 */
[----:B----4-:R-:W-:Y:S01]  /*7c5e0*/  IMAD.WIDE R16, R29, 0x4, R182 ;  /* 0x000000041d107825 */ /* 0x010fe200078e02b6 */
[----:B------:R-:W-:Y:S01]  /*7c5f0*/  ISETP.GE.AND P4, PT, R3, c[0x0][0x17c], PT ;  /* 0x00005f0003007a0c */ /* 0x000fe20003f86270 */
[----:B------:R2:W-:Y:S02]  /*7c600*/  @P5 STG.E [R8.64], R74 ;  /* 0x0000004a08005986 */ /* 0x0005e4000c101904 */
[----:B------:R-:W-:Y:S01]  /*7c610*/  IMAD.WIDE R20, R29, 0x4, R180 ;  /* 0x000000041d147825 */ /* 0x000fe200078e02b4 */
[----:B------:R-:W-:Y:S01]  /*7c620*/  ISETP.LT.AND P2, PT, R119, c[0x0][0x178], !P2 ;  /* 0x00005e0077007a0c */ /* 0x000fe20005741270 */
[----:B------:R3:W-:Y:S02]  /*7c630*/  @P0 STG.E [R12.64], R106 ;  /* 0x0000006a0c000986 */ /* 0x0007e4000c101904 */
[----:B-1----:R-:W-:-:S02]  /*7c640*/  IMAD.WIDE R24, R29, 0x4, R6 ;  /* 0x000000041d187825 */ /* 0x002fc400078e0206 */
[----:B------:R1:W-:Y:S01]  /*7c650*/  @P1 STG.E [R16.64], R231 ;  /* 0x000000e710001986 */ /* 0x0003e2000c101904 */
[----:B------:R-:W-:Y:S02]  /*7c660*/  ISETP.LT.AND P0, PT, R227, c[0x0][0x178], !P4 ;  /* 0x00005e00e3007a0c */ /* 0x000fe40006701270 */
[----:B------:R-:W-:Y:S01]  /*7c670*/  ISETP.LT.AND P1, PT, R158, c[0x0][0x178], !P4 ;  /* 0x00005e009e007a0c */ /* 0x000fe20006721270 */
[----:B------:R4:W-:Y:S01]  /*7c680*/  @P3 STG.E [R20.64], R43 ;  /* 0x0000002b14003986 */ /* 0x0009e2000c101904 */
[----:B------:R-:W-:-:S03]  /*7c690*/  IADD3 R3, R29, c[0x0][0x198], RZ ;  /* 0x000066001d037a10 */ /* 0x000fc60007ffe0ff */
[----:B------:R4:W-:Y:S01]  /*7c6a0*/  @P6 STG.E [R24.64], R75 ;  /* 0x0000004b18006986 */ /* 0x0009e2000c101904 */
[----:B------:R-:W-:Y:S01]  /*7c6b0*/  ISETP.LT.AND P6, PT, R159, c[0x0][0x178], !P4 ;  /* 0x00005e009f007a0c */ /* 0x000fe200067c1270 */
[----:B--2---:R-:W-:Y:S01]  /*7c6c0*/  IMAD.WIDE R8, R29, 0x4, R4 ;  /* 0x000000041d087825 */ /* 0x004fe200078e0204 */
[----:B------:R-:W-:-:S03]  /*7c6d0*/  IADD3 R0, R123, 0xd7, RZ ;  /* 0x000000d77b007810 */ /* 0x000fc60007ffe0ff */
[----:B---3--:R-:W-:Y:S01]  /*7c6e0*/  IMAD.WIDE R12, R3, 0x4, R182 ;  /* 0x00000004030c7825 */ /* 0x008fe200078e02b6 */
[----:B------:R-:W-:-:S03]  /*7c6f0*/  ISETP.GE.AND P5, PT, R0, c[0x0][0x17c], PT ;  /* 0x00005f0000007a0c */ /* 0x000fc60003fa6270 */
[C---:B-1----:R-:W-:Y:S01]  /*7c700*/  IMAD.WIDE R16, R3.reuse, 0x4, R180 ;  /* 0x0000000403107825 */ /* 0x042fe200078e02b4 */
[----:B------:R1:W-:Y:S03]  /*7c710*/  @P2 STG.E [R8.64], R107 ;  /* 0x0000006b08002986 */ /* 0x0003e6000c101904 */
[----:B----4-:R-:W-:Y:S01]  /*7c720*/  IMAD.WIDE R20, R3, 0x4, R6 ;  /* 0x0000000403147825 */ /* 0x010fe200078e0206 */
[----:B------:R-:W-:Y:S01]  /*7c730*/  ISETP.LT.AND P4, PT, R119, c[0x0][0x178], !P4 ;  /* 0x00005e0077007a0c */ /* 0x000fe20006781270 */
[----:B------:R2:W-:Y:S01]  /*7c740*/  @P0 STG.E [R12.64], R18 ;  /* 0x000000120c000986 */ /* 0x0005e2000c101904 */
[----:B------:R-:W-:-:S03]  /*7c750*/  ISETP.LT.AND P0, PT, R227, c[0x0][0x178], !P5 ;  /* 0x00005e00e3007a0c */ /* 0x000fc60006f01270 */
[----:B------:R3:W-:Y:S01]  /*7c760*/  @P1 STG.E [R16.64], R38 ;  /* 0x0000002610001986 */ /* 0x0007e2000c101904 */
[----:B------:R-:W-:-:S03]  /*7c770*/  ISETP.LT.AND P1, PT, R158, c[0x0][0x178], !P5 ;  /* 0x00005e009e007a0c */ /* 0x000fc60006f21270 */
[----:B------:R4:W-:Y:S01]  /*7c780*/  @P6 STG.E [R20.64], R70 ;  /* 0x0000004614006986 */ /* 0x0009e2000c101904 */
[----:B------:R-:W-:Y:S02]  /*7c790*/  ISETP.LT.AND P6, PT, R159, c[0x0][0x178], !P5 ;  /* 0x00005e009f007a0c */ /* 0x000fe40006fc1270 */
[----:B------:R-:W-:Y:S02]  /*7c7a0*/  IADD3 R29, R3, c[0x0][0x198], RZ ;  /* 0x00006600031d7a10 */ /* 0x000fe40007ffe0ff */
[----:B------:R-:W-:Y:S01]  /*7c7b0*/  ISETP.LT.AND P5, PT, R119, c[0x0][0x178], !P5 ;  /* 0x00005e0077007a0c */ /* 0x000fe20006fa1270 */
[----:B------:R-:W-:Y:S01]  /*7c7c0*/  IMAD.WIDE R24, R3, 0x4, R4 ;  /* 0x0000000403187825 */ /* 0x000fe200078e0204 */
[----:B------:R-:W-:-:S03]  /*7c7d0*/  IADD3 R0, R123, 0xd8, RZ ;  /* 0x000000d87b007810 */ /* 0x000fc60007ffe0ff */
[----:B-1----:R-:W-:Y:S01]  /*7c7e0*/  IMAD.WIDE R8, R29, 0x4, R182 ;  /* 0x000000041d087825 */ /* 0x002fe200078e02b6 */
[----:B------:R-:W-:-:S03]  /*7c7f0*/  ISETP.GE.AND P3, PT, R0, c[0x0][0x17c], PT ;  /* 0x00005f0000007a0c */ /* 0x000fc60003f66270 */
[----:B--2---:R-:W-:Y:S01]  /*7c800*/  IMAD.WIDE R12, R29, 0x4, R180 ;  /* 0x000000041d0c7825 */ /* 0x004fe200078e02b4 */
[----:B------:R-:W-:Y:S01]  /*7c810*/  IADD3 R0, R123, 0xd9, RZ ;  /* 0x000000d97b007810 */ /* 0x000fe20007ffe0ff */
[----:B------:R1:W-:Y:S02]  /*7c820*/  @P4 STG.E [R24.64], R102 ;  /* 0x0000006618004986 */ /* 0x0003e4000c101904 */
[C---:B---3--:R-:W-:Y:S02]  /*7c830*/  IMAD.WIDE R16, R29.reuse, 0x4, R6 ;  /* 0x000000041d107825 */ /* 0x048fe400078e0206 */
[----:B------:R2:W-:Y:S02]  /*7c840*/  @P0 STG.E [R8.64], R19 ;  /* 0x0000001308000986 */ /* 0x0005e4000c101904 */
[----:B----4-:R-:W-:Y:S01]  /*7c850*/  IMAD.WIDE R20, R29, 0x4, R4 ;  /* 0x000000041d147825 */ /* 0x010fe200078e0204 */
[----:B------:R-:W-:Y:S01]  /*7c860*/  ISETP.LT.AND P4, PT, R227, c[0x0][0x178], !P3 ;  /* 0x00005e00e3007a0c */ /* 0x000fe20005f81270 */
[----:B------:R3:W-:Y:S01]  /*7c870*/  @P1 STG.E [R12.64], R39 ;  /* 0x000000270c001986 */ /* 0x0007e2000c101904 */
[----:B------:R-:W-:-:S02]  /*7c880*/  ISETP.GE.AND P2, PT, R0, c[0x0][0x17c], PT ;  /* 0x00005f0000007a0c */ /* 0x000fc40003f46270 */
[----:B------:R-:W-:Y:S01]  /*7c890*/  ISETP.LT.AND P1, PT, R158, c[0x0][0x178], !P3 ;  /* 0x00005e009e007a0c */ /* 0x000fe20005f21270 */
[----:B------:R4:W-:Y:S01]  /*7c8a0*/  @P6 STG.E [R16.64], R71 ;  /* 0x0000004710006986 */ /* 0x0009e2000c101904 */
[----:B------:R-:W-:-:S03]  /*7c8b0*/  IADD3 R3, R29, c[0x0][0x198], RZ ;  /* 0x000066001d037a10 */ /* 0x000fc60007ffe0ff */
[----:B------:R3:W-:Y:S01]  /*7c8c0*/  @P5 STG.E [R20.64], R103 ;  /* 0x0000006714005986 */ /* 0x0007e2000c101904 */
[----:B------:R-:W-:Y:S02]  /*7c8d0*/  ISETP.LT.AND P5, PT, R159, c[0x0][0x178], !P3 ;  /* 0x00005e009f007a0c */ /* 0x000fe40005fa1270 */
[----:B------:R-:W-:Y:S02]  /*7c8e0*/  ISETP.LT.AND P3, PT, R119, c[0x0][0x178], !P3 ;  /* 0x00005e0077007a0c */ /* 0x000fe40005f61270 */
[----:B------:R-:W-:Y:S01]  /*7c8f0*/  ISETP.LT.AND P6, PT, R227, c[0x0][0x178], !P2 ;  /* 0x00005e00e3007a0c */ /* 0x000fe200057c1270 */
[C---:B-1----:R-:W-:Y:S01]  /*7c900*/  IMAD.WIDE R24, R3.reuse, 0x4, R182 ;  /* 0x0000000403187825 */ /* 0x042fe200078e02b6 */
[----:B------:R-:W-:-:S03]  /*7c910*/  IADD3 R29, R3, c[0x0][0x198], RZ ;  /* 0x00006600031d7a10 */ /* 0x000fc60007ffe0ff */
[----:B--2---:R-:W-:Y:S01]  /*7c920*/  IMAD.WIDE R8, R3, 0x4, R180 ;  /* 0x0000000403087825 */ /* 0x004fe200078e02b4 */
[----:B------:R-:W-:-:S03]  /*7c930*/  IADD3 R0, R123, 0xda, RZ ;  /* 0x000000da7b007810 */ /* 0x000fc60007ffe0ff */
[C---:B---3--:R-:W-:Y:S01]  /*7c940*/  IMAD.WIDE R12, R3.reuse, 0x4, R6 ;  /* 0x00000004030c7825 */ /* 0x048fe200078e0206 */
[----:B------:R-:W-:Y:S03]  /*7c950*/  @P4 STG.E [R24.64], R242 ;  /* 0x000000f218004986 */ /* 0x000fe6000c101904 */
[----:B----4-:R-:W-:Y:S01]  /*7c960*/  IMAD.WIDE R16, R3, 0x4, R4 ;  /* 0x0000000403107825 */ /* 0x010fe200078e0204 */
[----:B------:R-:W-:Y:S01]  /*7c970*/  ISETP.LT.AND P4, PT, R158, c[0x0][0x178], !P2 ;  /* 0x00005e009e007a0c */ /* 0x000fe20005781270 */
[----:B------:R1:W-:Y:S02]  /*7c980*/  @P1 STG.E [R8.64], R34 ;  /* 0x0000002208001986 */ /* 0x0003e4000c101904 */
[----:B------:R-:W-:Y:S01]  /*7c990*/  IMAD.WIDE R18, R29, 0x4, R182 ;  /* 0x000000041d127825 */ /* 0x000fe200078e02b6 */
[----:B------:R-:W-:Y:S01]  /*7c9a0*/  ISETP.GE.AND P0, PT, R0, c[0x0][0x17c], PT ;  /* 0x00005f0000007a0c */ /* 0x000fe20003f06270 */
[----:B------:R2:W-:Y:S04]  /*7c9b0*/  @P5 STG.E [R12.64], R66 ;  /* 0x000000420c005986 */ /* 0x0005e8000c101904 */
[----:B------:R3:W-:Y:S01]  /*7c9c0*/  @P3 STG.E [R16.64], R98 ;  /* 0x0000006210003986 */ /* 0x0007e2000c101904 */
[----:B------:R-:W-:-:S02]  /*7c9d0*/  ISETP.LT.AND P3, PT, R159, c[0x0][0x178], !P2 ;  /* 0x00005e009f007a0c */ /* 0x000fc40005761270 */
[----:B------:R-:W-:Y:S01]  /*7c9e0*/  ISETP.LT.AND P2, PT, R119, c[0x0][0x178], !P2 ;  /* 0x00005e0077007a0c */ /* 0x000fe20005741270 */
[----:B------:R4:W-:Y:S01]  /*7c9f0*/  @P6 STG.E [R18.64], R243 ;  /* 0x000000f312006986 */ /* 0x0009e2000c101904 */
[----:B------:R-:W-:Y:S02]  /*7ca00*/  ISETP.LT.AND P6, PT, R227, c[0x0][0x178], !P0 ;  /* 0x00005e00e3007a0c */ /* 0x000fe400047c1270 */
[----:B------:R-:W-:Y:S01]  /*7ca10*/  ISETP.LT.AND P5, PT, R158, c[0x0][0x178], !P0 ;  /* 0x00005e009e007a0c */ /* 0x000fe200047a1270 */
[C---:B------:R-:W-:Y:S01]  /*7ca20*/  IMAD.WIDE R20, R29.reuse, 0x4, R180 ;  /* 0x000000041d147825 */ /* 0x040fe200078e02b4 */
[----:B------:R-:W-:Y:S02]  /*7ca30*/  IADD3 R3, R29, c[0x0][0x198], RZ ;  /* 0x000066001d037a10 */ /* 0x000fe40007ffe0ff */
[----:B------:R-:W-:Y:S01]  /*7ca40*/  IADD3 R0, R123, 0xdb, RZ ;  /* 0x000000db7b007810 */ /* 0x000fe20007ffe0ff */
[----:B-1----:R-:W-:Y:S01]  /*7ca50*/  IMAD.WIDE R8, R29, 0x4, R6 ;  /* 0x000000041d087825 */ /* 0x002fe200078e0206 */
[----:B------:R1:W-:Y:S01]  /*7ca60*/  @P4 STG.E [R20.64], R35 ;  /* 0x0000002314004986 */ /* 0x0003e2000c101904 */
[----:B------:R-:W-:-:S02]  /*7ca70*/  ISETP.LT.AND P4, PT, R159, c[0x0][0x178], !P0 ;  /* 0x00005e009f007a0c */ /* 0x000fc40004781270 */
[----:B--2---:R-:W-:Y:S01]  /*7ca80*/  IMAD.WIDE R12, R29, 0x4, R4 ;  /* 0x000000041d0c7825 */ /* 0x004fe200078e0204 */
[----:B------:R-:W-:-:S03]  /*7ca90*/  ISETP.GE.AND P1, PT, R0, c[0x0][0x17c], PT ;  /* 0x00005f0000007a0c */ /* 0x000fc60003f26270 */
[C---:B---3--:R-:W-:Y:S01]  /*7caa0*/  IMAD.WIDE R16, R3.reuse, 0x4, R182 ;  /* 0x0000000403107825 */ /* 0x048fe200078e02b6 */
[----:B------:R2:W-:Y:S03]  /*7cab0*/  @P3 STG.E [R8.64], R67 ;  /* 0x0000004308003986 */ /* 0x0005e6000c101904 */
[----:B----4-:R-:W-:Y:S01]  /*7cac0*/  IMAD.WIDE R18, R3, 0x4, R180 ;  /* 0x0000000403127825 */ /* 0x010fe200078e02b4 */
[----:B------:R3:W-:Y:S01]  /*7cad0*/  @P2 STG.E [R12.64], R99 ;  /* 0x000000630c002986 */ /* 0x0007e2000c101904 */
[----:B------:R-:W-:-:S03]  /*7cae0*/  ISETP.LT.AND P0, PT, R119, c[0x0][0x178], !P0 ;  /* 0x00005e0077007a0c */ /* 0x000fc60004701270 */
[----:B------:R4:W-:Y:S01]  /*7caf0*/  @P6 STG.E [R16.64], R234 ;  /* 0x000000ea10006986 */ /* 0x0009e2000c101904 */
[----:B------:R-:W-:-:S03]  /*7cb00*/  ISETP.LT.AND P6, PT, R227, c[0x0][0x178], !P1 ;  /* 0x00005e00e3007a0c */ /* 0x000fc60004fc1270 */
[----:B------:R4:W-:Y:S01]  /*7cb10*/  @P5 STG.E [R18.64], R30 ;  /* 0x0000001e12005986 */ /* 0x0009e2000c101904 */
[----:B------:R-:W-:Y:S01]  /*7cb20*/  ISETP.LT.AND P5, PT, R158, c[0x0][0x178], !P1 ;  /* 0x00005e009e007a0c */ /* 0x000fe20004fa1270 */
[----:B-1----:R-:W-:Y:S01]  /*7cb30*/  IMAD.WIDE R20, R3, 0x4, R6 ;  /* 0x0000000403147825 */ /* 0x002fe200078e0206 */
[----:B------:R-:W-:Y:S02]  /*7cb40*/  ISETP.LT.AND P2, PT, R159, c[0x0][0x178], !P1 ;  /* 0x00005e009f007a0c */ /* 0x000fe40004f41270 */
[C---:B------:R-:W-:Y:S01]  /*7cb50*/  IADD3 R25, R3.reuse, c[0x0][0x198], RZ ;  /* 0x0000660003197a10 */ /* 0x040fe20007ffe0ff */
[----:B--2---:R-:W-:Y:S01]  /*7cb60*/  IMAD.WIDE R8, R3, 0x4, R4 ;  /* 0x0000000403087825 */ /* 0x004fe200078e0204 */
[----:B------:R-:W-:Y:S01]  /*7cb70*/  IADD3 R0, R123, 0xdc, RZ ;  /* 0x000000dc7b007810 */ /* 0x000fe20007ffe0ff */
[----:B------:R1:W-:Y:S01]  /*7cb80*/  @P4 STG.E [R20.64], R62 ;  /* 0x0000003e14004986 */ /* 0x0003e2000c101904 */
[----:B------:R-:W-:Y:S01]  /*7cb90*/  ISETP.LT.AND P4, PT, R119, c[0x0][0x178], !P1 ;  /* 0x00005e0077007a0c */ /* 0x000fe20004f81270 */
[----:B---3--:R-:W-:Y:S01]  /*7cba0*/  IMAD.WIDE R12, R25, 0x4, R182 ;  /* 0x00000004190c7825 */ /* 0x008fe200078e02b6 */
[----:B------:R-:W-:-:S03]  /*7cbb0*/  ISETP.GE.AND P3, PT, R0, c[0x0][0x17c], PT ;  /* 0x00005f0000007a0c */ /* 0x000fc60003f66270 */
[C---:B----4-:R-:W-:Y:S01]  /*7cbc0*/  IMAD.WIDE R16, R25.reuse, 0x4, R180 ;  /* 0x0000000419107825 */ /* 0x050fe200078e02b4 */
[----:B------:R2:W-:Y:S03]  /*7cbd0*/  @P0 STG.E [R8.64], R94 ;  /* 0x0000005e08000986 */ /* 0x0005e6000c101904 */
[----:B------:R-:W-:Y:S01]  /*7cbe0*/  IMAD.WIDE R18, R25, 0x4, R6 ;  /* 0x0000000419127825 */ /* 0x000fe200078e0206 */
[----:B------:R3:W-:Y:S01]  /*7cbf0*/  @P6 STG.E [R12.64], R235 ;  /* 0x000000eb0c006986 */ /* 0x0007e2000c101904 */
[----:B------:R-:W-:-:S03]  /*7cc00*/  IADD3 R0, R123, 0xdd, RZ ;  /* 0x000000dd7b007810 */ /* 0x000fc60007ffe0ff */
[----:B------:R4:W-:Y:S01]  /*7cc10*/  @P5 STG.E [R16.64], R31 ;  /* 0x0000001f10005986 */ /* 0x0009e2000c101904 */
[----:B-1----:R-:W-:Y:S01]  /*7cc20*/  IMAD.WIDE R20, R25, 0x4, R4 ;  /* 0x0000000419147825 */ /* 0x002fe200078e0204 */
[----:B------:R-:W-:Y:S02]  /*7cc30*/  ISETP.LT.AND P0, PT, R158, c[0x0][0x178], !P3 ;  /* 0x00005e009e007a0c */ /* 0x000fe40005f01270 */
[----:B------:R1:W-:Y:S01]  /*7cc40*/  @P2 STG.E [R18.64], R63 ;  /* 0x0000003f12002986 */ /* 0x0003e2000c101904 */
[----:B------:R-:W-:Y:S02]  /*7cc50*/  ISETP.LT.AND P2, PT, R227, c[0x0][0x178], !P3 ;  /* 0x00005e00e3007a0c */ /* 0x000fe40005f41270 */
[----:B------:R-:W-:Y:S02]  /*7cc60*/  ISETP.LT.AND P5, PT, R159, c[0x0][0x178], !P3 ;  /* 0x00005e009f007a0c */ /* 0x000fe40005fa1270 */
[----:B------:R-:W-:Y:S02]  /*7cc70*/  ISETP.GE.AND P1, PT, R0, c[0x0][0x17c], PT ;  /* 0x00005f0000007a0c */ /* 0x000fe40003f26270 */
[----:B------:R-:W-:-:S02]  /*7cc80*/  IADD3 R25, R25, c[0x0][0x198], RZ ;  /* 0x0000660019197a10 */ /* 0x000fc40007ffe0ff */
[----:B------:R-:W-:Y:S01]  /*7cc90*/  ISETP.LT.AND P3, PT, R119, c[0x0][0x178], !P3 ;  /* 0x00005e0077007a0c */ /* 0x000fe20005f61270 */
[----:B------:R-:W-:Y:S01]  /*7cca0*/  @P4 STG.E [R20.64], R95 ;  /* 0x0000005f14004986 */ /* 0x000fe2000c101904 */
[----:B------:R-:W-:Y:S01]  /*7ccb0*/  ISETP.LT.AND P4, PT, R227, c[0x0][0x178], !P1 ;  /* 0x00005e00e3007a0c */ /* 0x000fe20004f81270 */
[C---:B--2---:R-:W-:Y:S01]  /*7ccc0*/  IMAD.WIDE R8, R25.reuse, 0x4, R182 ;  /* 0x0000000419087825 */ /* 0x044fe200078e02b6 */
[----:B------:R-:W-:-:S03]  /*7ccd0*/  IADD3 R3, R25, c[0x0][0x198], RZ ;  /* 0x0000660019037a10 */ /* 0x000fc60007ffe0ff */
[----:B---3--:R-:W-:Y:S01]  /*7cce0*/  IMAD.WIDE R12, R25, 0x4, R180 ;  /* 0x00000004190c7825 */ /* 0x008fe200078e02b4 */
[----:B------:R-:W-:-:S03]  /*7ccf0*/  IADD3 R0, R123, 0xde, RZ ;  /* 0x000000de7b007810 */ /* 0x000fc60007ffe0ff */
[C---:B----4-:R-:W-:Y:S01]  /*7cd00*/  IMAD.WIDE R16, R25.reuse, 0x4, R6 ;  /* 0x0000000419107825 */ /* 0x050fe200078e0206 */
[----:B------:R2:W-:Y:S03]  /*7cd10*/  @P2 STG.E [R8.64], R14 ;  /* 0x0000000e08002986 */ /* 0x0005e6000c101904 */
[----:B-1----:R-:W-:Y:S01]  /*7cd20*/  IMAD.WIDE R18, R25, 0x4, R4 ;  /* 0x0000000419127825 */ /* 0x002fe200078e0204 */
[----:B------:R-:W-:Y:S01]  /*7cd30*/  @P0 STG.E [R12.64], R26 ;  /* 0x0000001a0c000986 */ /* 0x000fe2000c101904 */
[----:B------:R-:W-:Y:S02]  /*7cd40*/  ISETP.GE.AND P6, PT, R0, c[0x0][0x17c], PT ;  /* 0x00005f0000007a0c */ /* 0x000fe40003fc6270 */
[----:B------:R-:W-:Y:S01]  /*7cd50*/  IMAD.WIDE R24, R3, 0x4, R182 ;  /* 0x0000000403187825 */ /* 0x000fe200078e02b6 */
[----:B------:R1:W-:Y:S01]  /*7cd60*/  @P5 STG.E [R16.64], R58 ;  /* 0x0000003a10005986 */ /* 0x0003e2000c101904 */
[----:B------:R-:W-:-:S03]  /*7cd70*/  ISETP.LT.AND P2, PT, R158, c[0x0][0x178], !P1 ;  /* 0x00005e009e007a0c */ /* 0x000fc60004f41270 */
[----:B------:R3:W-:Y:S01]  /*7cd80*/  @P3 STG.E [R18.64], R90 ;  /* 0x0000005a12003986 */ /* 0x0007e2000c101904 */
[----:B------:R-:W-:Y:S02]  /*7cd90*/  ISETP.LT.AND P3, PT, R159, c[0x0][0x178], !P1 ;  /* 0x00005e009f007a0c */ /* 0x000fe40004f61270 */
[----:B------:R-:W-:Y:S01]  /*7cda0*/  ISETP.LT.AND P1, PT, R119, c[0x0][0x178], !P1 ;  /* 0x00005e0077007a0c */ /* 0x000fe20004f21270 */
[----:B------:R4:W-:Y:S01]  /*7cdb0*/  @P4 STG.E [R24.64], R15 ;  /* 0x0000000f18004986 */ /* 0x0009e2000c101904 */
[----:B------:R-:W-:Y:S02]  /*7cdc0*/  ISETP.LT.AND P5, PT, R227, c[0x0][0x178], !P6 ;  /* 0x00005e00e3007a0c */ /* 0x000fe400077a1270 */
[----:B------:R-:W-:Y:S01]  /*7cdd0*/  ISETP.LT.AND P4, PT, R158, c[0x0][0x178], !P6 ;  /* 0x00005e009e007a0c */ /* 0x000fe20007781270 */
[C---:B--2---:R-:W-:Y:S01]  /*7cde0*/  IMAD.WIDE R8, R3.reuse, 0x4, R180 ;  /* 0x0000000403087825 */ /* 0x044fe200078e02b4 */
[----:B------:R-:W-:Y:S01]  /*7cdf0*/  IADD3 R29, R3, c[0x0][0x198], RZ ;  /* 0x00006600031d7a10 */ /* 0x000fe20007ffe0ff */
[----:B------:R-:W2:Y:S01]  /*7ce00*/  LDS.128 R12, [R2] ;  /* 0x00000000020c7984 */ /* 0x000ea20000000c00 */
[----:B------:R-:W-:Y:S01]  /*7ce10*/  IADD3 R0, R123, 0xdf, RZ ;  /* 0x000000df7b007810 */ /* 0x000fe20007ffe0ff */
[----:B-1----:R-:W-:-:S04]  /*7ce20*/  IMAD.WIDE R16, R3, 0x4, R6 ;  /* 0x0000000403107825 */ /* 0x002fc800078e0206 */
[----:B---3--:R-:W-:Y:S01]  /*7ce30*/  IMAD.WIDE R18, R3, 0x4, R4 ;  /* 0x0000000403127825 */ /* 0x008fe200078e0204 */
[----:B------:R1:W-:Y:S01]  /*7ce40*/  @P2 STG.E [R8.64], R27 ;  /* 0x0000001b08002986 */ /* 0x0003e2000c101904 */
[----:B------:R-:W-:Y:S02]  /*7ce50*/  ISETP.GE.AND P0, PT, R0, c[0x0][0x17c], PT ;  /* 0x00005f0000007a0c */ /* 0x000fe40003f06270 */
[C---:B------:R-:W-:Y:S01]  /*7ce60*/  IMAD.WIDE R20, R29.reuse, 0x4, R182 ;  /* 0x000000041d147825 */ /* 0x040fe200078e02b6 */
[----:B------:R3:W-:Y:S03]  /*7ce70*/  @P3 STG.E [R16.64], R59 ;  /* 0x0000003b10003986 */ /* 0x0007e6000c101904 */
[----:B----4-:R-:W-:Y:S01]  /*7ce80*/  IMAD.WIDE R24, R29, 0x4, R180 ;  /* 0x000000041d187825 */ /* 0x010fe200078e02b4 */
[----:B------:R4:W-:Y:S01]  /*7ce90*/  @P1 STG.E [R18.64], R91 ;  /* 0x0000005b12001986 */ /* 0x0009e2000c101904 */
[----:B------:R-:W-:-:S02]  /*7cea0*/  ISETP.LT.AND P1, PT, R159, c[0x0][0x178], !P6 ;  /* 0x00005e009f007a0c */ /* 0x000fc40007721270 */
[----:B------:R-:W-:Y:S01]  /*7ceb0*/  ISETP.LT.AND P6, PT, R119, c[0x0][0x178], !P6 ;  /* 0x00005e0077007a0c */ /* 0x000fe200077c1270 */
[----:B------:R3:W-:Y:S01]  /*7cec0*/  @P5 STG.E [R20.64], R10 ;  /* 0x0000000a14005986 */ /* 0x0007e2000c101904 */
[----:B------:R-:W-:-:S03]  /*7ced0*/  ISETP.LT.AND P3, PT, R227, c[0x0][0x178], !P0 ;  /* 0x00005e00e3007a0c */ /* 0x000fc60004761270 */
[----:B------:R2:W-:Y:S01]  /*7cee0*/  @P4 STG.E [R24.64], R22 ;  /* 0x0000001618004986 */ /* 0x0005e2000c101904 */
[----:B------:R-:W-:Y:S02]  /*7cef0*/  ISETP.LT.AND P4, PT, R158, c[0x0][0x178], !P0 ;  /* 0x00005e009e007a0c */ /* 0x000fe40004781270 */
[C---:B-1----:R-:W-:Y:S01]  /*7cf00*/  IADD3 R27, R29.reuse, c[0x0][0x198], RZ ;  /* 0x000066001d1b7a10 */ /* 0x042fe20007ffe0ff */
[----:B------:R-:W-:Y:S01]  /*7cf10*/  IMAD.WIDE R8, R29, 0x4, R6 ;  /* 0x000000041d087825 */ /* 0x000fe200078e0206 */
[----:B------:R-:W-:-:S03]  /*7cf20*/  IADD3 R3, R123, 0xe0, RZ ;  /* 0x000000e07b037810 */ /* 0x000fc60007ffe0ff */
[----:B---3--:R-:W-:Y:S01]  /*7cf30*/  IMAD.WIDE R16, R29, 0x4, R4 ;  /* 0x000000041d107825 */ /* 0x008fe200078e0204 */
[----:B------:R-:W-:-:S03]  /*7cf40*/  ISETP.GE.AND P5, PT, R3, c[0x0][0x17c], PT ;  /* 0x00005f0003007a0c */ /* 0x000fc60003fa6270 */
[C---:B----4-:R-:W-:Y:S01]  /*7cf50*/  IMAD.WIDE R18, R27.reuse, 0x4, R182 ;  /* 0x000000041b127825 */ /* 0x050fe200078e02b6 */
[----:B------:R-:W-:Y:S03]  /*7cf60*/  @P1 STG.E [R8.64], R54 ;  /* 0x0000003608001986 */ /* 0x000fe6000c101904 */
[----:B------:R-:W-:Y:S01]  /*7cf70*/  IMAD.WIDE R20, R27, 0x4, R180 ;  /* 0x000000041b147825 */ /* 0x000fe200078e02b4 */
[----:B------:R-:W-:Y:S01]  /*7cf80*/  ISETP.LT.AND P2, PT, R159, c[0x0][0x178], !P0 ;  /* 0x00005e009f007a0c */ /* 0x000fe20004741270 */
[----:B------:R1:W-:Y:S01]  /*7cf90*/  @P6 STG.E [R16.64], R86 ;  /* 0x0000005610006986 */ /* 0x0003e2000c101904 */
[----:B------:R-:W-:-:S03]  /*7cfa0*/  ISETP.LT.AND P0, PT, R119, c[0x0][0x178], !P0 ;  /* 0x00005e0077007a0c */ /* 0x000fc60004701270 */
[----:B------:R3:W-:Y:S01]  /*7cfb0*/  @P3 STG.E [R18.64], R11 ;  /* 0x0000000b12003986 */ /* 0x0007e2000c101904 */
[----:B------:R-:W-:Y:S02]  /*7cfc0*/  ISETP.LT.AND P3, PT, R227, c[0x0][0x178], !P5 ;  /* 0x00005e00e3007a0c */ /* 0x000fe40006f61270 */
[----:B------:R-:W-:Y:S01]  /*7cfd0*/  LOP3.LUT R249, R2, 0x20, RZ, 0x3c, !PT ;  /* 0x0000002002f97812 */ /* 0x000fe200078e3cff */
[----:B------:R4:W-:Y:S01]  /*7cfe0*/  @P4 STG.E [R20.64], R23 ;  /* 0x0000001714004986 */ /* 0x0009e2000c101904 */
[----:B------:R-:W-:Y:S02]  /*7cff0*/  ISETP.LT.AND P4, PT, R158, c[0x0][0x178], !P5 ;  /* 0x00005e009e007a0c */ /* 0x000fe40006f81270 */
[----:B------:R-:W-:Y:S01]  /*7d000*/  ISETP.LT.AND P6, PT, R159, c[0x0][0x178], !P5 ;  /* 0x00005e009f007a0c */ /* 0x000fe20006fc1270 */
[C---:B--2---:R-:W-:Y:S01]  /*7d010*/  IMAD.WIDE R24, R27.reuse, 0x4, R6 ;  /* 0x000000041b187825 */ /* 0x044fe200078e0206 */
[----:B------:R-:W-:Y:S01]  /*7d020*/  IADD3 R29, R27, c[0x0][0x198], RZ ;  /* 0x000066001b1d7a10 */ /* 0x000fe20007ffe0ff */
[----:B------:R-:W2:Y:S01]  /*7d030*/  LDS.128 R8, [R249] ;  /* 0x00000000f9087984 */ /* 0x000ea20000000c00 */
[----:B------:R-:W-:Y:S01]  /*7d040*/  ISETP.LT.AND P5, PT, R119, c[0x0][0x178], !P5 ;  /* 0x00005e0077007a0c */ /* 0x000fe20006fa1270 */
[----:B------:R-:W-:Y:S01]  /*7d050*/  IMAD.WIDE R26, R27, 0x4, R4 ;  /* 0x000000041b1a7825 */ /* 0x000fe200078e0204 */
[----:B------:R-:W-:-:S03]  /*7d060*/  IADD3 R0, R123, 0xe1, RZ ;  /* 0x000000e17b007810 */ /* 0x000fc60007ffe0ff */
[C---:B-1----:R-:W-:Y:S01]  /*7d070*/  IMAD.WIDE R16, R29.reuse, 0x4, R182 ;  /* 0x000000041d107825 */ /* 0x042fe200078e02b6 */
[----:B------:R-:W-:Y:S01]  /*7d080*/  ISETP.GE.AND P1, PT, R0, c[0x0][0x17c], PT ;  /* 0x00005f0000007a0c */ /* 0x000fe20003f26270 */
[----:B------:R1:W-:Y:S02]  /*7d090*/  @P2 STG.E [R24.64], R55 ;  /* 0x0000003718002986 */ /* 0x0003e4000c101904 */
[----:B---3--:R-:W-:Y:S01]  /*7d0a0*/  IMAD.WIDE R18, R29, 0x4, R180 ;  /* 0x000000041d127825 */ /* 0x008fe200078e02b4 */
[----:B------:R-:W-:Y:S01]  /*7d0b0*/  IADD3 R3, R123, 0xe2, RZ ;  /* 0x000000e27b037810 */ /* 0x000fe20007ffe0ff */
[----:B------:R3:W-:Y:S02]  /*7d0c0*/  @P0 STG.E [R26.64], R87 ;  /* 0x000000571a000986 */ /* 0x0007e4000c101904 */
[C---:B----4-:R-:W-:Y:S02]  /*7d0d0*/  IMAD.WIDE R20, R29.reuse, 0x4, R6 ;  /* 0x000000041d147825 */ /* 0x050fe400078e0206 */
[----:B------:R-:W-:Y:S02]  /*7d0e0*/  @P3 STG.E [R16.64], R144 ;  /* 0x0000009010003986 */ /* 0x000fe4000c101904 */
[----:B------:R-:W-:Y:S01]  /*7d0f0*/  IMAD.WIDE R22, R29, 0x4, R4 ;  /* 0x000000041d167825 */ /* 0x000fe200078e0204 */
[----:B------:R-:W-:Y:S01]  /*7d100*/  ISETP.LT.AND P3, PT, R227, c[0x0][0x178], !P1 ;  /* 0x00005e00e3007a0c */ /* 0x000fe20004f61270 */
[----:B------:R-:W-:Y:S01]  /*7d110*/  @P4 STG.E [R18.64], R176 ;  /* 0x000000b012004986 */ /* 0x000fe2000c101904 */
[----:B------:R-:W-:-:S03]  /*7d120*/  ISETP.LT.AND P4, PT, R158, c[0x0][0x178], !P1 ;  /* 0x00005e009e007a0c */ /* 0x000fc60004f81270 */
[----:B------:R4:W-:Y:S01]  /*7d130*/  @P6 STG.E [R20.64], R196 ;  /* 0x000000c414006986 */ /* 0x0009e2000c101904 */
[----:B------:R-:W-:-:S03]  /*7d140*/  ISETP.GE.AND P2, PT, R3, c[0x0][0x17c], PT ;  /* 0x00005f0003007a0c */ /* 0x000fc60003f46270 */
[----:B------:R2:W-:Y:S01]  /*7d150*/  @P5 STG.E [R22.64], R12 ;  /* 0x0000000c16005986 */ /* 0x0005e2000c101904 */
[----:B------:R-:W-:Y:S02]  /*7d160*/  ISETP.LT.AND P5, PT, R159, c[0x0][0x178], !P1 ;  /* 0x00005e009f007a0c */ /* 0x000fe40004fa1270 */
[----:B------:R-:W-:Y:S02]  /*7d170*/  IADD3 R3, R29, c[0x0][0x198], RZ ;  /* 0x000066001d037a10 */ /* 0x000fe40007ffe0ff */
[----:B------:R-:W-:Y:S02]  /*7d180*/  ISETP.LT.AND P1, PT, R119, c[0x0][0x178], !P1 ;  /* 0x00005e0077007a0c */ /* 0x000fe40004f21270 */
[----:B------:R-:W-:Y:S01]  /*7d190*/  ISETP.LT.AND P6, PT, R227, c[0x0][0x178], !P2 ;  /* 0x00005e00e3007a0c */ /* 0x000fe200057c1270 */
[C---:B-1----:R-:W-:Y:S01]  /*7d1a0*/  IMAD.WIDE R24, R3.reuse, 0x4, R182 ;  /* 0x0000000403187825 */ /* 0x042fe200078e02b6 */
[----:B------:R-:W-:-:S03]  /*7d1b0*/  IADD3 R31, R3, c[0x0][0x198], RZ ;  /* 0x00006600031f7a10 */ /* 0x000fc60007ffe0ff */
[----:B---3--:R-:W-:Y:S01]  /*7d1c0*/  IMAD.WIDE R26, R3, 0x4, R180 ;  /* 0x00000004031a7825 */ /* 0x008fe200078e02b4 */
[----:B------:R-:W-:-:S03]  /*7d1d0*/  IADD3 R0, R123, 0xe3, RZ ;  /* 0x000000e37b007810 */ /* 0x000fc60007ffe0ff */
[C---:B----4-:R-:W-:Y:S01]  /*7d1e0*/  IMAD.WIDE R20, R3.reuse, 0x4, R6 ;  /* 0x0000000403147825 */ /* 0x050fe200078e0206 */
[----:B------:R1:W-:Y:S01]  /*7d1f0*/  @P3 STG.E [R24.64], R145 ;  /* 0x0000009118003986 */ /* 0x0003e2000c101904 */
[----:B------:R-:W-:Y:S02]  /*7d200*/  LOP3.LUT R248, R2, 0x40, RZ, 0x3c, !PT ;  /* 0x0000004002f87812 */ /* 0x000fe400078e3cff */
[----:B------:R-:W-:Y:S01]  /*7d210*/  IMAD.WIDE R28, R3, 0x4, R4 ;  /* 0x00000004031c7825 */ /* 0x000fe200078e0204 */
[----:B------:R-:W-:Y:S01]  /*7d220*/  @P4 STG.E [R26.64], R177 ;  /* 0x000000b11a004986 */ /* 0x000fe2000c101904 */
[----:B------:R-:W-:Y:S02]  /*7d230*/  ISETP.GE.AND P0, PT, R0, c[0x0][0x17c], PT ;  /* 0x00005f0000007a0c */ /* 0x000fe40003f06270 */
[----:B--2---:R-:W-:Y:S01]  /*7d240*/  IMAD.WIDE R22, R31, 0x4, R182 ;  /* 0x000000041f167825 */ /* 0x004fe200078e02b6 */
[----:B------:R-:W-:Y:S01]  /*7d250*/  @P5 STG.E [R20.64], R197 ;  /* 0x000000c514005986 */ /* 0x000fe2000c101904 */
[----:B------:R-:W-:-:S03]  /*7d260*/  ISETP.LT.AND P3, PT, R158, c[0x0][0x178], !P2 ;  /* 0x00005e009e007a0c */ /* 0x000fc60005761270 */
[----:B------:R2:W-:Y:S01]  /*7d270*/  @P1 STG.E [R28.64], R13 ;  /* 0x0000000d1c001986 */ /* 0x0005e2000c101904 */
[----:B------:R-:W-:Y:S02]  /*7d280*/  ISETP.LT.AND P1, PT, R159, c[0x0][0x178], !P2 ;  /* 0x00005e009f007a0c */ /* 0x000fe40005721270 */
[----:B------:R-:W-:Y:S01]  /*7d290*/  ISETP.LT.AND P2, PT, R119, c[0x0][0x178], !P2 ;  /* 0x00005e0077007a0c */ /* 0x000fe20005741270 */
[----:B------:R-:W3:Y:S01]  /*7d2a0*/  LDS.128 R16, [R248] ;  /* 0x00000000f8107984 */ /* 0x000ee20000000c00 */
[----:B------:R-:W-:-:S03]  /*7d2b0*/  ISETP.LT.AND P5, PT, R227, c[0x0][0x178], !P0 ;  /* 0x00005e00e3007a0c */ /* 0x000fc600047a1270 */
[----:B------:R4:W-:Y:S01]  /*7d2c0*/  @P6 STG.E [R22.64], R140 ;  /* 0x0000008c16006986 */ /* 0x0009e2000c101904 */
[----:B------:R-:W-:Y:S02]  /*7d2d0*/  ISETP.LT.AND P6, PT, R158, c[0x0][0x178], !P0 ;  /* 0x00005e009e007a0c */ /* 0x000fe400047c1270 */
[C---:B------:R-:W-:Y:S01]  /*7d2e0*/  IADD3 R3, R31.reuse, c[0x0][0x198], RZ ;  /* 0x000066001f037a10 */ /* 0x040fe20007ffe0ff */
[----:B-1----:R-:W-:Y:S01]  /*7d2f0*/  IMAD.WIDE R24, R31, 0x4, R180 ;  /* 0x000000041f187825 */ /* 0x002fe200078e02b4 */
[----:B------:R-:W-:-:S03]  /*7d300*/  IADD3 R0, R123, 0xe4, RZ ;  /* 0x000000e47b007810 */ /* 0x000fc60007ffe0ff */
[----:B--2---:R-:W-:Y:S01]  /*7d310*/  IMAD.WIDE R12, R31, 0x4, R6 ;  /* 0x000000041f0c7825 */ /* 0x004fe200078e0206 */
[----:B------:R-:W-:-:S03]  /*7d320*/  ISETP.GE.AND P4, PT, R0, c[0x0][0x17c], PT ;  /* 0x00005f0000007a0c */ /* 0x000fc60003f86270 */
[----:B------:R-:W-:Y:S01]  /*7d330*/  IMAD.WIDE R20, R31, 0x4, R4 ;  /* 0x000000041f147825 */ /* 0x000fe200078e0204 */
[----:B------:R1:W-:Y:S03]  /*7d340*/  @P3 STG.E [R24.64], R172 ;  /* 0x000000ac18003986 */ /* 0x0003e6000c101904 */
[----:B----4-:R-:W-:Y:S01]  /*7d350*/  IMAD.WIDE R22, R3, 0x4, R182 ;  /* 0x0000000403167825 */ /* 0x010fe200078e02b6 */
[----:B------:R-:W-:Y:S01]  /*7d360*/  ISETP.LT.AND P3, PT, R159, c[0x0][0x178], !P0 ;  /* 0x00005e009f007a0c */ /* 0x000fe20004761270 */
[----:B------:R2:W-:Y:S02]  /*7d370*/  @P1 STG.E [R12.64], R204 ;  /* 0x000000cc0c001986 */ /* 0x0005e4000c101904 */
[----:B------:R-:W-:Y:S01]  /*7d380*/  IMAD.WIDE R26, R3, 0x4, R180 ;  /* 0x00000004031a7825 */ /* 0x000fe200078e02b4 */
[----:B------:R-:W-:Y:S01]  /*7d390*/  ISETP.LT.AND P0, PT, R119, c[0x0][0x178], !P0 ;  /* 0x00005e0077007a0c */ /* 0x000fe20004701270 */
[----:B------:R-:W-:Y:S01]  /*7d3a0*/  @P2 STG.E [R20.64], R8 ;  /* 0x0000000814002986 */ /* 0x000fe2000c101904 */
[----:B------:R-:W-:-:S03]  /*7d3b0*/  ISETP.LT.AND P2, PT, R227, c[0x0][0x178], !P4 ;  /* 0x00005e00e3007a0c */ /* 0x000fc60006741270 */
[----:B------:R-:W-:Y:S01]  /*7d3c0*/  @P5 STG.E [R22.64], R141 ;  /* 0x0000008d16005986 */ /* 0x000fe2000c101904 */
[----:B------:R-:W-:-:S03]  /*7d3d0*/  ISETP.LT.AND P5, PT, R158, c[0x0][0x178], !P4 ;  /* 0x00005e009e007a0c */ /* 0x000fc600067a1270 */
[----:B------:R4:W-:Y:S01]  /*7d3e0*/  @P6 STG.E [R26.64], R173 ;  /* 0x000000ad1a006986 */ /* 0x0009e2000c101904 */
[----:B------:R-:W-:Y:S02]  /*7d3f0*/  ISETP.LT.AND P6, PT, R159, c[0x0][0x178], !P4 ;  /* 0x00005e009f007a0c */ /* 0x000fe400067c1270 */
[----:B------:R-:W-:Y:S01]  /*7d400*/  IADD3 R33, R3, c[0x0][0x198], RZ ;  /* 0x0000660003217a10 */ /* 0x000fe20007ffe0ff */
[----:B------:R-:W3:Y:S01]  /*7d410*/  LDS.128 R20, [R252] ;  /* 0x00000000fc147984 */ /* 0x000ee20000000c00 */
[----:B------:R-:W-:Y:S01]  /*7d420*/  IADD3 R0, R123, 0xe5, RZ ;  /* 0x000000e57b007810 */ /* 0x000fe20007ffe0ff */
[----:B-1----:R-:W-:-:S04]  /*7d430*/  IMAD.WIDE R24, R3, 0x4, R6 ;  /* 0x0000000403187825 */ /* 0x002fc800078e0206 */
[----:B--2---:R-:W-:Y:S01]  /*7d440*/  IMAD.WIDE R12, R3, 0x4, R4 ;  /* 0x00000004030c7825 */ /* 0x004fe200078e0204 */
[----:B------:R-:W-:-:S03]  /*7d450*/  ISETP.GE.AND P1, PT, R0, c[0x0][0x17c], PT ;  /* 0x00005f0000007a0c */ /* 0x000fc60003f26270 */
[C---:B----4-:R-:W-:Y:S01]  /*7d460*/  IMAD.WIDE R26, R33.reuse, 0x4, R182 ;  /* 0x00000004211a7825 */ /* 0x050fe200078e02b6 */
[----:B------:R1:W-:Y:S03]  /*7d470*/  @P3 STG.E [R24.64], R205 ;  /* 0x000000cd18003986 */ /* 0x0003e6000c101904 */
[C---:B------:R-:W-:Y:S01]  /*7d480*/  IMAD.WIDE R28, R33.reuse, 0x4, R180 ;  /* 0x00000004211c7825 */ /* 0x040fe200078e02b4 */
[----:B------:R2:W-:Y:S03]  /*7d490*/  @P0 STG.E [R12.64], R9 ;  /* 0x000000090c000986 */ /* 0x0005e6000c101904 */
[----:B------:R-:W-:Y:S01]  /*7d4a0*/  IMAD.WIDE R30, R33, 0x4, R6 ;  /* 0x00000004211e7825 */ /* 0x000fe200078e0206 */
[----:B------:R-:W-:Y:S01]  /*7d4b0*/  ISETP.LT.AND P4, PT, R119, c[0x0][0x178], !P4 ;  /* 0x00005e0077007a0c */ /* 0x000fe20006781270 */
[----:B------:R-:W-:Y:S01]  /*7d4c0*/  @P2 STG.E [R26.64], R132 ;  /* 0x000000841a002986 */ /* 0x000fe2000c101904 */
[----:B------:R-:W-:-:S03]  /*7d4d0*/  ISETP.LT.AND P0, PT, R227, c[0x0][0x178], !P1 ;  /* 0x00005e00e3007a0c */ /* 0x000fc60004f01270 */
[----:B------:R4:W-:Y:S01]  /*7d4e0*/  @P5 STG.E [R28.64], R148 ;  /* 0x000000941c005986 */ /* 0x0009e2000c101904 */
[----:B------:R-:W-:Y:S01]  /*7d4f0*/  ISETP.LT.AND P5, PT, R158, c[0x0][0x178], !P1 ;  /* 0x00005e009e007a0c */ /* 0x000fe20004fa1270 */
[----:B-1----:R-:W-:Y:S02]  /*7d500*/  IMAD.WIDE R24, R33, 0x4, R4 ;  /* 0x0000000421187825 */ /* 0x002fe400078e0204 */
[----:B------:R1:W-:Y:S01]  /*7d510*/  @P6 STG.E [R30.64], R212 ;  /* 0x000000d41e006986 */ /* 0x0003e2000c101904 */
[----:B------:R-:W-:Y:S02]  /*7d520*/  ISETP.LT.AND P6, PT, R159, c[0x0][0x178], !P1 ;  /* 0x00005e009f007a0c */ /* 0x000fe40004fc1270 */
[----:B------:R-:W-:Y:S02]  /*7d530*/  IADD3 R33, R33, c[0x0][0x198], RZ ;  /* 0x0000660021217a10 */ /* 0x000fe40007ffe0ff */
[----:B------:R-:W-:-:S03]  /*7d540*/  IADD3 R0, R123, 0xe6, RZ ;  /* 0x000000e67b007810 */ /* 0x000fc60007ffe0ff */
[----:B--2---:R-:W-:Y:S01]  /*7d550*/  IMAD.WIDE R8, R33, 0x4, R182 ;  /* 0x0000000421087825 */ /* 0x004fe200078e02b6 */
[----:B------:R-:W-:-:S03]  /*7d560*/  ISETP.GE.AND P3, PT, R0, c[0x0][0x17c], PT ;  /* 0x00005f0000007a0c */ /* 0x000fc60003f66270 */
[C---:B------:R-:W-:Y:S01]  /*7d570*/  IMAD.WIDE R12, R33.reuse, 0x4, R180 ;  /* 0x00000004210c7825 */ /* 0x040fe200078e02b4 */
[----:B---3--:R-:W-:Y:S03]  /*7d580*/  @P4 STG.E [R24.64], R16 ;  /* 0x0000001018004986 */ /* 0x008fe6000c101904 */
        /* <DEDUP_REMOVED lines=8> */
[C---:B------:R-:W-:Y:S01]  /*7d610*/  IADD3 R3, R33.reuse, c[0x0][0x198], RZ ;  /* 0x0000660021037a10 */ /* 0x040fe20007ffe0ff */
[----:B-1----:R-:W-:Y:S01]  /*7d620*/  IMAD.WIDE R30, R33, 0x4, R4 ;  /* 0x00000004211e7825 */ /* 0x002fe200078e0204 */
[----:B------:R-:W-:Y:S01]  /*7d630*/  ISETP.LT.AND P3, PT, R119, c[0x0][0x178], !P3 ;  /* 0x00005e0077007a0c */ /* 0x000fe20005f61270 */
[----:B------:R-:W1:Y:S01]  /*7d640*/  LDS.128 R24, [R2+0x800] ;  /* 0x0008000002187984 */ /* 0x000e620000000c00 */
[----:B------:R-:W-:Y:S01]  /*7d650*/  IADD3 R0, R123, 0xe7, RZ ;  /* 0x000000e77b007810 */ /* 0x000fe20007ffe0ff */
[----:B------:R-:W-:-:S04]  /*7d660*/  IMAD.WIDE R32, R3, 0x4, R182 ;  /* 0x0000000403207825 */ /* 0x000fc800078e02b6 */
[C---:B--2---:R-:W-:Y:S01]  /*7d670*/  IMAD.WIDE R8, R3.reuse, 0x4, R180 ;  /* 0x0000000403087825 */ /* 0x044fe200078e02b4 */
[----:B------:R-:W-:Y:S01]  /*7d680*/  ISETP.GE.AND P2, PT, R0, c[0x0][0x17c], PT ;  /* 0x00005f0000007a0c */ /* 0x000fe20003f46270 */
[----:B------:R2:W-:Y:S02]  /*7d690*/  @P1 STG.E [R30.64], R17 ;  /* 0x000000111e001986 */ /* 0x0005e4000c101904 */
[C---:B---3--:R-:W-:Y:S02]  /*7d6a0*/  IMAD.WIDE R12, R3.reuse, 0x4, R6 ;  /* 0x00000004030c7825 */ /* 0x048fe400078e0206 */
[----:B------:R-:W-:Y:S02]  /*7d6b0*/  @P4 STG.E [R32.64], R136 ;  /* 0x0000008820004986 */ /* 0x000fe4000c101904 */
[----:B----4-:R-:W-:Y:S02]  /*7d6c0*/  IMAD.WIDE R28, R3, 0x4, R4 ;  /* 0x00000004031c7825 */ /* 0x010fe400078e0204 */
[----:B------:R3:W-:Y:S01]  /*7d6d0*/  @P5 STG.E [R8.64], R164 ;  /* 0x000000a408005986 */ /* 0x0007e2000c101904 */
[----:B------:R-:W-:-:S03]  /*7d6e0*/  ISETP.LT.AND P4, PT, R227, c[0x0][0x178], !P2 ;  /* 0x00005e00e3007a0c */ /* 0x000fc60005781270 */
[----:B------:R4:W-:Y:S01]  /*7d6f0*/  @P6 STG.E [R12.64], R220 ;  /* 0x000000dc0c006986 */ /* 0x0009e2000c101904 */
[----:B------:R-:W-:-:S03]  /*7d700*/  ISETP.LT.AND P5, PT, R159, c[0x0][0x178], !P2 ;  /* 0x00005e009f007a0c */ /* 0x000fc600057a1270 */
[----:B------:R-:W-:Y:S01]  /*7d710*/  @P3 STG.E [R28.64], R20 ;  /* 0x000000141c003986 */ /* 0x000fe2000c101904 */
[----:B------:R-:W-:Y:S02]  /*7d720*/  ISETP.LT.AND P3, PT, R158, c[0x0][0x178], !P2 ;  /* 0x00005e009e007a0c */ /* 0x000fe40005761270 */
[----:B------:R-:W-:Y:S01]  /*7d730*/  IADD3 R35, R3, c[0x0][0x198], RZ ;  /* 0x0000660003237a10 */ /* 0x000fe20007ffe0ff */
[----:B------:R-:W1:Y:S01]  /*7d740*/  LDS.128 R28, [R249+0x800] ;  /* 0x00080000f91c7984 */ /* 0x000e620000000c00 */
[----:B------:R-:W-:-:S03]  /*7d750*/  IADD3 R0, R123, 0xe8, RZ ;  /* 0x000000e87b007810 */ /* 0x000fc60007ffe0ff */
[----:B--2---:R-:W-:Y:S01]  /*7d760*/  IMAD.WIDE R16, R35, 0x4, R182 ;  /* 0x0000000423107825 */ /* 0x004fe200078e02b6 */
[----:B------:R-:W-:-:S03]  /*7d770*/  ISETP.GE.AND P0, PT, R0, c[0x0][0x17c], PT ;  /* 0x00005f0000007a0c */ /* 0x000fc60003f06270 */
[----:B------:R-:W-:Y:S01]  /*7d780*/  IMAD.WIDE R2, R35, 0x4, R180 ;  /* 0x0000000423027825 */ /* 0x000fe200078e02b4 */
[----:B------:R-:W-:-:S03]  /*7d790*/  ISETP.LT.AND P2, PT, R119, c[0x0][0x178], !P2 ;  /* 0x00005e0077007a0c */ /* 0x000fc60005741270 */
[----:B---3--:R-:W-:Y:S01]  /*7d7a0*/  IMAD.WIDE R8, R35, 0x4, R6 ;  /* 0x0000000423087825 */ /* 0x008fe200078e0206 */
[----:B------:R2:W-:Y:S01]  /*7d7b0*/  @P4 STG.E [R16.64], R137 ;  /* 0x0000008910004986 */ /* 0x0005e2000c101904 */
[----:B------:R-:W-:-:S03]  /*7d7c0*/  ISETP.LT.AND P6, PT, R227, c[0x0][0x178], !P0 ;  /* 0x00005e00e3007a0c */ /* 0x000fc600047c1270 */
[----:B------:R3:W-:Y:S01]  /*7d7d0*/  @P3 STG.E [R2.64], R165 ;  /* 0x000000a502003986 */ /* 0x0007e2000c101904 */
[----:B------:R-:W-:-:S03]  /*7d7e0*/  ISETP.LT.AND P3, PT, R158, c[0x0][0x178], !P0 ;  /* 0x00005e009e007a0c */ /* 0x000fc60004761270 */
[----:B------:R1:W-:Y:S01]  /*7d7f0*/  @P5 STG.E [R8.64], R221 ;  /* 0x000000dd08005986 */ /* 0x0003e2000c101904 */
[----:B------:R-:W-:Y:S02]  /*7d800*/  ISETP.LT.AND P5, PT, R159, c[0x0][0x178], !P0 ;  /* 0x00005e009f007a0c */ /* 0x000fe400047a1270 */
[C---:B------:R-:W-:Y:S01]  /*7d810*/  IADD3 R37, R35.reuse, c[0x0][0x198], RZ ;  /* 0x0000660023257a10 */ /* 0x040fe20007ffe0ff */
[----:B----4-:R-:W-:Y:S01]  /*7d820*/  IMAD.WIDE R12, R35, 0x4, R4 ;  /* 0x00000004230c7825 */ /* 0x010fe200078e0204 */
[----:B------:R-:W-:-:S03]  /*7d830*/  IADD3 R0, R123, 0xe9, RZ ;  /* 0x000000e97b007810 */ /* 0x000fc60007ffe0ff */
[----:B------:R-:W-:Y:S01]  /*7d840*/  IMAD.WIDE R32, R37, 0x4, R182 ;  /* 0x0000000425207825 */ /* 0x000fe200078e02b6 */
[----:B------:R-:W-:-:S03]  /*7d850*/  ISETP.GE.AND P1, PT, R0, c[0x0][0x17c], PT ;  /* 0x00005f0000007a0c */ /* 0x000fc60003f26270 */
[C---:B--2---:R-:W-:Y:S01]  /*7d860*/  IMAD.WIDE R16, R37.reuse, 0x4, R180 ;  /* 0x0000000425107825 */ /* 0x044fe200078e02b4 */
[----:B------:R2:W-:Y:S03]  /*7d870*/  @P2 STG.E [R12.64], R21 ;  /* 0x000000150c002986 */ /* 0x0005e6000c101904 */
[----:B---3--:R-:W-:Y:S01]  /*7d880*/  IMAD.WIDE R2, R37, 0x4, R6 ;  /* 0x0000000425027825 */ /* 0x008fe200078e0206 */
[----:B------:R-:W-:Y:S01]  /*7d890*/  @P6 STG.E [R32.64], R128 ;  /* 0x0000008020006986 */ /* 0x000fe2000c101904 */
[----:B------:R-:W-:Y:S02]  /*7d8a0*/  ISETP.LT.AND P0, PT, R119, c[0x0][0x178], !P0 ;  /* 0x00005e0077007a0c */ /* 0x000fe40004701270 */
[----:B------:R-:W-:Y:S01]  /*7d8b0*/  ISETP.LT.AND P6, PT, R227, c[0x0][0x178], !P1 ;  /* 0x00005e00e3007a0c */ /* 0x000fe20004fc1270 */
[----:B------:R3:W-:Y:S01]  /*7d8c0*/  @P3 STG.E [R16.64], R160 ;  /* 0x000000a010003986 */ /* 0x0007e2000c101904 */
[----:B------:R-:W-:-:S03]  /*7d8d0*/  ISETP.LT.AND P3, PT, R158, c[0x0][0x178], !P1 ;  /* 0x00005e009e007a0c */ /* 0x000fc60004f61270 */
[----:B------:R4:W-:Y:S01]  /*7d8e0*/  @P5 STG.E [R2.64], R200 ;  /* 0x000000c802005986 */ /* 0x0009e2000c101904 */
[----:B------:R-:W-:Y:S02]  /*7d8f0*/  ISETP.LT.AND P5, PT, R159, c[0x0][0x178], !P1 ;  /* 0x00005e009f007a0c */ /* 0x000fe40004fa1270 */
[----:B------:R-:W-:Y:S02]  /*7d900*/  IADD3 R35, R37, c[0x0][0x198], RZ ;  /* 0x0000660025237a10 */ /* 0x000fe40007ffe0ff */
        /* <DEDUP_REMOVED lines=9> */
[----:B------:R2:W-:Y:S02]  /*7d9a0*/  @P6 STG.E [R12.64], R129 ;  /* 0x000000810c006986 */ /* 0x0005e4000c101904 */
[----:B----4-:R-:W-:Y:S01]  /*7d9b0*/  IMAD.WIDE R2, R35, 0x4, R4 ;  /* 0x0000000423027825 */ /* 0x010fe200078e0204 */
[----:B------:R-:W-:Y:S01]  /*7d9c0*/  ISETP.GE.AND P2, PT, R0, c[0x0][0x17c], PT ;  /* 0x00005f0000007a0c */ /* 0x000fe20003f46270 */
[----:B------:R3:W-:Y:S01]  /*7d9d0*/  @P3 STG.E [R16.64], R161 ;  /* 0x000000a110003986 */ /* 0x0007e2000c101904 */
[----:B------:R-:W-:-:S02]  /*7d9e0*/  ISETP.LT.AND P0, PT, R227, c[0x0][0x178], !P4 ;  /* 0x00005e00e3007a0c */ /* 0x000fc40006701270 */
[----:B------:R-:W-:Y:S01]  /*7d9f0*/  ISETP.LT.AND P6, PT, R158, c[0x0][0x178], !P4 ;  /* 0x00005e009e007a0c */ /* 0x000fe200067c1270 */
[----:B------:R-:W-:Y:S01]  /*7da00*/  @P5 STG.E [R20.64], R201 ;  /* 0x000000c914005986 */ /* 0x000fe2000c101904 */
[----:B------:R-:W-:-:S03]  /*7da10*/  IADD3 R37, R35, c[0x0][0x198], RZ ;  /* 0x0000660023257a10 */ /* 0x000fc60007ffe0ff */
[----:B------:R4:W-:Y:S01]  /*7da20*/  @P1 STG.E [R2.64], R25 ;  /* 0x0000001902001986 */ /* 0x0009e2000c101904 */
[----:B------:R-:W-:Y:S02]  /*7da30*/  ISETP.LT.AND P1, PT, R159, c[0x0][0x178], !P4 ;  /* 0x00005e009f007a0c */ /* 0x000fe40006721270 */
[----:B------:R-:W-:Y:S01]  /*7da40*/  ISETP.LT.AND P4, PT, R119, c[0x0][0x178], !P4 ;  /* 0x00005e0077007a0c */ /* 0x000fe20006781270 */
[----:B------:R-:W4:Y:S01]  /*7da50*/  LDS.128 R32, [R248+0x800] ;  /* 0x00080000f8207984 */ /* 0x000f220000000c00 */
[----:B------:R-:W-:Y:S01]  /*7da60*/  ISETP.LT.AND P5, PT, R227, c[0x0][0x178], !P2 ;  /* 0x00005e00e3007a0c */ /* 0x000fe200057a1270 */
[C---:B-1----:R-:W-:Y:S01]  /*7da70*/  IMAD.WIDE R8, R37.reuse, 0x4, R182 ;  /* 0x0000000425087825 */ /* 0x042fe200078e02b6 */
[----:B------:R-:W-:Y:S02]  /*7da80*/  IADD3 R39, R37, c[0x0][0x198], RZ ;  /* 0x0000660025277a10 */ /* 0x000fe40007ffe0ff */
[----:B------:R-:W-:Y:S01]  /*7da90*/  IADD3 R0, R123, 0xec, RZ ;  /* 0x000000ec7b007810 */ /* 0x000fe20007ffe0ff */
[C---:B--2---:R-:W-:Y:S01]  /*7daa0*/  IMAD.WIDE R12, R37.reuse, 0x4, R180 ;  /* 0x00000004250c7825 */ /* 0x044fe200078e02b4 */
[----:B------:R1:W-:Y:S03]  /*7dab0*/  @P0 STG.E [R8.64], R124 ;  /* 0x0000007c08000986 */ /* 0x0003e6000c101904 */
[----:B---3--:R-:W-:Y:S01]  /*7dac0*/  IMAD.WIDE R16, R37, 0x4, R6 ;  /* 0x0000000425107825 */ /* 0x008fe200078e0206 */
[----:B------:R-:W-:-:S03]  /*7dad0*/  ISETP.GE.AND P3, PT, R0, c[0x0][0x17c], PT ;  /* 0x00005f0000007a0c */ /* 0x000fc60003f66270 */
[----:B----4-:R-:W-:Y:S01]  /*7dae0*/  IMAD.WIDE R2, R37, 0x4, R4 ;  /* 0x0000000425027825 */ /* 0x010fe200078e0204 */
[----:B------:R2:W-:Y:S03]  /*7daf0*/  @P6 STG.E [R12.64], R168 ;  /* 0x000000a80c006986 */ /* 0x0005e6000c101904 */
[----:B------:R-:W-:Y:S01]  /*7db00*/  IMAD.WIDE R20, R39, 0x4, R182 ;  /* 0x0000000427147825 */ /* 0x000fe200078e02b6 */
[C---:B------:R-:W-:Y:S01]  /*7db10*/  ISETP.LT.AND P6, PT, R158.reuse, c[0x0][0x178], !P2 ;  /* 0x00005e009e007a0c */ /* 0x040fe200057c1270 */
[----:B------:R-:W-:Y:S01]  /*7db20*/  @P1 STG.E [R16.64], R208 ;  /* 0x000000d010001986 */ /* 0x000fe2000c101904 */
[----:B------:R-:W-:Y:S02]  /*7db30*/  ISETP.LT.AND P1, PT, R159, c[0x0][0x178], !P2 ;  /* 0x00005e009f007a0c */ /* 0x000fe40005721270 */
[----:B------:R-:W-:Y:S01]  /*7db40*/  ISETP.LT.AND P2, PT, R119, c[0x0][0x178], !P2 ;  /* 0x00005e0077007a0c */ /* 0x000fe20005741270 */
[----:B------:R3:W-:Y:S01]  /*7db50*/  @P4 STG.E [R2.64], R28 ;  /* 0x0000001c02004986 */ /* 0x0007e2000c101904 */
[----:B------:R-:W-:-:S03]  /*7db60*/  ISETP.LT.AND P4, PT, R158, c[0x0][0x178], !P3 ;  /* 0x00005e009e007a0c */ /* 0x000fc60005f81270 */
[----:B------:R4:W-:Y:S01]  /*7db70*/  @P5 STG.E [R20.64], R125 ;  /* 0x0000007d14005986 */ /* 0x0009e2000c101904 */
[----:B------:R-:W-:Y:S02]  /*7db80*/  ISETP.LT.AND P5, PT, R227, c[0x0][0x178], !P3 ;  /* 0x00005e00e3007a0c */ /* 0x000fe40005fa1270 */
[C---:B------:R-:W-:Y:S01]  /*7db90*/  IADD3 R25, R39.reuse, c[0x0][0x198], RZ ;  /* 0x0000660027197a10 */ /* 0x040fe20007ffe0ff */
[----:B-1----:R-:W-:Y:S01]  /*7dba0*/  IMAD.WIDE R8, R39, 0x4, R180 ;  /* 0x0000000427087825 */ /* 0x002fe200078e02b4 */
[----:B------:R-:W-:-:S03]  /*7dbb0*/  IADD3 R0, R123, 0xed, RZ ;  /* 0x000000ed7b007810 */ /* 0x000fc60007ffe0ff */
[----:B--2---:R-:W-:-:S04]  /*7dbc0*/  IMAD.WIDE R12, R39, 0x4, R6 ;  /* 0x00000004270c7825 */ /* 0x004fc800078e0206 */
[----:B---3--:R-:W-:Y:S02]  /*7dbd0*/  IMAD.WIDE R2, R39, 0x4, R4 ;  /* 0x0000000427027825 */ /* 0x008fe400078e0204 */
[----:B------:R-:W1:Y:S02]  /*7dbe0*/  LDS.128 R36, [R252+0x800] ;  /* 0x00080000fc247984 */ /* 0x000e640000000c00 */
[C---:B------:R-:W-:Y:S01]  /*7dbf0*/  IMAD.WIDE R16, R25.reuse, 0x4, R182 ;  /* 0x0000000419107825 */ /* 0x040fe200078e02b6 */
[----:B------:R-:W-:Y:S01]  /*7dc00*/  ISETP.GE.AND P0, PT, R0, c[0x0][0x17c], PT ;  /* 0x00005f0000007a0c */ /* 0x000fe20003f06270 */
[----:B------:R2:W-:Y:S02]  /*7dc10*/  @P6 STG.E [R8.64], R169 ;  /* 0x000000a908006986 */ /* 0x0005e4000c101904 */
[----:B----4-:R-:W-:Y:S02]  /*7dc20*/  IMAD.WIDE R20, R25, 0x4, R180 ;  /* 0x0000000419147825 */ /* 0x010fe400078e02b4 */
[----:B------:R-:W-:Y:S01]  /*7dc30*/  @P1 STG.E [R12.64], R209 ;  /* 0x000000d10c001986 */ /* 0x000fe2000c101904 */
[----:B------:R-:W-:-:S02]  /*7dc40*/  ISETP.LT.AND P1, PT, R159, c[0x0][0x178], !P3 ;  /* 0x00005e009f007a0c */ /* 0x000fc40005f21270 */
        /* <DEDUP_REMOVED lines=8> */
[----:B--2---:R-:W-:Y:S01]  /*7dcd0*/  IMAD.WIDE R8, R25, 0x4, R6 ;  /* 0x0000000419087825 */ /* 0x004fe200078e0206 */
[----:B------:R-:W-:-:S03]  /*7dce0*/  IADD3 R0, R123, 0xee, RZ ;  /* 0x000000ee7b007810 */ /* 0x000fc60007ffe0ff */
[----:B---3--:R-:W-:Y:S01]  /*7dcf0*/  IMAD.WIDE R2, R25, 0x4, R4 ;  /* 0x0000000419027825 */ /* 0x008fe200078e0204 */
[----:B------:R-:W-:-:S03]  /*7dd00*/  ISETP.GE.AND P6, PT, R0, c[0x0][0x17c], PT ;  /* 0x00005f0000007a0c */ /* 0x000fc60003fc6270 */
[C---:B------:R-:W-:Y:S01]  /*7dd10*/  IMAD.WIDE R12, R41.reuse, 0x4, R182 ;  /* 0x00000004290c7825 */ /* 0x040fe200078e02b6 */
[----:B------:R-:W-:Y:S03]  /*7dd20*/  @P1 STG.E [R8.64], R216 ;  /* 0x000000d808001986 */ /* 0x000fe6000c101904 */
[----:B----4-:R-:W-:Y:S01]  /*7dd30*/  IMAD.WIDE R16, R41, 0x4, R180 ;  /* 0x0000000429107825 */ /* 0x010fe200078e02b4 */
[----:B------:R-:W-:Y:S01]  /*7dd40*/  IADD3 R0, R123, 0xef, RZ ;  /* 0x000000ef7b007810 */ /* 0x000fe20007ffe0ff */
[----:B------:R2:W-:Y:S02]  /*7dd50*/  @P3 STG.E [R2.64], R32 ;  /* 0x0000002002003986 */ /* 0x0005e4000c101904 */
[----:B-1----:R-:W-:Y:S02]  /*7dd60*/  IMAD.WIDE R20, R41, 0x4, R6 ;  /* 0x0000000429147825 */ /* 0x002fe400078e0206 */
[----:B------:R1:W-:Y:S01]  /*7dd70*/  @P5 STG.E [R12.64], R121 ;  /* 0x000000790c005986 */ /* 0x0003e2000c101904 */
[----:B------:R-:W-:-:S03]  /*7dd80*/  ISETP.LT.AND P0, PT, R119, c[0x0][0x178], !P0 ;  /* 0x00005e0077007a0c */ /* 0x000fc60004701270 */
[----:B------:R3:W-:Y:S01]  /*7dd90*/  @P4 STG.E [R16.64], R153 ;  /* 0x0000009910004986 */ /* 0x0007e2000c101904 */
[----:B------:R-:W-:-:S03]  /*7dda0*/  ISETP.GE.AND P1, PT, R0, c[0x0][0x17c], PT ;  /* 0x00005f0000007a0c */ /* 0x000fc60003f26270 */
[----:B------:R4:W-:Y:S01]  /*7ddb0*/  @P2 STG.E [R20.64], R217 ;  /* 0x000000d914002986 */ /* 0x0009e2000c101904 */
[----:B------:R-:W-:Y:S01]  /*7ddc0*/  ISETP.LT.AND P2, PT, R227, c[0x0][0x178], !P6 ;  /* 0x00005e00e3007a0c */ /* 0x000fe20007741270 */
[----:B------:R-:W-:Y:S01]  /*7ddd0*/  IMAD.WIDE R24, R41, 0x4, R4 ;  /* 0x0000000429187825 */ /* 0x000fe200078e0204 */
[----:B------:R-:W-:Y:S02]  /*7dde0*/  ISETP.LT.AND P4, PT, R158, c[0x0][0x178], !P6 ;  /* 0x00005e009e007a0c */ /* 0x000fe40007781270 */
[----:B------:R-:W-:Y:S02]  /*7ddf0*/  ISETP.LT.AND P3, PT, R159, c[0x0][0x178], !P6 ;  /* 0x00005e009f007a0c */ /* 0x000fe40007761270 */
[----:B------:R-:W-:Y:S02]  /*7de00*/  IADD3 R41, R41, c[0x0][0x198], RZ ;  /* 0x0000660029297a10 */ /* 0x000fe40007ffe0ff */
[----:B------:R-:W-:Y:S02]  /*7de10*/  ISETP.LT.AND P6, PT, R119, c[0x0][0x178], !P6 ;  /* 0x00005e0077007a0c */ /* 0x000fe400077c1270 */
[----:B------:R-:W-:Y:S01]  /*7de20*/  ISETP.LT.AND P5, PT, R227, c[0x0][0x178], !P1 ;  /* 0x00005e00e3007a0c */ /* 0x000fe20004fa1270 */
[C---:B--2---:R-:W-:Y:S01]  /*7de30*/  IMAD.WIDE R2, R41.reuse, 0x4, R182 ;  /* 0x0000000429027825 */ /* 0x044fe200078e02b6 */
[----:B------:R-:W-:-:S03]  /*7de40*/  IADD3 R29, R41, c[0x0][0x198], RZ ;  /* 0x00006600291d7a10 */ /* 0x000fc60007ffe0ff */
[----:B------:R-:W-:Y:S01]  /*7de50*/  IMAD.WIDE R8, R41, 0x4, R180 ;  /* 0x0000000429087825 */ /* 0x000fe200078e02b4 */
[----:B------:R-:W-:Y:S01]  /*7de60*/  IADD3 R0, R123, 0xf0, RZ ;  /* 0x000000f07b007810 */ /* 0x000fe20007ffe0ff */
[----:B------:R2:W-:Y:S02]  /*7de70*/  @P0 STG.E [R24.64], R33 ;  /* 0x0000002118000986 */ /* 0x0005e4000c101904 */
[C---:B-1----:R-:W-:Y:S02]  /*7de80*/  IMAD.WIDE R12, R41.reuse, 0x4, R6 ;  /* 0x00000004290c7825 */ /* 0x042fe400078e0206 */
[----:B------:R1:W-:Y:S02]  /*7de90*/  @P2 STG.E [R2.64], R116 ;  /* 0x0000007402002986 */ /* 0x0003e4000c101904 */
[----:B---3--:R-:W-:Y:S01]  /*7dea0*/  IMAD.WIDE R16, R41, 0x4, R4 ;  /* 0x0000000429107825 */ /* 0x008fe200078e0204 */
[----:B------:R-:W-:Y:S01]  /*7deb0*/  ISETP.GE.AND P0, PT, R0, c[0x0][0x17c], PT ;  /* 0x00005f0000007a0c */ /* 0x000fe20003f06270 */
[----:B------:R3:W-:Y:S02]  /*7dec0*/  @P4 STG.E [R8.64], R156 ;  /* 0x0000009c08004986 */ /* 0x0007e4000c101904 */
[----:B----4-:R-:W-:-:S02]  /*7ded0*/  IMAD.WIDE R20, R29, 0x4, R182 ;  /* 0x000000041d147825 */ /* 0x010fc400078e02b6 */
[----:B------:R4:W-:Y:S01]  /*7dee0*/  @P3 STG.E [R12.64], R224 ;  /* 0x000000e00c003986 */ /* 0x0009e2000c101904 */
[----:B------:R-:W-:Y:S02]  /*7def0*/  ISETP.LT.AND P3, PT, R158, c[0x0][0x178], !P1 ;  /* 0x00005e009e007a0c */ /* 0x000fe40004f61270 */
[----:B------:R-:W-:Y:S01]  /*7df00*/  ISETP.LT.AND P4, PT, R159, c[0x0][0x178], !P1 ;  /* 0x00005e009f007a0c */ /* 0x000fe20004f81270 */
[----:B------:R3:W-:Y:S01]  /*7df10*/  @P6 STG.E [R16.64], R36 ;  /* 0x0000002410006986 */ /* 0x0007e2000c101904 */
[----:B------:R-:W-:-:S03]  /*7df20*/  ISETP.LT.AND P6, PT, R227, c[0x0][0x178], !P0 ;  /* 0x00005e00e3007a0c */ /* 0x000fc600047c1270 */
[----:B------:R4:W-:Y:S01]  /*7df30*/  @P5 STG.E [R20.64], R117 ;  /* 0x0000007514005986 */ /* 0x0009e2000c101904 */
[----:B------:R-:W-:Y:S02]  /*7df40*/  ISETP.LT.AND P5, PT, R119, c[0x0][0x178], !P1 ;  /* 0x00005e0077007a0c */ /* 0x000fe40004fa1270 */
[----:B------:R-:W-:Y:S02]  /*7df50*/  ISETP.LT.AND P1, PT, R158, c[0x0][0x178], !P0 ;  /* 0x00005e009e007a0c */ /* 0x000fe40004721270 */
[C---:B--2---:R-:W-:Y:S01]  /*7df60*/  IADD3 R25, R29.reuse, c[0x0][0x198], RZ ;  /* 0x000066001d197a10 */ /* 0x044fe20007ffe0ff */
[----:B-1----:R-:W-:Y:S01]  /*7df70*/  IMAD.WIDE R2, R29, 0x4, R180 ;  /* 0x000000041d027825 */ /* 0x002fe200078e02b4 */
[----:B------:R-:W-:-:S03]  /*7df80*/  IADD3 R0, R123, 0xf1, RZ ;  /* 0x000000f17b007810 */ /* 0x000fc60007ffe0ff */
[C---:B---3--:R-:W-:Y:S01]  /*7df90*/  IMAD.WIDE R8, R29.reuse, 0x4, R6 ;  /* 0x000000041d087825 */ /* 0x048fe200078e0206 */
[----:B------:R1:W-:Y:S03]  /*7dfa0*/  @P3 STG.E [R2.64], R157 ;  /* 0x0000009d02003986 */ /* 0x0003e6000c101904 */
[----:B----4-:R-:W-:Y:S01]  /*7dfb0*/  IMAD.WIDE R12, R29, 0x4, R4 ;  /* 0x000000041d0c7825 */ /* 0x010fe200078e0204 */
[----:B------:R-:W-:-:S03]  /*7dfc0*/  ISETP.GE.AND P2, PT, R0, c[0x0][0x17c], PT ;  /* 0x00005f0000007a0c */ /* 0x000fc60003f46270 */
[C---:B------:R-:W-:Y:S01]  /*7dfd0*/  IMAD.WIDE R16, R25.reuse, 0x4, R182 ;  /* 0x0000000419107825 */ /* 0x040fe200078e02b6 */
[----:B------:R2:W-:Y:S03]  /*7dfe0*/  @P4 STG.E [R8.64], R225 ;  /* 0x000000e108004986 */ /* 0x0005e6000c101904 */
[----:B------:R-:W-:Y:S01]  /*7dff0*/  IMAD.WIDE R20, R25, 0x4, R180 ;  /* 0x0000000419147825 */ /* 0x000fe200078e02b4 */
[----:B------:R3:W-:Y:S01]  /*7e000*/  @P5 STG.E [R12.64], R37 ;  /* 0x000000250c005986 */ /* 0x0007e2000c101904 */
[----:B------:R-:W-:Y:S02]  /*7e010*/  ISETP.LT.AND P5, PT, R159, c[0x0][0x178], !P0 ;  /* 0x00005e009f007a0c */ /* 0x000fe400047a1270 */
[----:B------:R-:W-:Y:S01]  /*7e020*/  ISETP.LT.AND P0, PT, R119, c[0x0][0x178], !P0 ;  /* 0x00005e0077007a0c */ /* 0x000fe20004701270 */
[----:B------:R4:W-:Y:S01]  /*7e030*/  @P6 STG.E [R16.64], R146 ;  /* 0x0000009210006986 */ /* 0x0009e2000c101904 */
[----:B------:R-:W-:-:S03]  /*7e040*/  ISETP.LT.AND P3, PT, R158, c[0x0][0x178], !P2 ;  /* 0x00005e009e007a0c */ /* 0x000fc60005761270 */
[----:B------:R3:W-:Y:S01]  /*7e050*/  @P1 STG.E [R20.64], R178 ;  /* 0x000000b214001986 */ /* 0x0007e2000c101904 */
[----:B------:R-:W-:Y:S01]  /*7e060*/  ISETP.LT.AND P1, PT, R227, c[0x0][0x178], !P2 ;  /* 0x00005e00e3007a0c */ /* 0x000fe20005721270 */
[----:B-1----:R-:W-:Y:S01]  /*7e070*/  IMAD.WIDE R2, R25, 0x4, R6 ;  /* 0x0000000419027825 */ /* 0x002fe200078e0206 */
[----:B------:R-:W-:-:S03]  /*7e080*/  ISETP.LT.AND P6, PT, R159, c[0x0][0x178], !P2 ;  /* 0x00005e009f007a0c */ /* 0x000fc600057c1270 */
[C---:B--2---:R-:W-:Y:S01]  /*7e090*/  IMAD.WIDE R8, R25.reuse, 0x4, R4 ;  /* 0x0000000419087825 */ /* 0x044fe200078e0204 */
[----:B------:R-:W-:Y:S02]  /*7e0a0*/  IADD3 R25, R25, c[0x0][0x198], RZ ;  /* 0x0000660019197a10 */ /* 0x000fe40007ffe0ff */
[----:B------:R-:W-:-:S03]  /*7e0b0*/  IADD3 R24, R123, 0xf2, RZ ;  /* 0x000000f27b187810 */ /* 0x000fc60007ffe0ff */
[C---:B---3--:R-:W-:Y:S01]  /*7e0c0*/  IMAD.WIDE R12, R25.reuse, 0x4, R182 ;  /* 0x00000004190c7825 */ /* 0x048fe200078e02b6 */
[----:B------:R-:W-:Y:S01]  /*7e0d0*/  ISETP.GE.AND P4, PT, R24, c[0x0][0x17c], PT ;  /* 0x00005f0018007a0c */ /* 0x000fe20003f86270 */
[----:B------:R1:W-:Y:S02]  /*7e0e0*/  @P5 STG.E [R2.64], R198 ;  /* 0x000000c602005986 */ /* 0x0003e4000c101904 */
[----:B----4-:R-:W-:Y:S01]  /*7e0f0*/  IMAD.WIDE R16, R25, 0x4, R180 ;  /* 0x0000000419107825 */ /* 0x010fe200078e02b4 */
[----:B------:R-:W-:Y:S01]  /*7e100*/  ISETP.LT.AND P2, PT, R119, c[0x0][0x178], !P2 ;  /* 0x00005e0077007a0c */ /* 0x000fe20005741270 */
[----:B------:R2:W-:Y:S02]  /*7e110*/  @P0 STG.E [R8.64], R14 ;  /* 0x0000000e08000986 */ /* 0x0005e4000c101904 */
[----:B------:R-:W-:Y:S01]  /*7e120*/  IMAD.WIDE R20, R25, 0x4, R6 ;  /* 0x0000000419147825 */ /* 0x000fe200078e0206 */
[----:B------:R-:W-:Y:S01]  /*7e130*/  ISETP.LT.AND P0, PT, R227, c[0x0][0x178], !P4 ;  /* 0x00005e00e3007a0c */ /* 0x000fe20006701270 */
[----:B------:R3:W-:Y:S01]  /*7e140*/  @P1 STG.E [R12.64], R147 ;  /* 0x000000930c001986 */ /* 0x0007e2000c101904 */
[----:B------:R-:W-:-:S03]  /*7e150*/  ISETP.LT.AND P1, PT, R158, c[0x0][0x178], !P4 ;  /* 0x00005e009e007a0c */ /* 0x000fc60006721270 */
[----:B------:R4:W-:Y:S01]  /*7e160*/  @P3 STG.E [R16.64], R179 ;  /* 0x000000b310003986 */ /* 0x0009e2000c101904 */
[----:B------:R-:W-:-:S03]  /*7e170*/  IADD3 R29, R25, c[0x0][0x198], RZ ;  /* 0x00006600191d7a10 */ /* 0x000fc60007ffe0ff */
[----:B------:R4:W-:Y:S01]  /*7e180*/  @P6 STG.E [R20.64], R199 ;  /* 0x000000c714006986 */ /* 0x0009e2000c101904 */
[----:B------:R-:W-:Y:S01]  /*7e190*/  ISETP.LT.AND P6, PT, R159, c[0x0][0x178], !P4 ;  /* 0x00005e009f007a0c */ /* 0x000fe200067c1270 */
[----:B-1----:R-:W-:Y:S01]  /*7e1a0*/  IMAD.WIDE R2, R25, 0x4, R4 ;  /* 0x0000000419027825 */ /* 0x002fe200078e0204 */
[----:B------:R-:W-:-:S03]  /*7e1b0*/  IADD3 R0, R123, 0xf3, RZ ;  /* 0x000000f37b007810 */ /* 0x000fc60007ffe0ff */
[----:B--2---:R-:W-:Y:S01]  /*7e1c0*/  IMAD.WIDE R8, R29, 0x4, R182 ;  /* 0x000000041d087825 */ /* 0x004fe200078e02b6 */
[----:B------:R-:W-:-:S03]  /*7e1d0*/  ISETP.GE.AND P5, PT, R0, c[0x0][0x17c], PT ;  /* 0x00005f0000007a0c */ /* 0x000fc60003fa6270 */
[C---:B---3--:R-:W-:Y:S01]  /*7e1e0*/  IMAD.WIDE R12, R29.reuse, 0x4, R180 ;  /* 0x000000041d0c7825 */ /* 0x048fe200078e02b4 */
        /* <DEDUP_REMOVED lines=20> */
[----:B------:R-:W-:Y:S01]  /*7e330*/  IMAD.WIDE R14, R25, 0x4, R4 ;  /* 0x00000004190e7825 */ /* 0x000fe200078e0204 */
        /* <DEDUP_REMOVED lines=10> */
[C---:B----4-:R-:W-:Y:S01]  /*7e3e0*/  IMAD.WIDE R16, R29.reuse, 0x4, R182 ;  /* 0x000000041d107825 */ /* 0x050fe200078e02b6 */
[----:B-1----:R-:W-:-:S03]  /*7e3f0*/  IADD3 R21, R29, c[0x0][0x198], RZ ;  /* 0x000066001d157a10 */ /* 0x002fc60007ffe0ff */
[----:B--2---:R-:W-:Y:S01]  /*7e400*/  IMAD.WIDE R2, R29, 0x4, R180 ;  /* 0x000000041d027825 */ /* 0x004fe200078e02b4 */
[----:B------:R-:W-:-:S03]  /*7e410*/  IADD3 R0, R123, 0xf6, RZ ;  /* 0x000000f67b007810 */ /* 0x000fc60007ffe0ff */
[C---:B---3--:R-:W-:Y:S01]  /*7e420*/  IMAD.WIDE R8, R29.reuse, 0x4, R6 ;  /* 0x000000041d087825 */ /* 0x048fe200078e0206 */
[----:B------:R1:W-:Y:S03]  /*7e430*/  @P4 STG.E [R16.64], R134 ;  /* 0x0000008610004986 */ /* 0x0003e6000c101904 */
[----:B------:R-:W-:Y:S01]  /*7e440*/  IMAD.WIDE R12, R29, 0x4, R4 ;  /* 0x000000041d0c7825 */ /* 0x000fe200078e0204 */
[----:B------:R2:W-:Y:S01]  /*7e450*/  @P1 STG.E [R2.64], R150 ;  /* 0x0000009602001986 */ /* 0x0005e2000c101904 */
        /* <DEDUP_REMOVED lines=9> */
[----:B------:R-:W-:Y:S02]  /*7e4f0*/  ISETP.LT.AND P5, PT, R158, c[0x0][0x178], !P0 ;  /* 0x00005e009e007a0c */ /* 0x000fe400047a1270 */
[C---:B-1----:R-:W-:Y:S01]  /*7e500*/  IADD3 R17, R21.reuse, c[0x0][0x198], RZ ;  /* 0x0000660015117a10 */ /* 0x042fe20007ffe0ff */
[----:B------:R-:W-:Y:S01]  /*7e510*/  IMAD.WIDE R14, R21, 0x4, R180 ;  /* 0x00000004150e7825 */ /* 0x000fe200078e02b4 */
[----:B------:R-:W-:-:S03]  /*7e520*/  IADD3 R0, R123, 0xf7, RZ ;  /* 0x000000f77b007810 */ /* 0x000fc60007ffe0ff */
[----:B--2---:R-:W-:Y:S01]  /*7e530*/  IMAD.WIDE R2, R21, 0x4, R6 ;  /* 0x0000000415027825 */ /* 0x004fe200078e0206 */
[----:B------:R-:W-:-:S03]  /*7e540*/  ISETP.GE.AND P1, PT, R0, c[0x0][0x17c], PT ;  /* 0x00005f0000007a0c */ /* 0x000fc60003f26270 */
[----:B---3--:R-:W-:Y:S01]  /*7e550*/  IMAD.WIDE R8, R21, 0x4, R4 ;  /* 0x0000000415087825 */ /* 0x008fe200078e0204 */
[----:B------:R1:W-:Y:S03]  /*7e560*/  @P4 STG.E [R14.64], R151 ;  /* 0x000000970e004986 */ /* 0x0003e6000c101904 */
[C---:B----4-:R-:W-:Y:S01]  /*7e570*/  IMAD.WIDE R12, R17.reuse, 0x4, R182 ;  /* 0x00000004110c7825 */ /* 0x050fe200078e02b6 */
[----:B------:R2:W-:Y:S03]  /*7e580*/  @P3 STG.E [R2.64], R215 ;  /* 0x000000d702003986 */ /* 0x0005e6000c101904 */
[----:B------:R-:W-:Y:S01]  /*7e590*/  IMAD.WIDE R10, R17, 0x4, R180 ;  /* 0x00000004110a7825 */ /* 0x000fe200078e02b4 */
[----:B------:R-:W-:Y:S01]  /*7e5a0*/  ISETP.LT.AND P4, PT, R159, c[0x0][0x178], !P0 ;  /* 0x00005e009f007a0c */ /* 0x000fe20004781270 */
[----:B------:R3:W-:Y:S01]  /*7e5b0*/  @P2 STG.E [R8.64], R19 ;  /* 0x0000001308002986 */ /* 0x0007e2000c101904 */
[----:B------:R-:W-:-:S03]  /*7e5c0*/  ISETP.LT.AND P0, PT, R119, c[0x0][0x178], !P0 ;  /* 0x00005e0077007a0c */ /* 0x000fc60004701270 */
[----:B------:R-:W-:Y:S01]  /*7e5d0*/  @P6 STG.E [R12.64], R138 ;  /* 0x0000008a0c006986 */ /* 0x000fe2000c101904 */
[----:B------:R-:W-:-:S03]  /*7e5e0*/  ISETP.LT.AND P6, PT, R227, c[0x0][0x178], !P1 ;  /* 0x00005e00e3007a0c */ /* 0x000fc60004fc1270 */
[----:B------:R4:W-:Y:S01]  /*7e5f0*/  @P5 STG.E [R10.64], R166 ;  /* 0x000000a60a005986 */ /* 0x0009e2000c101904 */
[----:B------:R-:W-:Y:S02]  /*7e600*/  ISETP.LT.AND P5, PT, R158, c[0x0][0x178], !P1 ;  /* 0x00005e009e007a0c */ /* 0x000fe40004fa1270 */
[----:B------:R-:W-:Y:S02]  /*7e610*/  ISETP.LT.AND P2, PT, R159, c[0x0][0x178], !P1 ;  /* 0x00005e009f007a0c */ /* 0x000fe40004f41270 */
[C---:B------:R-:W-:Y:S01]  /*7e620*/  IADD3 R21, R17.reuse, c[0x0][0x198], RZ ;  /* 0x0000660011157a10 */ /* 0x040fe20007ffe0ff */
[----:B-1----:R-:W-:Y:S01]  /*7e630*/  IMAD.WIDE R14, R17, 0x4, R6 ;  /* 0x00000004110e7825 */ /* 0x002fe200078e0206 */
[----:B------:R-:W-:-:S03]  /*7e640*/  IADD3 R0, R123, 0xf8, RZ ;  /* 0x000000f87b007810 */ /* 0x000fc60007ffe0ff */
[----:B--2---:R-:W-:Y:S01]  /*7e650*/  IMAD.WIDE R2, R17, 0x4, R4 ;  /* 0x0000000411027825 */ /* 0x004fe200078e0204 */
[----:B------:R1:W-:Y:S03]  /*7e660*/  @P4 STG.E [R14.64], R222 ;  /* 0x000000de0e004986 */ /* 0x0003e6000c101904 */
[----:B---3--:R-:W-:Y:S01]  /*7e670*/  IMAD.WIDE R8, R21, 0x4, R182 ;  /* 0x0000000415087825 */ /* 0x008fe200078e02b6 */
[----:B------:R-:W-:-:S03]  /*7e680*/  ISETP.GE.AND P3, PT, R0, c[0x0][0x17c], PT ;  /* 0x00005f0000007a0c */ /* 0x000fc60003f66270 */
[C---:B----4-:R-:W-:Y:S01]  /*7e690*/  IMAD.WIDE R10, R21.reuse, 0x4, R180 ;  /* 0x00000004150a7825 */ /* 0x050fe200078e02b4 */
[----:B------:R2:W-:Y:S03]  /*7e6a0*/  @P0 STG.E [R2.64], R22 ;  /* 0x0000001602000986 */ /* 0x0005e6000c101904 */
[----:B------:R-:W-:Y:S01]  /*7e6b0*/  IMAD.WIDE R12, R21, 0x4, R6 ;  /* 0x00000004150c7825 */ /* 0x000fe200078e0206 */
[----:B------:R3:W-:Y:S01]  /*7e6c0*/  @P6 STG.E [R8.64], R139 ;  /* 0x0000008b08006986 */ /* 0x0007e2000c101904 */
[----:B------:R-:W-:-:S03]  /*7e6d0*/  ISETP.LT.AND P4, PT, R119, c[0x0][0x178], !P1 ;  /* 0x00005e0077007a0c */ /* 0x000fc60004f81270 */
[----:B------:R4:W-:Y:S01]  /*7e6e0*/  @P5 STG.E [R10.64], R167 ;  /* 0x000000a70a005986 */ /* 0x0009e2000c101904 */
[----:B------:R-:W-:-:S03]  /*7e6f0*/  ISETP.LT.AND P0, PT, R158, c[0x0][0x178], !P3 ;  /* 0x00005e009e007a0c */ /* 0x000fc60005f01270 */
[----:B------:R3:W-:Y:S01]  /*7e700*/  @P2 STG.E [R12.64], R223 ;  /* 0x000000df0c002986 */ /* 0x0007e2000c101904 */
[----:B------:R-:W-:Y:S01]  /*7e710*/  ISETP.LT.AND P2, PT, R227, c[0x0][0x178], !P3 ;  /* 0x00005e00e3007a0c */ /* 0x000fe20005f41270 */
[C---:B-1----:R-:W-:Y:S01]  /*7e720*/  IMAD.WIDE R14, R21.reuse, 0x4, R4 ;  /* 0x00000004150e7825 */ /* 0x042fe200078e0204 */
[----:B------:R-:W-:Y:S02]  /*7e730*/  IADD3 R21, R21, c[0x0][0x198], RZ ;  /* 0x0000660015157a10 */ /* 0x000fe40007ffe0ff */
[----:B------:R-:W-:Y:S02]  /*7e740*/  IADD3 R0, R123, 0xf9, RZ ;  /* 0x000000f97b007810 */ /* 0x000fe40007ffe0ff */
[----:B------:R-:W-:Y:S01]  /*7e750*/  ISETP.LT.AND P6, PT, R159, c[0x0][0x178], !P3 ;  /* 0x00005e009f007a0c */ /* 0x000fe20005fc1270 */
[----:B--2---:R-:W-:Y:S01]  /*7e760*/  IMAD.WIDE R2, R21, 0x4, R182 ;  /* 0x0000000415027825 */ /* 0x004fe200078e02b6 */
[----:B------:R-:W-:-:S03]  /*7e770*/  ISETP.GE.AND P1, PT, R0, c[0x0][0x17c], PT ;  /* 0x00005f0000007a0c */ /* 0x000fc60003f26270 */
[----:B---3--:R-:W-:Y:S01]  /*7e780*/  IMAD.WIDE R8, R21, 0x4, R180 ;  /* 0x0000000415087825 */ /* 0x008fe200078e02b4 */
[----:B------:R-:W-:Y:S01]  /*7e790*/  @P4 STG.E [R14.64], R23 ;  /* 0x000000170e004986 */ /* 0x000fe2000c101904 */
[----:B------:R-:W-:Y:S02]  /*7e7a0*/  IADD3 R0, R123, 0xfa, RZ ;  /* 0x000000fa7b007810 */ /* 0x000fe40007ffe0ff */
[----:B------:R-:W-:Y:S01]  /*7e7b0*/  ISETP.LT.AND P3, PT, R119, c[0x0][0x178], !P3 ;  /* 0x00005e0077007a0c */ /* 0x000fe20005f61270 */
[----:B------:R1:W-:Y:S01]  /*7e7c0*/  @P2 STG.E [R2.64], R130 ;  /* 0x0000008202002986 */ /* 0x0003e2000c101904 */
[----:B------:R-:W-:Y:S01]  /*7e7d0*/  ISETP.LT.AND P4, PT, R227, c[0x0][0x178], !P1 ;  /* 0x00005e00e3007a0c */ /* 0x000fe20004f81270 */
[----:B----4-:R-:W-:Y:S02]  /*7e7e0*/  IMAD.WIDE R10, R21, 0x4, R6 ;  /* 0x00000004150a7825 */ /* 0x010fe400078e0206 */
[----:B------:R2:W-:Y:S01]  /*7e7f0*/  @P0 STG.E [R8.64], R162 ;  /* 0x000000a208000986 */ /* 0x0005e2000c101904 */
[----:B------:R-:W-:-:S02]  /*7e800*/  ISETP.LT.AND P0, PT, R158, c[0x0][0x178], !P1 ;  /* 0x00005e009e007a0c */ /* 0x000fc40004f01270 */
[----:B------:R-:W-:Y:S02]  /*7e810*/  ISETP.LT.AND P2, PT, R159, c[0x0][0x178], !P1 ;  /* 0x00005e009f007a0c */ /* 0x000fe40004f41270 */
[----:B------:R-:W-:Y:S02]  /*7e820*/  ISETP.GE.AND P5, PT, R0, c[0x0][0x17c], PT ;  /* 0x00005f0000007a0c */ /* 0x000fe40003fa6270 */
[----:B------:R-:W-:Y:S02]  /*7e830*/  IADD3 R19, R21, c[0x0][0x198], RZ ;  /* 0x0000660015137a10 */ /* 0x000fe40007ffe0ff */
[----:B------:R-:W-:Y:S01]  /*7e840*/  ISETP.LT.AND P1, PT, R119, c[0x0][0x178], !P1 ;  /* 0x00005e0077007a0c */ /* 0x000fe20004f21270 */
[----:B------:R3:W-:Y:S01]  /*7e850*/  @P6 STG.E [R10.64], R202 ;  /* 0x000000ca0a006986 */ /* 0x0007e2000c101904 */
[----:B------:R-:W-:Y:S01]  /*7e860*/  IMAD.WIDE R12, R21, 0x4, R4 ;  /* 0x00000004150c7825 */ /* 0x000fe200078e0204 */
[----:B------:R-:W-:-:S03]  /*7e870*/  ISETP.LT.AND P6, PT, R227, c[0x0][0x178], !P5 ;  /* 0x00005e00e3007a0c */ /* 0x000fc60006fc1270 */
[C---:B------:R-:W-:Y:S01]  /*7e880*/  IMAD.WIDE R16, R19.reuse, 0x4, R182 ;  /* 0x0000000413107825 */ /* 0x040fe200078e02b6 */
[----:B------:R-:W-:-:S03]  /*7e890*/  IADD3 R21, R19, c[0x0][0x198], RZ ;  /* 0x0000660013157a10 */ /* 0x000fc60007ffe0ff */
[C---:B-1----:R-:W-:Y:S01]  /*7e8a0*/  IMAD.WIDE R2, R19.reuse, 0x4, R180 ;  /* 0x0000000413027825 */ /* 0x042fe200078e02b4 */
[----:B------:R1:W-:Y:S03]  /*7e8b0*/  @P3 STG.E [R12.64], R26 ;  /* 0x0000001a0c003986 */ /* 0x0003e6000c101904 */
[----:B--2---:R-:W-:Y:S01]  /*7e8c0*/  IMAD.WIDE R8, R19, 0x4, R6 ;  /* 0x0000000413087825 */ /* 0x004fe200078e0206 */
[----:B------:R2:W-:Y:S01]  /*7e8d0*/  @P4 STG.E [R16.64], R131 ;  /* 0x0000008310004986 */ /* 0x0005e2000c101904 */
[----:B------:R-:W-:Y:S02]  /*7e8e0*/  IADD3 R0, R123, 0xfb, RZ ;  /* 0x000000fb7b007810 */ /* 0x000fe40007ffe0ff */
[----:B---3--:R-:W-:Y:S01]  /*7e8f0*/  IMAD.WIDE R10, R19, 0x4, R4 ;  /* 0x00000004130a7825 */ /* 0x008fe200078e0204 */
[----:B------:R3:W-:Y:S01]  /*7e900*/  @P0 STG.E [R2.64], R163 ;  /* 0x000000a302000986 */ /* 0x0007e2000c101904 */
[----:B------:R-:W-:-:S02]  /*7e910*/  ISETP.LT.AND P4, PT, R158, c[0x0][0x178], !P5 ;  /* 0x00005e009e007a0c */ /* 0x000fc40006f81270 */
[----:B-1----:R-:W-:Y:S01]  /*7e920*/  IMAD.WIDE R12, R21, 0x4, R182 ;  /* 0x00000004150c7825 */ /* 0x002fe200078e02b6 */
[----:B------:R1:W-:Y:S01]  /*7e930*/  @P2 STG.E [R8.64], R203 ;  /* 0x000000cb08002986 */ /* 0x0003e2000c101904 */
[----:B------:R-:W-:-:S03]  /*7e940*/  ISETP.GE.AND P3, PT, R0, c[0x0][0x17c], PT ;  /* 0x00005f0000007a0c */ /* 0x000fc60003f66270 */
[----:B------:R4:W-:Y:S01]  /*7e950*/  @P1 STG.E [R10.64], R27 ;  /* 0x0000001b0a001986 */ /* 0x0009e2000c101904 */
[----:B------:R-:W-:Y:S02]  /*7e960*/  ISETP.LT.AND P1, PT, R159, c[0x0][0x178], !P5 ;  /* 0x00005e009f007a0c */ /* 0x000fe40006f21270 */
[----:B------:R-:W-:Y:S01]  /*7e970*/  ISETP.LT.AND P5, PT, R119, c[0x0][0x178], !P5 ;  /* 0x00005e0077007a0c */ /* 0x000fe20006fa1270 */
[----:B------:R1:W-:Y:S01]  /*7e980*/  @P6 STG.E [R12.64], R126 ;  /* 0x0000007e0c006986 */ /* 0x0003e2000c101904 */
[----:B------:R-:W-:Y:S02]  /*7e990*/  ISETP.LT.AND P6, PT, R227, c[0x0][0x178], !P3 ;  /* 0x00005e00e3007a0c */ /* 0x000fe40005fc1270 */
[----:B------:R-:W-:Y:S01]  /*7e9a0*/  ISETP.LT.AND P0, PT, R158, c[0x0][0x178], !P3 ;  /* 0x00005e009e007a0c */ /* 0x000fe20005f01270 */
[C---:B------:R-:W-:Y:S01]  /*7e9b0*/  IMAD.WIDE R14, R21.reuse, 0x4, R180 ;  /* 0x00000004150e7825 */ /* 0x040fe200078e02b4 */
[----:B--2---:R-:W-:-:S03]  /*7e9c0*/  IADD3 R17, R21, c[0x0][0x198], RZ ;  /* 0x0000660015117a10 */ /* 0x004fc60007ffe0ff */
[----:B---3--:R-:W-:Y:S01]  /*7e9d0*/  IMAD.WIDE R2, R21, 0x4, R6 ;  /* 0x0000000415027825 */ /* 0x008fe200078e0206 */
[----:B------:R-:W-:Y:S01]  /*7e9e0*/  IADD3 R0, R123, 0xfd, RZ ;  /* 0x000000fd7b007810 */ /* 0x000fe20007ffe0ff */
[----:B------:R2:W-:Y:S02]  /*7e9f0*/  @P4 STG.E [R14.64], R170 ;  /* 0x000000aa0e004986 */ /* 0x0005e4000c101904 */
[----:B-1----:R-:W-:Y:S02]  /*7ea00*/  IMAD.WIDE R8, R21, 0x4, R4 ;  /* 0x0000000415087825 */ /* 0x002fe400078e0204 */
[----:B------:R1:W-:Y:S02]  /*7ea10*/  @P1 STG.E [R2.64], R210 ;  /* 0x000000d202001986 */ /* 0x0003e4000c101904 */
[----:B----4-:R-:W-:Y:S01]  /*7ea20*/  IMAD.WIDE R10, R17, 0x4, R182 ;  /* 0x00000004110a7825 */ /* 0x010fe200078e02b6 */
[----:B------:R-:W-:-:S03]  /*7ea30*/  ISETP.GE.AND P1, PT, R0, c[0x0][0x17c], PT ;  /* 0x00005f0000007a0c */ /* 0x000fc60003f26270 */
[----:B------:R-:W-:Y:S01]  /*7ea40*/  IMAD.WIDE R12, R17, 0x4, R180 ;  /* 0x00000004110c7825 */ /* 0x000fe200078e02b4 */
[C---:B------:R-:W-:Y:S01]  /*7ea50*/  IADD3 R0, R123.reuse, 0xfe, RZ ;  /* 0x000000fe7b007810 */ /* 0x040fe20007ffe0ff */
[----:B------:R3:W-:Y:S01]  /*7ea60*/  @P5 STG.E [R8.64], R30 ;  /* 0x0000001e08005986 */ /* 0x0007e2000c101904 */
[----:B------:R-:W-:-:S03]  /*7ea70*/  IADD3 R16, R123, 0xfc, RZ ;  /* 0x000000fc7b107810 */ /* 0x000fc60007ffe0ff */
[----:B------:R3:W-:Y:S04]  /*7ea80*/  @P6 STG.E [R10.64], R127 ;  /* 0x0000007f0a006986 */ /* 0x0007e8000c101904 */
[----:B------:R1:W-:Y:S01]  /*7ea90*/  @P0 STG.E [R12.64], R171 ;  /* 0x000000ab0c000986 */ /* 0x0003e2000c101904 */
[----:B------:R-:W-:Y:S02]  /*7eaa0*/  ISETP.GE.AND P0, PT, R0, c[0x0][0x17c], PT ;  /* 0x00005f0000007a0c */ /* 0x000fe40003f06270 */
[----:B------:R-:W-:Y:S02]  /*7eab0*/  IADD3 R0, R123, 0xff, RZ ;  /* 0x000000ff7b007810 */ /* 0x000fe40007ffe0ff */
[----:B------:R-:W4:Y:S01]  /*7eac0*/  LDL.LU R123, [R1+0x218c] ;  /* 0x00218c00017b7983 */ /* 0x000f220000300800 */
[----:B------:R-:W-:Y:S01]  /*7ead0*/  ISETP.LT.AND P4, PT, R159, c[0x0][0x178], !P3 ;  /* 0x00005e009f007a0c */ /* 0x000fe20005f81270 */
[----:B--2---:R-:W-:Y:S01]  /*7eae0*/  IMAD.WIDE R14, R17, 0x4, R6 ;  /* 0x00000004110e7825 */ /* 0x004fe200078e0206 */
[----:B------:R-:W-:-:S02]  /*7eaf0*/  ISETP.GE.AND P2, PT, R16, c[0x0][0x17c], PT ;  /* 0x00005f0010007a0c */ /* 0x000fc40003f46270 */
[----:B------:R-:W-:Y:S02]  /*7eb00*/  ISETP.LT.AND P3, PT, R119, c[0x0][0x178], !P3 ;  /* 0x00005e0077007a0c */ /* 0x000fe40005f61270 */
[----:B------:R-:W-:Y:S02]  /*7eb10*/  ISETP.LT.AND P6, PT, R227, c[0x0][0x178], !P2 ;  /* 0x00005e00e3007a0c */ /* 0x000fe400057c1270 */
[----:B------:R-:W-:Y:S02]  /*7eb20*/  ISETP.LT.AND P5, PT, R158, c[0x0][0x178], !P2 ;  /* 0x00005e009e007a0c */ /* 0x000fe400057a1270 */
[----:B------:R-:W-:-:S03]  /*7eb30*/  IADD3 R19, R17, c[0x0][0x198], RZ ;  /* 0x0000660011137a10 */ /* 0x000fc60007ffe0ff */
[----:B------:R2:W-:Y:S01]  /*7eb40*/  @P4 STG.E [R14.64], R211 ;  /* 0x000000d30e004986 */ /* 0x0005e2000c101904 */
[----:B------:R-:W-:Y:S02]  /*7eb50*/  ISETP.LT.AND P4, PT, R159, c[0x0][0x178], !P2 ;  /* 0x00005e009f007a0c */ /* 0x000fe40005781270 */
[----:B------:R-:W-:Y:S01]  /*7eb60*/  ISETP.LT.AND P2, PT, R119, c[0x0][0x178], !P2 ;  /* 0x00005e0077007a0c */ /* 0x000fe20005741270 */
[----:B-1----:R-:W-:-:S04]  /*7eb70*/  IMAD.WIDE R2, R17, 0x4, R4 ;  /* 0x0000000411027825 */ /* 0x002fc800078e0204 */
[C---:B---3--:R-:W-:Y:S01]  /*7eb80*/  IMAD.WIDE R8, R19.reuse, 0x4, R182 ;  /* 0x0000000413087825 */ /* 0x048fe200078e02b6 */
[----:B------:R1:W-:Y:S03]  /*7eb90*/  @P3 STG.E [R2.64], R31 ;  /* 0x0000001f02003986 */ /* 0x0003e6000c101904 */
[C---:B------:R-:W-:Y:S01]  /*7eba0*/  IMAD.WIDE R10, R19.reuse, 0x4, R180 ;  /* 0x00000004130a7825 */ /* 0x040fe200078e02b4 */
[----:B------:R3:W-:Y:S03]  /*7ebb0*/  @P6 STG.E [R8.64], R122 ;  /* 0x0000007a08006986 */ /* 0x0007e6000c101904 */
[----:B------:R-:W-:Y:S01]  /*7ebc0*/  IMAD.WIDE R12, R19, 0x4, R6 ;  /* 0x00000004130c7825 */ /* 0x000fe200078e0206 */
[----:B------:R1:W-:Y:S01]  /*7ebd0*/  @P5 STG.E [R10.64], R154 ;  /* 0x0000009a0a005986 */ /* 0x0003e2000c101904 */
[----:B------:R-:W-:-:S02]  /*7ebe0*/  ISETP.LT.AND P5, PT, R227, c[0x0][0x178], !P1 ;  /* 0x00005e00e3007a0c */ /* 0x000fc40004fa1270 */
[----:B--2---:R-:W-:Y:S01]  /*7ebf0*/  IMAD.WIDE R14, R19, 0x4, R4 ;  /* 0x00000004130e7825 */ /* 0x004fe200078e0204 */
[----:B------:R-:W-:Y:S01]  /*7ec00*/  ISETP.LT.AND P6, PT, R158, c[0x0][0x178], !P1 ;  /* 0x00005e009e007a0c */ /* 0x000fe20004fc1270 */
[----:B------:R2:W-:Y:S01]  /*7ec10*/  @P4 STG.E [R12.64], R218 ;  /* 0x000000da0c004986 */ /* 0x0005e2000c101904 */
[----:B------:R-:W-:Y:S02]  /*7ec20*/  ISETP.LT.AND P4, PT, R159, c[0x0][0x178], !P1 ;  /* 0x00005e009f007a0c */ /* 0x000fe40004f81270 */
[----:B------:R-:W-:Y:S01]  /*7ec30*/  IADD3 R17, R19, c[0x0][0x198], RZ ;  /* 0x0000660013117a10 */ /* 0x000fe20007ffe0ff */
[----:B------:R2:W-:Y:S01]  /*7ec40*/  @P2 STG.E [R14.64], R34 ;  /* 0x000000220e002986 */ /* 0x0005e2000c101904 */
[----:B------:R-:W-:Y:S02]  /*7ec50*/  ISETP.LT.AND P1, PT, R119, c[0x0][0x178], !P1 ;  /* 0x00005e0077007a0c */ /* 0x000fe40004f21270 */
[----:B------:R-:W-:Y:S01]  /*7ec60*/  ISETP.LT.AND P2, PT, R227, c[0x0][0x178], !P0 ;  /* 0x00005e00e3007a0c */ /* 0x000fe20004741270 */
[C---:B-1----:R-:W-:Y:S01]  /*7ec70*/  IMAD.WIDE R2, R17.reuse, 0x4, R182 ;  /* 0x0000000411027825 */ /* 0x042fe200078e02b6 */
[----:B------:R-:W-:-:S03]  /*7ec80*/  IADD3 R19, R17, c[0x0][0x198], RZ ;  /* 0x0000660011137a10 */ /* 0x000fc60007ffe0ff */
[----:B---3--:R-:W-:Y:S01]  /*7ec90*/  IMAD.WIDE R8, R17, 0x4, R180 ;  /* 0x0000000411087825 */ /* 0x008fe200078e02b4 */
[----:B------:R-:W-:-:S03]  /*7eca0*/  ISETP.GE.AND P3, PT, R0, c[0x0][0x17c], PT ;  /* 0x00005f0000007a0c */ /* 0x000fc60003f66270 */
[----:B------:R-:W-:-:S04]  /*7ecb0*/  IMAD.WIDE R10, R17, 0x4, R6 ;  /* 0x00000004110a7825 */ /* 0x000fc800078e0206 */
[----:B--2---:R-:W-:-:S04]  /*7ecc0*/  IMAD.WIDE R12, R17, 0x4, R4 ;  /* 0x00000004110c7825 */ /* 0x004fc800078e0204 */
[----:B------:R-:W-:Y:S01]  /*7ecd0*/  IMAD.WIDE R16, R19, 0x4, R182 ;  /* 0x0000000413107825 */ /* 0x000fe200078e02b6 */
[----:B----4-:R1:W-:Y:S01]  /*7ece0*/  @P5 STG.E [R2.64], R123 ;  /* 0x0000007b02005986 */ /* 0x0103e2000c101904 */
[----:B------:R-:W-:-:S03]  /*7ecf0*/  ISETP.LT.AND P5, PT, R227, c[0x0][0x178], !P3 ;  /* 0x00005e00e3007a0c */ /* 0x000fc60005fa1270 */
[----:B------:R2:W-:Y:S01]  /*7ed00*/  @P6 STG.E [R8.64], R155 ;  /* 0x0000009b08006986 */ /* 0x0005e2000c101904 */
[----:B------:R-:W-:-:S03]  /*7ed10*/  ISETP.LT.AND P6, PT, R158, c[0x0][0x178], !P3 ;  /* 0x00005e009e007a0c */ /* 0x000fc60005fc1270 */
[----:B------:R3:W-:Y:S01]  /*7ed20*/  @P4 STG.E [R10.64], R219 ;  /* 0x000000db0a004986 */ /* 0x0007e2000c101904 */
[----:B------:R-:W-:-:S03]  /*7ed30*/  ISETP.LT.AND P4, PT, R158, c[0x0][0x178], !P0 ;  /* 0x00005e009e007a0c */ /* 0x000fc60004781270 */
[----:B------:R-:W4:Y:S04]  /*7ed40*/  LDL.LU R227, [R1+0x2188] ;  /* 0x0021880001e37983 */ /* 0x000f280000300800 */
[----:B------:R1:W-:Y:S01]  /*7ed50*/  @P1 STG.E [R12.64], R35 ;  /* 0x000000230c001986 */ /* 0x0003e2000c101904 */
[----:B------:R-:W-:-:S03]  /*7ed60*/  ISETP.LT.AND P1, PT, R159, c[0x0][0x178], !P0 ;  /* 0x00005e009f007a0c */ /* 0x000fc60004721270 */
[----:B------:R-:W4:Y:S01]  /*7ed70*/  LDL.LU R158, [R1+0x2184] ;  /* 0x00218400019e7983 */ /* 0x000f220000300800 */
[----:B------:R-:W-:-:S03]  /*7ed80*/  ISETP.LT.AND P0, PT, R119, c[0x0][0x178], !P0 ;  /* 0x00005e0077007a0c */ /* 0x000fc60004701270 */
[----:B------:R2:W-:Y:S01]  /*7ed90*/  @P2 STG.E [R16.64], R118 ;  /* 0x0000007610002986 */ /* 0x0005e2000c101904 */
[----:B------:R-:W-:Y:S02]  /*7eda0*/  ISETP.LT.AND P2, PT, R159, c[0x0][0x178], !P3 ;  /* 0x00005e009f007a0c */ /* 0x000fe40005f41270 */
[----:B------:R-:W-:Y:S01]  /*7edb0*/  ISETP.LT.AND P3, PT, R119, c[0x0][0x178], !P3 ;  /* 0x00005e0077007a0c */ /* 0x000fe20005f61270 */
[----:B------:R-:W4:Y:S04]  /*7edc0*/  LDL.LU R159, [R1+0x2180] ;  /* 0x00218000019f7983 */ /* 0x000f280000300800 */
[----:B------:R-:W4:Y:S01]  /*7edd0*/  LDL.LU R119, [R1+0x217c] ;  /* 0x00217c0001777983 */ /* 0x000f220000300800 */
[C---:B------:R-:W-:Y:S01]  /*7ede0*/  IADD3 R15, R19.reuse, c[0x0][0x198], RZ ;  /* 0x00006600130f7a10 */ /* 0x040fe20007ffe0ff */
[----:B-1----:R-:W-:-:S04]  /*7edf0*/  IMAD.WIDE R2, R19, 0x4, R180 ;  /* 0x0000000413027825 */ /* 0x002fc800078e02b4 */
[----:B--2---:R-:W-:-:S04]  /*7ee00*/  IMAD.WIDE R8, R19, 0x4, R6 ;  /* 0x0000000413087825 */ /* 0x004fc800078e0206 */
[----:B---3--:R-:W-:-:S04]  /*7ee10*/  IMAD.WIDE R10, R19, 0x4, R4 ;  /* 0x00000004130a7825 */ /* 0x008fc800078e0204 */
[----:B------:R-:W-:-:S04]  /*7ee20*/  IMAD.WIDE R182, R15, 0x4, R182 ;  /* 0x000000040fb67825 */ /* 0x000fc800078e02b6 */
[----:B------:R-:W-:-:S04]  /*7ee30*/  IMAD.WIDE R180, R15, 0x4, R180 ;  /* 0x000000040fb47825 */ /* 0x000fc800078e02b4 */
[----:B------:R-:W-:-:S04]  /*7ee40*/  IMAD.WIDE R6, R15, 0x4, R6 ;  /* 0x000000040f067825 */ /* 0x000fc800078e0206 */
[----:B------:R-:W-:Y:S01]  /*7ee50*/  IMAD.WIDE R4, R15, 0x4, R4 ;  /* 0x000000040f047825 */ /* 0x000fe200078e0204 */
[----:B----4-:R1:W-:Y:S04]  /*7ee60*/  @P4 STG.E [R2.64], R158 ;  /* 0x0000009e02004986 */ /* 0x0103e8000c101904 */
[----:B------:R1:W-:Y:S04]  /*7ee70*/  @P1 STG.E [R8.64], R226 ;  /* 0x000000e208001986 */ /* 0x0003e8000c101904 */
[----:B------:R1:W-:Y:S04]  /*7ee80*/  @P0 STG.E [R10.64], R38 ;  /* 0x000000260a000986 */ /* 0x0003e8000c101904 */
[----:B------:R1:W-:Y:S04]  /*7ee90*/  @P5 STG.E [R182.64], R119 ;  /* 0x00000077b6005986 */ /* 0x0003e8000c101904 */
[----:B------:R1:W-:Y:S04]  /*7eea0*/  @P6 STG.E [R180.64], R159 ;  /* 0x0000009fb4006986 */ /* 0x0003e8000c101904 */
[----:B------:R1:W-:Y:S02]  /*7eeb0*/  @P2 STG.E [R6.64], R227 ;  /* 0x000000e306002986 */ /* 0x0003e4000c101904 */
[----:B------:R-:W-:Y:S05]  /*7eec0*/  @!P3 EXIT ;  /* 0x000000000000b94d */ /* 0x000fea0003800000 */
[----:B------:R-:W-:Y:S01]  /*7eed0*/  STG.E [R4.64], R39 ;  /* 0x0000002704007986 */ /* 0x000fe2000c101904 */
[----:B------:R-:W-:Y:S05]  /*7eee0*/  EXIT ;  /* 0x000000000000794d */ /* 0x000fea0003800000 */
.L_x_3:
[----:B------:R-:W-:-:S00]  /*7eef0*/  BRA `(.L_x_3) ;  /* 0xfffffff000007947 */ /* 0x000fc0000383ffff */
[----:B------:R-:W-:-:S00]  /*7ef00*/  NOP ;  /* 0x0000000000007918 */ /* 0x000fc00000000000 */
[----:B------:R-:W-:-:S00]  /*7ef10*/  NOP ;  /* 0x0000000000007918 */ /* 0x000fc00000000000 */
[----:B------:R-:W-:-:S00]  /*7ef20*/  NOP ;  /* 0x0000000000007918 */ /* 0x000fc00000000000 */
[----:B------:R-:W-:-:S00]  /*7ef30*/  NOP ;  /* 0x0000000000007918 */ /* 0x000fc00000000000 */
[----:B------:R-:W-:-:S00]  /*7ef40*/  NOP ;  /* 0x0000000000007918 */ /* 0x000fc00000000000 */
[----:B------:R-:W-:-:S00]  /*7ef50*/  NOP ;  /* 0x0000000000007918 */ /* 0x000fc00000000000 */
[----:B------:R-:W-:-:S00]  /*7ef60*/  NOP ;  /* 0x0000000000007918 */ /* 0x000fc00000000000 */
[----:B------:R-:W-:-:S00]  /*7ef70*/  NOP ;  /* 0x0000000000007918 */ /* 0x000fc00000000000 */
.L_x_4:


//--------------------- .nv.shared.matmul_kernel  --------------------------
	.section	.nv.shared.matmul_kernel,"aw",@nobits
	.sectionflags	@""
	.align	16
